//
// Generated by NVIDIA NVVM Compiler
//
// Compiler Build ID: CL-36424714
// Cuda compilation tools, release 13.0, V13.0.88
// Based on NVVM 20.0.0
//

.version 9.0
.target sm_100
.address_size 64

	// .globl	_Z12CalcOnePixelPKdPdiiS1_
.func  (.param .align 16 .b8 func_retval0[16]) __internal_trig_reduction_slowpathd
(
	.param .b64 __internal_trig_reduction_slowpathd_param_0
)
;
.func  (.param .b64 func_retval0) __internal_accurate_pow
(
	.param .b64 __internal_accurate_pow_param_0
)
;
.global .align 8 .b8 __cudart_i2opi_d[144] = {8, 93, 141, 31, 177, 95, 251, 107, 234, 146, 82, 138, 247, 57, 7, 61, 123, 241, 229, 235, 199, 186, 39, 117, 45, 234, 95, 158, 102, 63, 70, 79, 183, 9, 203, 39, 207, 126, 54, 109, 31, 109, 10, 90, 139, 17, 47, 239, 15, 152, 5, 222, 255, 151, 248, 31, 59, 40, 249, 189, 139, 95, 132, 156, 244, 57, 83, 131, 57, 214, 145, 57, 65, 126, 95, 180, 38, 112, 156, 233, 132, 68, 187, 46, 245, 53, 130, 232, 62, 167, 41, 177, 28, 235, 29, 254, 28, 146, 209, 9, 234, 46, 73, 6, 224, 210, 77, 66, 58, 110, 36, 183, 97, 197, 187, 222, 171, 99, 81, 254, 65, 144, 67, 60, 153, 149, 98, 219, 192, 221, 52, 245, 209, 87, 39, 252, 41, 21, 68, 78, 110, 131, 249, 162};
.global .align 16 .b8 __cudart_sin_cos_coeffs[128] = {70, 210, 176, 44, 241, 229, 90, 190, 146, 227, 172, 105, 227, 29, 199, 62, 161, 98, 219, 25, 160, 1, 42, 191, 24, 8, 17, 17, 17, 17, 129, 63, 84, 85, 85, 85, 85, 85, 197, 191, 0, 0, 0, 0, 0, 0, 0, 0, 0, 0, 0, 0, 0, 0, 0, 0, 100, 129, 253, 32, 131, 255, 168, 189, 40, 133, 239, 193, 167, 238, 33, 62, 217, 230, 6, 142, 79, 126, 146, 190, 233, 188, 221, 25, 160, 1, 250, 62, 71, 93, 193, 22, 108, 193, 86, 191, 81, 85, 85, 85, 85, 85, 165, 63, 0, 0, 0, 0, 0, 0, 224, 191, 0, 0, 0, 0, 0, 0, 240, 63};

.visible .entry _Z12CalcOnePixelPKdPdiiS1_(
	.param .u64 .ptr .align 1 _Z12CalcOnePixelPKdPdiiS1__param_0,
	.param .u64 .ptr .align 1 _Z12CalcOnePixelPKdPdiiS1__param_1,
	.param .u32 _Z12CalcOnePixelPKdPdiiS1__param_2,
	.param .u32 _Z12CalcOnePixelPKdPdiiS1__param_3,
	.param .u64 .ptr .align 1 _Z12CalcOnePixelPKdPdiiS1__param_4
)
{
	.reg .pred 	%p<7>;
	.reg .b32 	%r<27>;
	.reg .b32 	%f<3>;
	.reg .b64 	%rd<16>;
	.reg .b64 	%fd<61>;

	ld.param.u64 	%rd6, [_Z12CalcOnePixelPKdPdiiS1__param_0];
	ld.param.u64 	%rd7, [_Z12CalcOnePixelPKdPdiiS1__param_1];
	ld.param.u32 	%r8, [_Z12CalcOnePixelPKdPdiiS1__param_2];
	ld.param.u32 	%r9, [_Z12CalcOnePixelPKdPdiiS1__param_3];
	ld.param.u64 	%rd8, [_Z12CalcOnePixelPKdPdiiS1__param_4];
	mov.u32 	%r10, %ctaid.x;
	mov.u32 	%r11, %ntid.x;
	mov.u32 	%r12, %tid.x;
	mad.lo.s32 	%r1, %r10, %r11, %r12;
	setp.ge.s32 	%p1, %r1, %r9;
	@%p1 bra 	$L__BB0_7;
	cvta.to.global.u64 	%rd9, %rd8;
	mul.wide.s32 	%rd10, %r1, 8;
	add.s64 	%rd1, %rd9, %rd10;
	mov.b64 	%rd11, 0;
	st.global.u64 	[%rd1], %rd11;
	setp.lt.s32 	%p2, %r8, 1;
	@%p2 bra 	$L__BB0_7;
	mul.lo.s32 	%r13, %r1, 3;
	cvta.to.global.u64 	%rd12, %rd7;
	mul.wide.s32 	%rd13, %r13, 8;
	add.s64 	%rd2, %rd12, %rd13;
	neg.s32 	%r26, %r8;
	cvta.to.global.u64 	%rd14, %rd6;
	add.s64 	%rd15, %rd14, 32;
	mov.f64 	%fd59, 0d0000000000000000;
$L__BB0_3:
	ld.global.f64 	%fd10, [%rd2];
	ld.global.f64 	%fd11, [%rd15+-16];
	sub.f64 	%fd12, %fd10, %fd11;
	mul.f64 	%fd13, %fd12, %fd12;
	ld.global.f64 	%fd14, [%rd15+16];
	mul.f64 	%fd15, %fd14, %fd14;
	div.rn.f64 	%fd16, %fd13, %fd15;
	add.f64 	%fd17, %fd16, 0d3FF0000000000000;
	ld.global.f64 	%fd18, [%rd2+8];
	ld.global.f64 	%fd19, [%rd15+-8];
	sub.f64 	%fd20, %fd18, %fd19;
	mul.f64 	%fd21, %fd20, %fd20;
	ld.global.f64 	%fd22, [%rd15+32];
	mul.f64 	%fd23, %fd22, %fd22;
	div.rn.f64 	%fd24, %fd21, %fd23;
	add.f64 	%fd25, %fd24, 0d3FF0000000000000;
	mul.f64 	%fd2, %fd17, %fd25;
	ld.global.f64 	%fd26, [%rd15+8];
	mul.f64 	%fd27, %fd26, %fd26;
	div.rn.f64 	%fd28, %fd13, %fd27;
	ld.global.f64 	%fd29, [%rd15+24];
	mul.f64 	%fd30, %fd29, %fd29;
	div.rn.f64 	%fd31, %fd21, %fd30;
	mul.f64 	%fd32, %fd31, 0dBFE0000000000000;
	fma.rn.f64 	%fd3, %fd28, 0dBFE0000000000000, %fd32;
	fma.rn.f64 	%fd33, %fd3, 0d3FF71547652B82FE, 0d4338000000000000;
	{
	.reg .b32 %temp; 
	mov.b64 	{%r4, %temp}, %fd33;
	}
	mov.f64 	%fd34, 0dC338000000000000;
	add.rn.f64 	%fd35, %fd33, %fd34;
	fma.rn.f64 	%fd36, %fd35, 0dBFE62E42FEFA39EF, %fd3;
	fma.rn.f64 	%fd37, %fd35, 0dBC7ABC9E3B39803F, %fd36;
	fma.rn.f64 	%fd38, %fd37, 0d3E5ADE1569CE2BDF, 0d3E928AF3FCA213EA;
	fma.rn.f64 	%fd39, %fd38, %fd37, 0d3EC71DEE62401315;
	fma.rn.f64 	%fd40, %fd39, %fd37, 0d3EFA01997C89EB71;
	fma.rn.f64 	%fd41, %fd40, %fd37, 0d3F2A01A014761F65;
	fma.rn.f64 	%fd42, %fd41, %fd37, 0d3F56C16C1852B7AF;
	fma.rn.f64 	%fd43, %fd42, %fd37, 0d3F81111111122322;
	fma.rn.f64 	%fd44, %fd43, %fd37, 0d3FA55555555502A1;
	fma.rn.f64 	%fd45, %fd44, %fd37, 0d3FC5555555555511;
	fma.rn.f64 	%fd46, %fd45, %fd37, 0d3FE000000000000B;
	fma.rn.f64 	%fd47, %fd46, %fd37, 0d3FF0000000000000;
	fma.rn.f64 	%fd48, %fd47, %fd37, 0d3FF0000000000000;
	{
	.reg .b32 %temp; 
	mov.b64 	{%r5, %temp}, %fd48;
	}
	{
	.reg .b32 %temp; 
	mov.b64 	{%temp, %r6}, %fd48;
	}
	shl.b32 	%r14, %r4, 20;
	add.s32 	%r15, %r14, %r6;
	mov.b64 	%fd60, {%r5, %r15};
	{
	.reg .b32 %temp; 
	mov.b64 	{%temp, %r16}, %fd3;
	}
	mov.b32 	%f2, %r16;
	abs.f32 	%f1, %f2;
	setp.lt.f32 	%p3, %f1, 0f4086232B;
	@%p3 bra 	$L__BB0_6;
	setp.lt.f64 	%p4, %fd3, 0d0000000000000000;
	add.f64 	%fd49, %fd3, 0d7FF0000000000000;
	selp.f64 	%fd60, 0d0000000000000000, %fd49, %p4;
	setp.geu.f32 	%p5, %f1, 0f40874800;
	@%p5 bra 	$L__BB0_6;
	shr.u32 	%r17, %r4, 31;
	add.s32 	%r18, %r4, %r17;
	shr.s32 	%r19, %r18, 1;
	shl.b32 	%r20, %r19, 20;
	add.s32 	%r21, %r6, %r20;
	mov.b64 	%fd50, {%r5, %r21};
	sub.s32 	%r22, %r4, %r19;
	shl.b32 	%r23, %r22, 20;
	add.s32 	%r24, %r23, 1072693248;
	mov.b32 	%r25, 0;
	mov.b64 	%fd51, {%r25, %r24};
	mul.f64 	%fd60, %fd51, %fd50;
$L__BB0_6:
	ld.global.f64 	%fd52, [%rd15+-24];
	ld.global.f64 	%fd53, [%rd15];
	rcp.rn.f64 	%fd54, %fd2;
	mov.f64 	%fd55, 0d3FF0000000000000;
	sub.f64 	%fd56, %fd55, %fd53;
	mul.f64 	%fd57, %fd60, %fd56;
	fma.rn.f64 	%fd58, %fd54, %fd53, %fd57;
	fma.rn.f64 	%fd59, %fd52, %fd58, %fd59;
	st.global.f64 	[%rd1], %fd59;
	add.s32 	%r26, %r26, 1;
	setp.ne.s32 	%p6, %r26, 0;
	add.s64 	%rd15, %rd15, 64;
	@%p6 bra 	$L__BB0_3;
$L__BB0_7:
	ret;

}
	// .globl	_Z10Fit2DPeaksPiPdS0_S0_S_S_S0_S0_S0_S0_S0_S0_S0_S0_S0_S0_
.visible .entry _Z10Fit2DPeaksPiPdS0_S0_S_S_S0_S0_S0_S0_S0_S0_S0_S0_S0_S0_(
	.param .u64 .ptr .align 1 _Z10Fit2DPeaksPiPdS0_S0_S_S_S0_S0_S0_S0_S0_S0_S0_S0_S0_S0__param_0,
	.param .u64 .ptr .align 1 _Z10Fit2DPeaksPiPdS0_S0_S_S_S0_S0_S0_S0_S0_S0_S0_S0_S0_S0__param_1,
	.param .u64 .ptr .align 1 _Z10Fit2DPeaksPiPdS0_S0_S_S_S0_S0_S0_S0_S0_S0_S0_S0_S0_S0__param_2,
	.param .u64 .ptr .align 1 _Z10Fit2DPeaksPiPdS0_S0_S_S_S0_S0_S0_S0_S0_S0_S0_S0_S0_S0__param_3,
	.param .u64 .ptr .align 1 _Z10Fit2DPeaksPiPdS0_S0_S_S_S0_S0_S0_S0_S0_S0_S0_S0_S0_S0__param_4,
	.param .u64 .ptr .align 1 _Z10Fit2DPeaksPiPdS0_S0_S_S_S0_S0_S0_S0_S0_S0_S0_S0_S0_S0__param_5,
	.param .u64 .ptr .align 1 _Z10Fit2DPeaksPiPdS0_S0_S_S_S0_S0_S0_S0_S0_S0_S0_S0_S0_S0__param_6,
	.param .u64 .ptr .align 1 _Z10Fit2DPeaksPiPdS0_S0_S_S_S0_S0_S0_S0_S0_S0_S0_S0_S0_S0__param_7,
	.param .u64 .ptr .align 1 _Z10Fit2DPeaksPiPdS0_S0_S_S_S0_S0_S0_S0_S0_S0_S0_S0_S0_S0__param_8,
	.param .u64 .ptr .align 1 _Z10Fit2DPeaksPiPdS0_S0_S_S_S0_S0_S0_S0_S0_S0_S0_S0_S0_S0__param_9,
	.param .u64 .ptr .align 1 _Z10Fit2DPeaksPiPdS0_S0_S_S_S0_S0_S0_S0_S0_S0_S0_S0_S0_S0__param_10,
	.param .u64 .ptr .align 1 _Z10Fit2DPeaksPiPdS0_S0_S_S_S0_S0_S0_S0_S0_S0_S0_S0_S0_S0__param_11,
	.param .u64 .ptr .align 1 _Z10Fit2DPeaksPiPdS0_S0_S_S_S0_S0_S0_S0_S0_S0_S0_S0_S0_S0__param_12,
	.param .u64 .ptr .align 1 _Z10Fit2DPeaksPiPdS0_S0_S_S_S0_S0_S0_S0_S0_S0_S0_S0_S0_S0__param_13,
	.param .u64 .ptr .align 1 _Z10Fit2DPeaksPiPdS0_S0_S_S_S0_S0_S0_S0_S0_S0_S0_S0_S0_S0__param_14,
	.param .u64 .ptr .align 1 _Z10Fit2DPeaksPiPdS0_S0_S_S_S0_S0_S0_S0_S0_S0_S0_S0_S0_S0__param_15
)
{
	.reg .pred 	%p<441>;
	.reg .b32 	%r<1008>;
	.reg .b32 	%f<21>;
	.reg .b64 	%rd<523>;
	.reg .b64 	%fd<1975>;

	ld.param.u64 	%rd86, [_Z10Fit2DPeaksPiPdS0_S0_S_S_S0_S0_S0_S0_S0_S0_S0_S0_S0_S0__param_0];
	ld.param.u64 	%rd87, [_Z10Fit2DPeaksPiPdS0_S0_S_S_S0_S0_S0_S0_S0_S0_S0_S0_S0_S0__param_1];
	ld.param.u64 	%rd88, [_Z10Fit2DPeaksPiPdS0_S0_S_S_S0_S0_S0_S0_S0_S0_S0_S0_S0_S0__param_2];
	ld.param.u64 	%rd90, [_Z10Fit2DPeaksPiPdS0_S0_S_S_S0_S0_S0_S0_S0_S0_S0_S0_S0_S0__param_4];
	ld.param.u64 	%rd91, [_Z10Fit2DPeaksPiPdS0_S0_S_S_S0_S0_S0_S0_S0_S0_S0_S0_S0_S0__param_5];
	ld.param.u64 	%rd100, [_Z10Fit2DPeaksPiPdS0_S0_S_S_S0_S0_S0_S0_S0_S0_S0_S0_S0_S0__param_6];
	ld.param.u64 	%rd92, [_Z10Fit2DPeaksPiPdS0_S0_S_S_S0_S0_S0_S0_S0_S0_S0_S0_S0_S0__param_7];
	ld.param.u64 	%rd93, [_Z10Fit2DPeaksPiPdS0_S0_S_S_S0_S0_S0_S0_S0_S0_S0_S0_S0_S0__param_8];
	ld.param.u64 	%rd94, [_Z10Fit2DPeaksPiPdS0_S0_S_S_S0_S0_S0_S0_S0_S0_S0_S0_S0_S0__param_9];
	ld.param.u64 	%rd95, [_Z10Fit2DPeaksPiPdS0_S0_S_S_S0_S0_S0_S0_S0_S0_S0_S0_S0_S0__param_10];
	ld.param.u64 	%rd97, [_Z10Fit2DPeaksPiPdS0_S0_S_S_S0_S0_S0_S0_S0_S0_S0_S0_S0_S0__param_13];
	ld.param.u64 	%rd98, [_Z10Fit2DPeaksPiPdS0_S0_S_S_S0_S0_S0_S0_S0_S0_S0_S0_S0_S0__param_14];
	ld.param.u64 	%rd99, [_Z10Fit2DPeaksPiPdS0_S0_S_S_S0_S0_S0_S0_S0_S0_S0_S0_S0_S0__param_15];
	cvta.to.global.u64 	%rd1, %rd100;
	mov.u32 	%r280, %ctaid.x;
	mov.u32 	%r281, %ntid.x;
	mov.u32 	%r282, %tid.x;
	mad.lo.s32 	%r1, %r280, %r281, %r282;
	ld.global.f64 	%fd486, [%rd1];
	cvt.rzi.s32.f64 	%r283, %fd486;
	setp.ge.s32 	%p2, %r1, %r283;
	@%p2 bra 	$L__BB1_427;
	ld.param.u64 	%rd515, [_Z10Fit2DPeaksPiPdS0_S0_S_S_S0_S0_S0_S0_S0_S0_S0_S0_S0_S0__param_11];
	cvta.to.global.u64 	%rd101, %rd86;
	cvta.to.global.u64 	%rd102, %rd92;
	cvta.to.global.u64 	%rd103, %rd91;
	cvta.to.global.u64 	%rd104, %rd90;
	cvta.to.global.u64 	%rd105, %rd93;
	cvta.to.global.u64 	%rd106, %rd94;
	cvta.to.global.u64 	%rd107, %rd95;
	cvta.to.global.u64 	%rd108, %rd98;
	cvta.to.global.u64 	%rd109, %rd97;
	cvta.to.global.u64 	%rd110, %rd515;
	cvta.to.global.u64 	%rd111, %rd99;
	cvta.to.global.u64 	%rd2, %rd88;
	cvta.to.global.u64 	%rd3, %rd87;
	shl.b32 	%r284, %r1, 1;
	mul.wide.s32 	%rd112, %r284, 4;
	add.s64 	%rd113, %rd101, %rd112;
	ld.global.u32 	%r2, [%rd113];
	ld.global.u32 	%r3, [%rd113+4];
	mul.wide.s32 	%rd114, %r1, 8;
	add.s64 	%rd115, %rd102, %rd114;
	ld.global.f64 	%fd487, [%rd115];
	shl.b32 	%r4, %r2, 3;
	or.b32  	%r5, %r4, 1;
	mul.wide.s32 	%rd116, %r1, 4;
	add.s64 	%rd117, %rd103, %rd116;
	ld.global.u32 	%r6, [%rd117];
	mul.lo.s32 	%r285, %r6, 3;
	cvt.s64.s32 	%rd4, %r285;
	add.s64 	%rd118, %rd104, %rd116;
	ld.global.u32 	%r7, [%rd118];
	mul.lo.s32 	%r286, %r7, 3;
	cvt.s64.s32 	%rd5, %r286;
	mul.lo.s32 	%r8, %r7, 9;
	shl.b32 	%r287, %r7, 3;
	add.s32 	%r288, %r287, %r1;
	add.s32 	%r289, %r288, %r1;
	shl.b32 	%r290, %r288, 1;
	mad.lo.s32 	%r291, %r289, %r289, %r290;
	mul.wide.s32 	%rd119, %r291, 8;
	add.s64 	%rd6, %rd109, %rd119;
	mul.wide.s32 	%rd120, %r288, 8;
	add.s64 	%rd7, %rd105, %rd120;
	add.s64 	%rd8, %rd111, %rd120;
	add.s64 	%rd9, %rd106, %rd120;
	add.s64 	%rd10, %rd107, %rd120;
	mul.wide.s32 	%rd121, %r285, 8;
	add.s64 	%rd11, %rd110, %rd121;
	add.s64 	%rd12, %rd108, %rd120;
	mul.f64 	%fd488, %fd487, 0d3FE0000000000000;
	st.global.f64 	[%rd7], %fd488;
	mov.b64 	%rd122, 0;
	st.global.u64 	[%rd9], %rd122;
	st.global.f64 	[%rd10], %fd487;
	setp.lt.s32 	%p3, %r3, 1;
	@%p3 bra 	$L__BB1_9;
	mov.b32 	%r894, 0;
$L__BB1_3:
	mul.lo.s32 	%r293, %r894, 3;
	cvt.u64.u32 	%rd123, %r293;
	add.s64 	%rd124, %rd4, %rd123;
	shl.b64 	%rd125, %rd124, 3;
	add.s64 	%rd13, %rd3, %rd125;
	ld.global.f64 	%fd489, [%rd13];
	ld.global.f64 	%fd490, [%rd1+8];
	sub.f64 	%fd491, %fd489, %fd490;
	ld.global.f64 	%fd492, [%rd13+8];
	ld.global.f64 	%fd493, [%rd1+16];
	sub.f64 	%fd494, %fd492, %fd493;
	mul.f64 	%fd495, %fd494, %fd494;
	fma.rn.f64 	%fd496, %fd491, %fd491, %fd495;
	sqrt.rn.f64 	%fd497, %fd496;
	mul.wide.u32 	%rd126, %r293, 8;
	add.s64 	%rd14, %rd11, %rd126;
	st.global.f64 	[%rd14], %fd497;
	ld.global.f64 	%fd498, [%rd13];
	ld.global.f64 	%fd499, [%rd1+8];
	sub.f64 	%fd1, %fd498, %fd499;
	ld.global.f64 	%fd500, [%rd13+8];
	ld.global.f64 	%fd501, [%rd1+16];
	sub.f64 	%fd502, %fd500, %fd501;
	mul.f64 	%fd503, %fd502, %fd502;
	fma.rn.f64 	%fd504, %fd1, %fd1, %fd503;
	sqrt.rn.f64 	%fd505, %fd504;
	div.rn.f64 	%fd2, %fd502, %fd505;
	{
	.reg .b32 %temp; 
	mov.b64 	{%temp, %r10}, %fd2;
	}
	abs.f64 	%fd3, %fd2;
	{
	.reg .b32 %temp; 
	mov.b64 	{%temp, %r294}, %fd3;
	}
	setp.gt.s32 	%p4, %r294, 1071801957;
	@%p4 bra 	$L__BB1_7;
	mul.f64 	%fd546, %fd2, %fd2;
	fma.rn.f64 	%fd547, %fd546, 0d3FB0066BDC1895E9, 0dBFB3823B180754AF;
	fma.rn.f64 	%fd548, %fd547, %fd546, 0d3FB11E52CC2F79AE;
	fma.rn.f64 	%fd549, %fd548, %fd546, 0dBF924EAF3526861B;
	fma.rn.f64 	%fd550, %fd549, %fd546, 0d3F91DF02A31E6CB7;
	fma.rn.f64 	%fd551, %fd550, %fd546, 0d3F847D18B0EEC6CC;
	fma.rn.f64 	%fd552, %fd551, %fd546, 0d3F8D0AF961BA53B0;
	fma.rn.f64 	%fd553, %fd552, %fd546, 0d3F91BF7734CF1C48;
	fma.rn.f64 	%fd554, %fd553, %fd546, 0d3F96E91483144EF7;
	fma.rn.f64 	%fd555, %fd554, %fd546, 0d3F9F1C6E0A4F9F81;
	fma.rn.f64 	%fd556, %fd555, %fd546, 0d3FA6DB6DC27FA92B;
	fma.rn.f64 	%fd557, %fd556, %fd546, 0d3FB333333320F91B;
	fma.rn.f64 	%fd558, %fd557, %fd546, 0d3FC5555555555F4D;
	mul.f64 	%fd559, %fd546, %fd558;
	fma.rn.f64 	%fd4, %fd559, %fd3, %fd3;
	setp.gt.s32 	%p8, %r10, -1;
	@%p8 bra 	$L__BB1_6;
	mov.f64 	%fd564, 0d3C91A62633145C07;
	add.rn.f64 	%fd565, %fd4, %fd564;
	mov.f64 	%fd566, 0d3FF921FB54442D18;
	add.rn.f64 	%fd1842, %fd566, %fd565;
	bra.uni 	$L__BB1_8;
$L__BB1_6:
	mov.f64 	%fd560, 0dBC91A62633145C07;
	add.rn.f64 	%fd561, %fd4, %fd560;
	neg.f64 	%fd562, %fd561;
	mov.f64 	%fd563, 0d3FF921FB54442D18;
	add.rn.f64 	%fd1842, %fd563, %fd562;
	bra.uni 	$L__BB1_8;
$L__BB1_7:
	mov.f64 	%fd506, 0d3FF0000000000000;
	sub.f64 	%fd507, %fd506, %fd3;
	{
	.reg .b32 %temp; 
	mov.b64 	{%r295, %temp}, %fd507;
	}
	{
	.reg .b32 %temp; 
	mov.b64 	{%temp, %r296}, %fd507;
	}
	add.s32 	%r297, %r296, -1048576;
	mov.b64 	%fd508, {%r295, %r297};
	rsqrt.approx.ftz.f64 	%fd509, %fd508;
	{
	.reg .b32 %temp; 
	mov.b64 	{%r298, %temp}, %fd509;
	}
	{
	.reg .b32 %temp; 
	mov.b64 	{%temp, %r299}, %fd509;
	}
	add.s32 	%r300, %r299, -1048576;
	mov.b64 	%fd510, {%r298, %r300};
	mul.f64 	%fd511, %fd508, %fd509;
	neg.f64 	%fd512, %fd511;
	fma.rn.f64 	%fd513, %fd511, %fd512, %fd508;
	fma.rn.f64 	%fd514, %fd513, %fd510, %fd511;
	neg.f64 	%fd515, %fd514;
	fma.rn.f64 	%fd516, %fd509, %fd515, 0d3FF0000000000000;
	fma.rn.f64 	%fd517, %fd516, %fd510, %fd510;
	fma.rn.f64 	%fd518, %fd514, %fd515, %fd508;
	fma.rn.f64 	%fd519, %fd518, %fd517, %fd514;
	{
	.reg .b32 %temp; 
	mov.b64 	{%r301, %temp}, %fd519;
	}
	{
	.reg .b32 %temp; 
	mov.b64 	{%temp, %r302}, %fd519;
	}
	add.s32 	%r303, %r302, 1048576;
	mov.b64 	%fd520, {%r301, %r303};
	fma.rn.f64 	%fd521, %fd507, 0d3EC715B371155F70, 0dBEBAC2FE66FAAC4B;
	fma.rn.f64 	%fd522, %fd521, %fd507, 0d3ED9A9B88EFCD9B8;
	fma.rn.f64 	%fd523, %fd522, %fd507, 0d3EDD0F40A8A0C4C3;
	fma.rn.f64 	%fd524, %fd523, %fd507, 0d3EF46D4CFA9E0E1F;
	fma.rn.f64 	%fd525, %fd524, %fd507, 0d3F079C168D1E2422;
	fma.rn.f64 	%fd526, %fd525, %fd507, 0d3F1C9A88C3BCA540;
	fma.rn.f64 	%fd527, %fd526, %fd507, 0d3F31C4E64BD476DF;
	fma.rn.f64 	%fd528, %fd527, %fd507, 0d3F46E8BA60009C8F;
	fma.rn.f64 	%fd529, %fd528, %fd507, 0d3F5F1C71C62B05A2;
	fma.rn.f64 	%fd530, %fd529, %fd507, 0d3F76DB6DB6DC9F2C;
	fma.rn.f64 	%fd531, %fd530, %fd507, 0d3F9333333333329C;
	fma.rn.f64 	%fd532, %fd531, %fd507, 0d3FB5555555555555;
	setp.lt.s32 	%p5, %r296, 1;
	mov.f64 	%fd533, 0d0000000000000000;
	mul.rn.f64 	%fd534, %fd3, %fd533;
	mul.f64 	%fd535, %fd507, %fd532;
	fma.rn.f64 	%fd536, %fd535, %fd520, %fd520;
	selp.f64 	%fd537, %fd534, %fd536, %p5;
	setp.lt.s32 	%p6, %r296, 0;
	mov.f64 	%fd538, 0d7FF0000000000000;
	mul.rn.f64 	%fd539, %fd537, %fd538;
	selp.f64 	%fd540, %fd539, %fd537, %p6;
	setp.lt.s32 	%p7, %r10, 0;
	mov.f64 	%fd541, 0dBCA1A62633145C07;
	add.rn.f64 	%fd542, %fd540, %fd541;
	neg.f64 	%fd543, %fd542;
	mov.f64 	%fd544, 0d400921FB54442D18;
	add.rn.f64 	%fd545, %fd544, %fd543;
	selp.f64 	%fd1842, %fd545, %fd540, %p7;
$L__BB1_8:
	mul.f64 	%fd567, %fd1842, 0d404CA5DC1A63C1F5;
	setp.gt.f64 	%p9, %fd1, 0d0000000000000000;
	neg.f64 	%fd568, %fd567;
	selp.f64 	%fd569, %fd568, %fd567, %p9;
	st.global.f64 	[%rd14+8], %fd569;
	ld.global.f64 	%fd570, [%rd13+16];
	st.global.f64 	[%rd14+16], %fd570;
	add.s32 	%r894, %r894, 1;
	setp.ne.s32 	%p10, %r894, %r3;
	@%p10 bra 	$L__BB1_3;
$L__BB1_9:
	setp.lt.s32 	%p11, %r2, 1;
	@%p11 bra 	$L__BB1_14;
	cvt.rn.f64.s32 	%fd571, %r2;
	cvt.rn.f64.s32 	%fd572, %r3;
	div.rn.f64 	%fd573, %fd572, %fd571;
	sqrt.rn.f64 	%fd9, %fd573;
	mov.b32 	%r895, 0;
$L__BB1_11:
	mul.lo.s32 	%r305, %r895, 3;
	cvt.u64.u32 	%rd127, %r305;
	add.s64 	%rd128, %rd5, %rd127;
	shl.b64 	%rd129, %rd128, 3;
	add.s64 	%rd15, %rd2, %rd129;
	ld.global.f64 	%fd574, [%rd15];
	shl.b32 	%r13, %r895, 3;
	mul.wide.u32 	%rd130, %r13, 8;
	add.s64 	%rd16, %rd7, %rd130;
	st.global.f64 	[%rd16+8], %fd574;
	ld.global.f64 	%fd575, [%rd15+8];
	ld.global.f64 	%fd576, [%rd1+8];
	sub.f64 	%fd577, %fd575, %fd576;
	ld.global.f64 	%fd578, [%rd15+16];
	ld.global.f64 	%fd579, [%rd1+16];
	sub.f64 	%fd580, %fd578, %fd579;
	mul.f64 	%fd581, %fd580, %fd580;
	fma.rn.f64 	%fd582, %fd577, %fd577, %fd581;
	sqrt.rn.f64 	%fd10, %fd582;
	st.global.f64 	[%rd16+16], %fd10;
	ld.global.f64 	%fd583, [%rd15+8];
	ld.global.f64 	%fd584, [%rd1+8];
	sub.f64 	%fd11, %fd583, %fd584;
	ld.global.f64 	%fd585, [%rd15+16];
	ld.global.f64 	%fd586, [%rd1+16];
	sub.f64 	%fd587, %fd585, %fd586;
	mul.f64 	%fd588, %fd587, %fd587;
	fma.rn.f64 	%fd589, %fd11, %fd11, %fd588;
	sqrt.rn.f64 	%fd590, %fd589;
	div.rn.f64 	%fd12, %fd587, %fd590;
	{
	.reg .b32 %temp; 
	mov.b64 	{%temp, %r14}, %fd12;
	}
	abs.f64 	%fd13, %fd12;
	{
	.reg .b32 %temp; 
	mov.b64 	{%temp, %r306}, %fd13;
	}
	setp.gt.s32 	%p12, %r306, 1071801957;
	@%p12 bra 	$L__BB1_21;
	mul.f64 	%fd631, %fd12, %fd12;
	fma.rn.f64 	%fd632, %fd631, 0d3FB0066BDC1895E9, 0dBFB3823B180754AF;
	fma.rn.f64 	%fd633, %fd632, %fd631, 0d3FB11E52CC2F79AE;
	fma.rn.f64 	%fd634, %fd633, %fd631, 0dBF924EAF3526861B;
	fma.rn.f64 	%fd635, %fd634, %fd631, 0d3F91DF02A31E6CB7;
	fma.rn.f64 	%fd636, %fd635, %fd631, 0d3F847D18B0EEC6CC;
	fma.rn.f64 	%fd637, %fd636, %fd631, 0d3F8D0AF961BA53B0;
	fma.rn.f64 	%fd638, %fd637, %fd631, 0d3F91BF7734CF1C48;
	fma.rn.f64 	%fd639, %fd638, %fd631, 0d3F96E91483144EF7;
	fma.rn.f64 	%fd640, %fd639, %fd631, 0d3F9F1C6E0A4F9F81;
	fma.rn.f64 	%fd641, %fd640, %fd631, 0d3FA6DB6DC27FA92B;
	fma.rn.f64 	%fd642, %fd641, %fd631, 0d3FB333333320F91B;
	fma.rn.f64 	%fd643, %fd642, %fd631, 0d3FC5555555555F4D;
	mul.f64 	%fd644, %fd631, %fd643;
	fma.rn.f64 	%fd14, %fd644, %fd13, %fd13;
	setp.gt.s32 	%p16, %r14, -1;
	@%p16 bra 	$L__BB1_20;
	mov.f64 	%fd649, 0d3C91A62633145C07;
	add.rn.f64 	%fd650, %fd14, %fd649;
	mov.f64 	%fd651, 0d3FF921FB54442D18;
	add.rn.f64 	%fd1843, %fd651, %fd650;
	bra.uni 	$L__BB1_22;
$L__BB1_14:
	setp.lt.s32 	%p28, %r2, 0;
	@%p28 bra 	$L__BB1_407;
	setp.lt.s32 	%p29, %r4, 1;
	mov.b64 	%rd517, 0;
	@%p29 bra 	$L__BB1_19;
	mov.b32 	%r896, 0;
$L__BB1_17:
	mul.wide.u32 	%rd142, %r896, 8;
	add.s64 	%rd143, %rd10, %rd142;
	ld.global.f64 	%fd760, [%rd143];
	add.s64 	%rd144, %rd9, %rd142;
	ld.global.f64 	%fd761, [%rd144];
	sub.f64 	%fd762, %fd760, %fd761;
	abs.f64 	%fd763, %fd762;
	mul.f64 	%fd764, %fd763, 0d3FD0000000000000;
	add.s64 	%rd145, %rd12, %rd142;
	st.global.f64 	[%rd145], %fd764;
	ld.global.f64 	%fd765, [%rd143+8];
	ld.global.f64 	%fd766, [%rd144+8];
	sub.f64 	%fd767, %fd765, %fd766;
	abs.f64 	%fd768, %fd767;
	mul.f64 	%fd769, %fd768, 0d3FD0000000000000;
	st.global.f64 	[%rd145+8], %fd769;
	ld.global.f64 	%fd770, [%rd143+16];
	ld.global.f64 	%fd771, [%rd144+16];
	sub.f64 	%fd772, %fd770, %fd771;
	abs.f64 	%fd773, %fd772;
	mul.f64 	%fd774, %fd773, 0d3FD0000000000000;
	st.global.f64 	[%rd145+16], %fd774;
	ld.global.f64 	%fd775, [%rd143+24];
	ld.global.f64 	%fd776, [%rd144+24];
	sub.f64 	%fd777, %fd775, %fd776;
	abs.f64 	%fd778, %fd777;
	mul.f64 	%fd779, %fd778, 0d3FD0000000000000;
	st.global.f64 	[%rd145+24], %fd779;
	add.s32 	%r896, %r896, 4;
	setp.ne.s32 	%p30, %r896, %r4;
	@%p30 bra 	$L__BB1_17;
	cvt.u64.u32 	%rd517, %r4;
$L__BB1_19:
	shl.b64 	%rd146, %rd517, 3;
	add.s64 	%rd147, %rd10, %rd146;
	ld.global.f64 	%fd781, [%rd147];
	add.s64 	%rd148, %rd9, %rd146;
	ld.global.f64 	%fd782, [%rd148];
	sub.f64 	%fd783, %fd781, %fd782;
	abs.f64 	%fd784, %fd783;
	mul.f64 	%fd785, %fd784, 0d3FD0000000000000;
	add.s64 	%rd149, %rd12, %rd146;
	st.global.f64 	[%rd149], %fd785;
	add.s32 	%r319, %r4, 2;
	mul.lo.s32 	%r320, %r5, %r319;
	mul.wide.u32 	%rd150, %r320, 8;
	add.s64 	%rd19, %rd6, %rd150;
	mul.wide.u32 	%rd151, %r4, 8;
	add.s64 	%rd152, %rd19, %rd151;
	add.s64 	%rd153, %rd152, %rd151;
	add.s64 	%rd154, %rd153, %rd151;
	add.s64 	%rd20, %rd154, 16;
	mov.f64 	%fd786, 0d4000000000000000;
	{
	.reg .b32 %temp; 
	mov.b64 	{%temp, %r18}, %fd786;
	}
	and.b32  	%r321, %r18, 2146435072;
	setp.eq.s32 	%p31, %r321, 1062207488;
	and.b32  	%r322, %r18, 2147483647;
	setp.ne.s32 	%p32, %r322, 1071644672;
	and.pred  	%p1, %p31, %p32;
	max.s32 	%r19, %r4, 0;
	max.s32 	%r323, %r5, 1;
	max.s32 	%r20, %r5, 0;
	add.s32 	%r324, %r20, 1;
	and.b32  	%r21, %r323, 9;
	and.b32  	%r22, %r323, 2147483632;
	and.b32  	%r23, %r324, 2147483632;
	mov.b32 	%r985, 10;
	mov.f64 	%fd1848, 0d3FF0000000000000;
	mov.b32 	%r972, 0;
	bra.uni 	$L__BB1_31;
$L__BB1_20:
	mov.f64 	%fd645, 0dBC91A62633145C07;
	add.rn.f64 	%fd646, %fd14, %fd645;
	neg.f64 	%fd647, %fd646;
	mov.f64 	%fd648, 0d3FF921FB54442D18;
	add.rn.f64 	%fd1843, %fd648, %fd647;
	bra.uni 	$L__BB1_22;
$L__BB1_21:
	mov.f64 	%fd591, 0d3FF0000000000000;
	sub.f64 	%fd592, %fd591, %fd13;
	{
	.reg .b32 %temp; 
	mov.b64 	{%r307, %temp}, %fd592;
	}
	{
	.reg .b32 %temp; 
	mov.b64 	{%temp, %r308}, %fd592;
	}
	add.s32 	%r309, %r308, -1048576;
	mov.b64 	%fd593, {%r307, %r309};
	rsqrt.approx.ftz.f64 	%fd594, %fd593;
	{
	.reg .b32 %temp; 
	mov.b64 	{%r310, %temp}, %fd594;
	}
	{
	.reg .b32 %temp; 
	mov.b64 	{%temp, %r311}, %fd594;
	}
	add.s32 	%r312, %r311, -1048576;
	mov.b64 	%fd595, {%r310, %r312};
	mul.f64 	%fd596, %fd593, %fd594;
	neg.f64 	%fd597, %fd596;
	fma.rn.f64 	%fd598, %fd596, %fd597, %fd593;
	fma.rn.f64 	%fd599, %fd598, %fd595, %fd596;
	neg.f64 	%fd600, %fd599;
	fma.rn.f64 	%fd601, %fd594, %fd600, 0d3FF0000000000000;
	fma.rn.f64 	%fd602, %fd601, %fd595, %fd595;
	fma.rn.f64 	%fd603, %fd599, %fd600, %fd593;
	fma.rn.f64 	%fd604, %fd603, %fd602, %fd599;
	{
	.reg .b32 %temp; 
	mov.b64 	{%r313, %temp}, %fd604;
	}
	{
	.reg .b32 %temp; 
	mov.b64 	{%temp, %r314}, %fd604;
	}
	add.s32 	%r315, %r314, 1048576;
	mov.b64 	%fd605, {%r313, %r315};
	fma.rn.f64 	%fd606, %fd592, 0d3EC715B371155F70, 0dBEBAC2FE66FAAC4B;
	fma.rn.f64 	%fd607, %fd606, %fd592, 0d3ED9A9B88EFCD9B8;
	fma.rn.f64 	%fd608, %fd607, %fd592, 0d3EDD0F40A8A0C4C3;
	fma.rn.f64 	%fd609, %fd608, %fd592, 0d3EF46D4CFA9E0E1F;
	fma.rn.f64 	%fd610, %fd609, %fd592, 0d3F079C168D1E2422;
	fma.rn.f64 	%fd611, %fd610, %fd592, 0d3F1C9A88C3BCA540;
	fma.rn.f64 	%fd612, %fd611, %fd592, 0d3F31C4E64BD476DF;
	fma.rn.f64 	%fd613, %fd612, %fd592, 0d3F46E8BA60009C8F;
	fma.rn.f64 	%fd614, %fd613, %fd592, 0d3F5F1C71C62B05A2;
	fma.rn.f64 	%fd615, %fd614, %fd592, 0d3F76DB6DB6DC9F2C;
	fma.rn.f64 	%fd616, %fd615, %fd592, 0d3F9333333333329C;
	fma.rn.f64 	%fd617, %fd616, %fd592, 0d3FB5555555555555;
	setp.lt.s32 	%p13, %r308, 1;
	mov.f64 	%fd618, 0d0000000000000000;
	mul.rn.f64 	%fd619, %fd13, %fd618;
	mul.f64 	%fd620, %fd592, %fd617;
	fma.rn.f64 	%fd621, %fd620, %fd605, %fd605;
	selp.f64 	%fd622, %fd619, %fd621, %p13;
	setp.lt.s32 	%p14, %r308, 0;
	mov.f64 	%fd623, 0d7FF0000000000000;
	mul.rn.f64 	%fd624, %fd622, %fd623;
	selp.f64 	%fd625, %fd624, %fd622, %p14;
	setp.lt.s32 	%p15, %r14, 0;
	mov.f64 	%fd626, 0dBCA1A62633145C07;
	add.rn.f64 	%fd627, %fd625, %fd626;
	neg.f64 	%fd628, %fd627;
	mov.f64 	%fd629, 0d400921FB54442D18;
	add.rn.f64 	%fd630, %fd629, %fd628;
	selp.f64 	%fd1843, %fd630, %fd625, %p15;
$L__BB1_22:
	mul.f64 	%fd652, %fd1843, 0d404CA5DC1A63C1F5;
	setp.gt.f64 	%p17, %fd11, 0d0000000000000000;
	neg.f64 	%fd653, %fd652;
	selp.f64 	%fd654, %fd653, %fd652, %p17;
	st.global.f64 	[%rd16+24], %fd654;
	mov.b64 	%rd131, 4602678819172646912;
	st.global.u64 	[%rd16+32], %rd131;
	st.global.f64 	[%rd16+40], %fd9;
	st.global.f64 	[%rd16+48], %fd9;
	div.rn.f64 	%fd19, %fd9, %fd10;
	abs.f64 	%fd20, %fd19;
	setp.leu.f64 	%p18, %fd20, 0d3FF0000000000000;
	mov.f64 	%fd1844, %fd20;
	@%p18 bra 	$L__BB1_24;
	rcp.approx.ftz.f64 	%fd655, %fd20;
	neg.f64 	%fd656, %fd20;
	fma.rn.f64 	%fd657, %fd656, %fd655, 0d3FF0000000000000;
	fma.rn.f64 	%fd658, %fd657, %fd657, %fd657;
	fma.rn.f64 	%fd659, %fd658, %fd655, %fd655;
	setp.eq.f64 	%p19, %fd20, 0d7FF0000000000000;
	selp.f64 	%fd1844, 0d0000000000000000, %fd659, %p19;
$L__BB1_24:
	setp.leu.f64 	%p20, %fd20, 0d3FF0000000000000;
	setp.gt.f64 	%p21, %fd20, 0d3FF0000000000000;
	mul.f64 	%fd660, %fd1844, %fd1844;
	fma.rn.f64 	%fd661, %fd660, 0dBEF53E1D2A25FF7E, 0d3F2D3B63DBB65B49;
	fma.rn.f64 	%fd662, %fd661, %fd660, 0dBF5312788DDE082E;
	fma.rn.f64 	%fd663, %fd662, %fd660, 0d3F6F9690C8249315;
	fma.rn.f64 	%fd664, %fd663, %fd660, 0dBF82CF5AABC7CF0D;
	fma.rn.f64 	%fd665, %fd664, %fd660, 0d3F9162B0B2A3BFDE;
	fma.rn.f64 	%fd666, %fd665, %fd660, 0dBF9A7256FEB6FC6B;
	fma.rn.f64 	%fd667, %fd666, %fd660, 0d3FA171560CE4A489;
	fma.rn.f64 	%fd668, %fd667, %fd660, 0dBFA4F44D841450E4;
	fma.rn.f64 	%fd669, %fd668, %fd660, 0d3FA7EE3D3F36BB95;
	fma.rn.f64 	%fd670, %fd669, %fd660, 0dBFAAD32AE04A9FD1;
	fma.rn.f64 	%fd671, %fd670, %fd660, 0d3FAE17813D66954F;
	fma.rn.f64 	%fd672, %fd671, %fd660, 0dBFB11089CA9A5BCD;
	fma.rn.f64 	%fd673, %fd672, %fd660, 0d3FB3B12B2DB51738;
	fma.rn.f64 	%fd674, %fd673, %fd660, 0dBFB745D022F8DC5C;
	fma.rn.f64 	%fd675, %fd674, %fd660, 0d3FBC71C709DFE927;
	fma.rn.f64 	%fd676, %fd675, %fd660, 0dBFC2492491FA1744;
	fma.rn.f64 	%fd677, %fd676, %fd660, 0d3FC99999999840D2;
	fma.rn.f64 	%fd678, %fd677, %fd660, 0dBFD555555555544C;
	mul.f64 	%fd679, %fd660, %fd678;
	fma.rn.f64 	%fd680, %fd679, %fd1844, %fd1844;
	mov.f64 	%fd681, 0d3FF921FB54442D18;
	sub.f64 	%fd682, %fd681, %fd680;
	selp.f64 	%fd683, %fd682, %fd680, %p21;
	copysign.f64 	%fd684, %fd19, %fd683;
	mul.f64 	%fd685, %fd684, 0d404CA5DC1A63C1F5;
	st.global.f64 	[%rd16+56], %fd685;
	mov.f64 	%fd1845, %fd20;
	@%p20 bra 	$L__BB1_26;
	rcp.approx.ftz.f64 	%fd686, %fd20;
	neg.f64 	%fd687, %fd20;
	fma.rn.f64 	%fd688, %fd687, %fd686, 0d3FF0000000000000;
	fma.rn.f64 	%fd689, %fd688, %fd688, %fd688;
	fma.rn.f64 	%fd690, %fd689, %fd686, %fd686;
	setp.eq.f64 	%p22, %fd20, 0d7FF0000000000000;
	selp.f64 	%fd1845, 0d0000000000000000, %fd690, %p22;
$L__BB1_26:
	setp.gt.f64 	%p23, %fd20, 0d3FF0000000000000;
	mul.f64 	%fd691, %fd1845, %fd1845;
	fma.rn.f64 	%fd692, %fd691, 0dBEF53E1D2A25FF7E, 0d3F2D3B63DBB65B49;
	fma.rn.f64 	%fd693, %fd692, %fd691, 0dBF5312788DDE082E;
	fma.rn.f64 	%fd694, %fd693, %fd691, 0d3F6F9690C8249315;
	fma.rn.f64 	%fd695, %fd694, %fd691, 0dBF82CF5AABC7CF0D;
	fma.rn.f64 	%fd696, %fd695, %fd691, 0d3F9162B0B2A3BFDE;
	fma.rn.f64 	%fd697, %fd696, %fd691, 0dBF9A7256FEB6FC6B;
	fma.rn.f64 	%fd698, %fd697, %fd691, 0d3FA171560CE4A489;
	fma.rn.f64 	%fd699, %fd698, %fd691, 0dBFA4F44D841450E4;
	fma.rn.f64 	%fd700, %fd699, %fd691, 0d3FA7EE3D3F36BB95;
	fma.rn.f64 	%fd701, %fd700, %fd691, 0dBFAAD32AE04A9FD1;
	fma.rn.f64 	%fd702, %fd701, %fd691, 0d3FAE17813D66954F;
	fma.rn.f64 	%fd703, %fd702, %fd691, 0dBFB11089CA9A5BCD;
	fma.rn.f64 	%fd704, %fd703, %fd691, 0d3FB3B12B2DB51738;
	fma.rn.f64 	%fd705, %fd704, %fd691, 0dBFB745D022F8DC5C;
	fma.rn.f64 	%fd706, %fd705, %fd691, 0d3FBC71C709DFE927;
	fma.rn.f64 	%fd707, %fd706, %fd691, 0dBFC2492491FA1744;
	fma.rn.f64 	%fd708, %fd707, %fd691, 0d3FC99999999840D2;
	fma.rn.f64 	%fd709, %fd708, %fd691, 0dBFD555555555544C;
	mul.f64 	%fd710, %fd691, %fd709;
	fma.rn.f64 	%fd711, %fd710, %fd1845, %fd1845;
	mov.f64 	%fd712, 0d3FF921FB54442D18;
	sub.f64 	%fd713, %fd712, %fd711;
	selp.f64 	%fd714, %fd713, %fd711, %p23;
	copysign.f64 	%fd715, %fd19, %fd714;
	mul.f64 	%fd716, %fd715, 0d404CA5DC1A63C1F5;
	st.global.f64 	[%rd16+64], %fd716;
	rcp.rn.f64 	%fd25, %fd10;
	abs.f64 	%fd26, %fd25;
	setp.leu.f64 	%p24, %fd26, 0d3FF0000000000000;
	mov.f64 	%fd1846, %fd26;
	@%p24 bra 	$L__BB1_28;
	rcp.approx.ftz.f64 	%fd717, %fd26;
	neg.f64 	%fd718, %fd26;
	fma.rn.f64 	%fd719, %fd718, %fd717, 0d3FF0000000000000;
	fma.rn.f64 	%fd720, %fd719, %fd719, %fd719;
	fma.rn.f64 	%fd721, %fd720, %fd717, %fd717;
	setp.eq.f64 	%p25, %fd26, 0d7FF0000000000000;
	selp.f64 	%fd1846, 0d0000000000000000, %fd721, %p25;
$L__BB1_28:
	setp.gt.f64 	%p26, %fd26, 0d3FF0000000000000;
	mul.f64 	%fd722, %fd1846, %fd1846;
	fma.rn.f64 	%fd723, %fd722, 0dBEF53E1D2A25FF7E, 0d3F2D3B63DBB65B49;
	fma.rn.f64 	%fd724, %fd723, %fd722, 0dBF5312788DDE082E;
	fma.rn.f64 	%fd725, %fd724, %fd722, 0d3F6F9690C8249315;
	fma.rn.f64 	%fd726, %fd725, %fd722, 0dBF82CF5AABC7CF0D;
	fma.rn.f64 	%fd727, %fd726, %fd722, 0d3F9162B0B2A3BFDE;
	fma.rn.f64 	%fd728, %fd727, %fd722, 0dBF9A7256FEB6FC6B;
	fma.rn.f64 	%fd729, %fd728, %fd722, 0d3FA171560CE4A489;
	fma.rn.f64 	%fd730, %fd729, %fd722, 0dBFA4F44D841450E4;
	fma.rn.f64 	%fd731, %fd730, %fd722, 0d3FA7EE3D3F36BB95;
	fma.rn.f64 	%fd732, %fd731, %fd722, 0dBFAAD32AE04A9FD1;
	fma.rn.f64 	%fd733, %fd732, %fd722, 0d3FAE17813D66954F;
	fma.rn.f64 	%fd734, %fd733, %fd722, 0dBFB11089CA9A5BCD;
	fma.rn.f64 	%fd735, %fd734, %fd722, 0d3FB3B12B2DB51738;
	fma.rn.f64 	%fd736, %fd735, %fd722, 0dBFB745D022F8DC5C;
	fma.rn.f64 	%fd737, %fd736, %fd722, 0d3FBC71C709DFE927;
	fma.rn.f64 	%fd738, %fd737, %fd722, 0dBFC2492491FA1744;
	fma.rn.f64 	%fd739, %fd738, %fd722, 0d3FC99999999840D2;
	fma.rn.f64 	%fd740, %fd739, %fd722, 0dBFD555555555544C;
	mul.f64 	%fd741, %fd722, %fd740;
	fma.rn.f64 	%fd742, %fd741, %fd1846, %fd1846;
	mov.f64 	%fd743, 0d3FF921FB54442D18;
	sub.f64 	%fd744, %fd743, %fd742;
	selp.f64 	%fd745, %fd744, %fd742, %p26;
	copysign.f64 	%fd746, %fd25, %fd745;
	mul.f64 	%fd747, %fd746, 0d404CA5DC1A63C1F5;
	ld.global.f64 	%fd748, [%rd15];
	mul.f64 	%fd749, %fd748, 0d3FE0000000000000;
	add.s64 	%rd133, %rd9, %rd130;
	st.global.f64 	[%rd133+8], %fd749;
	ld.global.f64 	%fd750, [%rd16+16];
	add.f64 	%fd751, %fd750, 0dBFF0000000000000;
	st.global.f64 	[%rd133+16], %fd751;
	ld.global.f64 	%fd752, [%rd16+24];
	sub.f64 	%fd753, %fd752, %fd747;
	st.global.f64 	[%rd133+24], %fd753;
	mov.b64 	%rd134, 0;
	st.global.u64 	[%rd133+32], %rd134;
	mov.b64 	%rd135, 4576918229304087675;
	st.global.u64 	[%rd133+40], %rd135;
	st.global.u64 	[%rd133+48], %rd135;
	mov.b64 	%rd136, 4572414629676717179;
	st.global.u64 	[%rd133+56], %rd136;
	st.global.u64 	[%rd133+64], %rd136;
	ld.global.f64 	%fd754, [%rd15];
	add.f64 	%fd755, %fd754, %fd754;
	add.s64 	%rd137, %rd10, %rd130;
	st.global.f64 	[%rd137+8], %fd755;
	ld.global.f64 	%fd756, [%rd16+16];
	add.f64 	%fd757, %fd756, 0d3FF0000000000000;
	st.global.f64 	[%rd137+16], %fd757;
	ld.global.f64 	%fd758, [%rd16+24];
	add.f64 	%fd759, %fd758, %fd747;
	st.global.f64 	[%rd137+24], %fd759;
	mov.b64 	%rd138, 4607182418800017408;
	st.global.u64 	[%rd137+32], %rd138;
	mov.b64 	%rd139, 4629137466983448576;
	st.global.u64 	[%rd137+40], %rd139;
	st.global.u64 	[%rd137+48], %rd139;
	mov.b64 	%rd140, 4611686018427387904;
	st.global.u64 	[%rd137+56], %rd140;
	st.global.u64 	[%rd137+64], %rd140;
	add.s32 	%r895, %r895, 1;
	setp.eq.s32 	%p27, %r895, %r2;
	@%p27 bra 	$L__BB1_14;
	bra.uni 	$L__BB1_11;
$L__BB1_29:
	cvt.u64.u32 	%rd518, %r4;
	ld.global.f64 	%fd1847, [%rd76+32];
$L__BB1_30:
	shl.b64 	%rd495, %rd518, 3;
	add.s64 	%rd496, %rd7, %rd495;
	st.global.f64 	[%rd496], %fd1847;
	mov.f64 	%fd1848, 0d3F50624DD2F1A9FC;
$L__BB1_31:
	add.s32 	%r326, %r4, 2;
	mul.lo.s32 	%r327, %r5, %r326;
	sub.s32 	%r26, %r327, %r5;
	setp.lt.s32 	%p33, %r4, 1;
	mov.b32 	%r900, 0;
	@%p33 bra 	$L__BB1_34;
	mov.b32 	%r899, 0;
$L__BB1_33:
	mul.wide.u32 	%rd155, %r899, 8;
	add.s64 	%rd156, %rd7, %rd155;
	ld.global.f64 	%fd787, [%rd156];
	add.s32 	%r329, %r899, %r26;
	mul.wide.u32 	%rd157, %r329, 8;
	add.s64 	%rd158, %rd6, %rd157;
	st.global.f64 	[%rd158], %fd787;
	ld.global.f64 	%fd788, [%rd156+8];
	st.global.f64 	[%rd158+8], %fd788;
	ld.global.f64 	%fd789, [%rd156+16];
	st.global.f64 	[%rd158+16], %fd789;
	ld.global.f64 	%fd790, [%rd156+24];
	st.global.f64 	[%rd158+24], %fd790;
	add.s32 	%r899, %r899, 4;
	setp.ne.s32 	%p34, %r4, %r899;
	mov.u32 	%r900, %r4;
	@%p34 bra 	$L__BB1_33;
$L__BB1_34:
	setp.eq.s32 	%p35, %r2, 0;
	mul.wide.u32 	%rd159, %r900, 8;
	add.s64 	%rd160, %rd7, %rd159;
	ld.global.f64 	%fd792, [%rd160];
	add.s32 	%r330, %r900, %r26;
	mul.wide.u32 	%rd161, %r330, 8;
	add.s64 	%rd162, %rd6, %rd161;
	st.global.f64 	[%rd162], %fd792;
	mov.f64 	%fd1853, 0d0000000000000000;
	@%p35 bra 	$L__BB1_43;
	ld.global.f64 	%fd32, [%rd7];
	mov.f64 	%fd1853, 0d0000000000000000;
	mov.b32 	%r901, 0;
$L__BB1_36:
	setp.lt.s32 	%p36, %r3, 1;
	mov.f64 	%fd1852, 0d0000000000000000;
	@%p36 bra 	$L__BB1_42;
	shl.b32 	%r333, %r901, 3;
	mul.wide.u32 	%rd163, %r333, 8;
	add.s64 	%rd164, %rd7, %rd163;
	ld.global.f64 	%fd34, [%rd164+16];
	ld.global.f64 	%fd796, [%rd164+48];
	mul.f64 	%fd35, %fd796, %fd796;
	ld.global.f64 	%fd36, [%rd164+24];
	ld.global.f64 	%fd797, [%rd164+64];
	mul.f64 	%fd37, %fd797, %fd797;
	ld.global.f64 	%fd798, [%rd164+40];
	mul.f64 	%fd38, %fd798, %fd798;
	ld.global.f64 	%fd799, [%rd164+56];
	mul.f64 	%fd39, %fd799, %fd799;
	ld.global.f64 	%fd40, [%rd164+8];
	ld.global.f64 	%fd41, [%rd164+32];
	mov.f64 	%fd1852, 0d0000000000000000;
	mov.b32 	%r902, 0;
$L__BB1_38:
	mul.lo.s32 	%r334, %r902, 3;
	mul.wide.u32 	%rd165, %r334, 8;
	add.s64 	%rd166, %rd11, %rd165;
	ld.global.f64 	%fd800, [%rd166];
	sub.f64 	%fd801, %fd800, %fd34;
	mul.f64 	%fd802, %fd801, %fd801;
	div.rn.f64 	%fd803, %fd802, %fd35;
	add.f64 	%fd804, %fd803, 0d3FF0000000000000;
	ld.global.f64 	%fd805, [%rd166+8];
	sub.f64 	%fd806, %fd805, %fd36;
	mul.f64 	%fd807, %fd806, %fd806;
	div.rn.f64 	%fd808, %fd807, %fd37;
	add.f64 	%fd809, %fd808, 0d3FF0000000000000;
	mul.f64 	%fd43, %fd804, %fd809;
	div.rn.f64 	%fd810, %fd802, %fd38;
	div.rn.f64 	%fd811, %fd807, %fd39;
	mul.f64 	%fd812, %fd811, 0dBFE0000000000000;
	fma.rn.f64 	%fd44, %fd810, 0dBFE0000000000000, %fd812;
	fma.rn.f64 	%fd813, %fd44, 0d3FF71547652B82FE, 0d4338000000000000;
	{
	.reg .b32 %temp; 
	mov.b64 	{%r32, %temp}, %fd813;
	}
	mov.f64 	%fd814, 0dC338000000000000;
	add.rn.f64 	%fd815, %fd813, %fd814;
	fma.rn.f64 	%fd816, %fd815, 0dBFE62E42FEFA39EF, %fd44;
	fma.rn.f64 	%fd817, %fd815, 0dBC7ABC9E3B39803F, %fd816;
	fma.rn.f64 	%fd818, %fd817, 0d3E5ADE1569CE2BDF, 0d3E928AF3FCA213EA;
	fma.rn.f64 	%fd819, %fd818, %fd817, 0d3EC71DEE62401315;
	fma.rn.f64 	%fd820, %fd819, %fd817, 0d3EFA01997C89EB71;
	fma.rn.f64 	%fd821, %fd820, %fd817, 0d3F2A01A014761F65;
	fma.rn.f64 	%fd822, %fd821, %fd817, 0d3F56C16C1852B7AF;
	fma.rn.f64 	%fd823, %fd822, %fd817, 0d3F81111111122322;
	fma.rn.f64 	%fd824, %fd823, %fd817, 0d3FA55555555502A1;
	fma.rn.f64 	%fd825, %fd824, %fd817, 0d3FC5555555555511;
	fma.rn.f64 	%fd826, %fd825, %fd817, 0d3FE000000000000B;
	fma.rn.f64 	%fd827, %fd826, %fd817, 0d3FF0000000000000;
	fma.rn.f64 	%fd828, %fd827, %fd817, 0d3FF0000000000000;
	{
	.reg .b32 %temp; 
	mov.b64 	{%r33, %temp}, %fd828;
	}
	{
	.reg .b32 %temp; 
	mov.b64 	{%temp, %r34}, %fd828;
	}
	shl.b32 	%r335, %r32, 20;
	add.s32 	%r336, %r335, %r34;
	mov.b64 	%fd1851, {%r33, %r336};
	{
	.reg .b32 %temp; 
	mov.b64 	{%temp, %r337}, %fd44;
	}
	mov.b32 	%f11, %r337;
	abs.f32 	%f1, %f11;
	setp.lt.f32 	%p37, %f1, 0f4086232B;
	@%p37 bra 	$L__BB1_41;
	setp.lt.f64 	%p38, %fd44, 0d0000000000000000;
	add.f64 	%fd829, %fd44, 0d7FF0000000000000;
	selp.f64 	%fd1851, 0d0000000000000000, %fd829, %p38;
	setp.geu.f32 	%p39, %f1, 0f40874800;
	@%p39 bra 	$L__BB1_41;
	shr.u32 	%r338, %r32, 31;
	add.s32 	%r339, %r32, %r338;
	shr.s32 	%r340, %r339, 1;
	shl.b32 	%r341, %r340, 20;
	add.s32 	%r342, %r34, %r341;
	mov.b64 	%fd830, {%r33, %r342};
	sub.s32 	%r343, %r32, %r340;
	shl.b32 	%r344, %r343, 20;
	add.s32 	%r345, %r344, 1072693248;
	mov.b32 	%r346, 0;
	mov.b64 	%fd831, {%r346, %r345};
	mul.f64 	%fd1851, %fd831, %fd830;
$L__BB1_41:
	rcp.rn.f64 	%fd832, %fd43;
	mov.f64 	%fd833, 0d3FF0000000000000;
	sub.f64 	%fd834, %fd833, %fd41;
	mul.f64 	%fd835, %fd1851, %fd834;
	fma.rn.f64 	%fd836, %fd832, %fd41, %fd835;
	fma.rn.f64 	%fd1852, %fd40, %fd836, %fd1852;
	add.s32 	%r902, %r902, 1;
	setp.ne.s32 	%p40, %r902, %r3;
	@%p40 bra 	$L__BB1_38;
$L__BB1_42:
	add.f64 	%fd837, %fd32, %fd1852;
	mul.lo.s32 	%r347, %r901, 3;
	mul.wide.u32 	%rd167, %r347, 8;
	add.s64 	%rd168, %rd11, %rd167;
	ld.global.f64 	%fd838, [%rd168+16];
	sub.f64 	%fd839, %fd837, %fd838;
	mul.wide.u32 	%rd169, %r901, 8;
	add.s64 	%rd170, %rd11, %rd169;
	ld.global.f64 	%fd840, [%rd170+40];
	sub.f64 	%fd841, %fd837, %fd840;
	fma.rn.f64 	%fd1853, %fd839, %fd841, %fd1853;
	add.s32 	%r901, %r901, 1;
	setp.ne.s32 	%p41, %r901, %r2;
	@%p41 bra 	$L__BB1_36;
$L__BB1_43:
	mul.wide.u32 	%rd171, %r4, 8;
	add.s64 	%rd172, %rd20, %rd171;
	st.global.f64 	[%rd172+16], %fd1853;
	add.s32 	%r349, %r19, %r972;
	add.s32 	%r972, %r349, 2;
	mov.b32 	%r903, 0;
$L__BB1_44:
	mul.wide.u32 	%rd173, %r903, 8;
	add.s64 	%rd23, %rd7, %rd173;
	ld.global.f64 	%fd53, [%rd23];
	add.s64 	%rd174, %rd12, %rd173;
	ld.global.f64 	%fd842, [%rd174];
	fma.rn.f64 	%fd1854, %fd1848, %fd842, %fd53;
	st.global.f64 	[%rd23], %fd1854;
	add.s64 	%rd175, %rd9, %rd173;
	ld.global.f64 	%fd55, [%rd175];
	setp.geu.f64 	%p42, %fd1854, %fd55;
	@%p42 bra 	$L__BB1_46;
	st.global.f64 	[%rd23], %fd55;
	mov.f64 	%fd1854, %fd55;
$L__BB1_46:
	add.s64 	%rd177, %rd10, %rd173;
	ld.global.f64 	%fd57, [%rd177];
	setp.leu.f64 	%p43, %fd1854, %fd57;
	@%p43 bra 	$L__BB1_48;
	st.global.f64 	[%rd23], %fd57;
$L__BB1_48:
	setp.lt.s32 	%p44, %r4, 1;
	mul.lo.s32 	%r39, %r903, %r5;
	mov.b32 	%r905, 0;
	@%p44 bra 	$L__BB1_51;
	mov.b32 	%r904, 0;
$L__BB1_50:
	mul.wide.u32 	%rd178, %r904, 8;
	add.s64 	%rd179, %rd7, %rd178;
	ld.global.f64 	%fd843, [%rd179];
	add.s32 	%r352, %r904, %r39;
	mul.wide.u32 	%rd180, %r352, 8;
	add.s64 	%rd181, %rd6, %rd180;
	st.global.f64 	[%rd181], %fd843;
	ld.global.f64 	%fd844, [%rd179+8];
	st.global.f64 	[%rd181+8], %fd844;
	ld.global.f64 	%fd845, [%rd179+16];
	st.global.f64 	[%rd181+16], %fd845;
	ld.global.f64 	%fd846, [%rd179+24];
	st.global.f64 	[%rd181+24], %fd846;
	add.s32 	%r904, %r904, 4;
	setp.ne.s32 	%p45, %r4, %r904;
	mov.u32 	%r905, %r4;
	@%p45 bra 	$L__BB1_50;
$L__BB1_51:
	setp.eq.s32 	%p46, %r2, 0;
	mul.wide.u32 	%rd182, %r905, 8;
	add.s64 	%rd183, %rd7, %rd182;
	ld.global.f64 	%fd848, [%rd183];
	add.s32 	%r353, %r905, %r39;
	mul.wide.u32 	%rd184, %r353, 8;
	add.s64 	%rd185, %rd6, %rd184;
	st.global.f64 	[%rd185], %fd848;
	mov.f64 	%fd1859, 0d0000000000000000;
	@%p46 bra 	$L__BB1_60;
	ld.global.f64 	%fd58, [%rd7];
	mov.f64 	%fd1859, 0d0000000000000000;
	mov.b32 	%r906, 0;
$L__BB1_53:
	setp.lt.s32 	%p47, %r3, 1;
	mov.f64 	%fd1858, 0d0000000000000000;
	@%p47 bra 	$L__BB1_59;
	shl.b32 	%r356, %r906, 3;
	mul.wide.u32 	%rd186, %r356, 8;
	add.s64 	%rd187, %rd7, %rd186;
	ld.global.f64 	%fd60, [%rd187+16];
	ld.global.f64 	%fd852, [%rd187+48];
	mul.f64 	%fd61, %fd852, %fd852;
	ld.global.f64 	%fd62, [%rd187+24];
	ld.global.f64 	%fd853, [%rd187+64];
	mul.f64 	%fd63, %fd853, %fd853;
	ld.global.f64 	%fd854, [%rd187+40];
	mul.f64 	%fd64, %fd854, %fd854;
	ld.global.f64 	%fd855, [%rd187+56];
	mul.f64 	%fd65, %fd855, %fd855;
	ld.global.f64 	%fd66, [%rd187+8];
	ld.global.f64 	%fd67, [%rd187+32];
	mov.f64 	%fd856, 0d3FF0000000000000;
	sub.f64 	%fd68, %fd856, %fd67;
	mov.f64 	%fd1858, 0d0000000000000000;
	mov.b32 	%r907, 0;
$L__BB1_55:
	mul.lo.s32 	%r357, %r907, 3;
	mul.wide.u32 	%rd188, %r357, 8;
	add.s64 	%rd189, %rd11, %rd188;
	ld.global.f64 	%fd857, [%rd189];
	sub.f64 	%fd858, %fd857, %fd60;
	mul.f64 	%fd859, %fd858, %fd858;
	div.rn.f64 	%fd860, %fd859, %fd61;
	add.f64 	%fd861, %fd860, 0d3FF0000000000000;
	ld.global.f64 	%fd862, [%rd189+8];
	sub.f64 	%fd863, %fd862, %fd62;
	mul.f64 	%fd864, %fd863, %fd863;
	div.rn.f64 	%fd865, %fd864, %fd63;
	add.f64 	%fd866, %fd865, 0d3FF0000000000000;
	mul.f64 	%fd70, %fd861, %fd866;
	div.rn.f64 	%fd867, %fd859, %fd64;
	div.rn.f64 	%fd868, %fd864, %fd65;
	mul.f64 	%fd869, %fd868, 0dBFE0000000000000;
	fma.rn.f64 	%fd71, %fd867, 0dBFE0000000000000, %fd869;
	fma.rn.f64 	%fd870, %fd71, 0d3FF71547652B82FE, 0d4338000000000000;
	{
	.reg .b32 %temp; 
	mov.b64 	{%r45, %temp}, %fd870;
	}
	mov.f64 	%fd871, 0dC338000000000000;
	add.rn.f64 	%fd872, %fd870, %fd871;
	fma.rn.f64 	%fd873, %fd872, 0dBFE62E42FEFA39EF, %fd71;
	fma.rn.f64 	%fd874, %fd872, 0dBC7ABC9E3B39803F, %fd873;
	fma.rn.f64 	%fd875, %fd874, 0d3E5ADE1569CE2BDF, 0d3E928AF3FCA213EA;
	fma.rn.f64 	%fd876, %fd875, %fd874, 0d3EC71DEE62401315;
	fma.rn.f64 	%fd877, %fd876, %fd874, 0d3EFA01997C89EB71;
	fma.rn.f64 	%fd878, %fd877, %fd874, 0d3F2A01A014761F65;
	fma.rn.f64 	%fd879, %fd878, %fd874, 0d3F56C16C1852B7AF;
	fma.rn.f64 	%fd880, %fd879, %fd874, 0d3F81111111122322;
	fma.rn.f64 	%fd881, %fd880, %fd874, 0d3FA55555555502A1;
	fma.rn.f64 	%fd882, %fd881, %fd874, 0d3FC5555555555511;
	fma.rn.f64 	%fd883, %fd882, %fd874, 0d3FE000000000000B;
	fma.rn.f64 	%fd884, %fd883, %fd874, 0d3FF0000000000000;
	fma.rn.f64 	%fd885, %fd884, %fd874, 0d3FF0000000000000;
	{
	.reg .b32 %temp; 
	mov.b64 	{%r46, %temp}, %fd885;
	}
	{
	.reg .b32 %temp; 
	mov.b64 	{%temp, %r47}, %fd885;
	}
	shl.b32 	%r358, %r45, 20;
	add.s32 	%r359, %r358, %r47;
	mov.b64 	%fd1857, {%r46, %r359};
	{
	.reg .b32 %temp; 
	mov.b64 	{%temp, %r360}, %fd71;
	}
	mov.b32 	%f12, %r360;
	abs.f32 	%f2, %f12;
	setp.lt.f32 	%p48, %f2, 0f4086232B;
	@%p48 bra 	$L__BB1_58;
	setp.lt.f64 	%p49, %fd71, 0d0000000000000000;
	add.f64 	%fd886, %fd71, 0d7FF0000000000000;
	selp.f64 	%fd1857, 0d0000000000000000, %fd886, %p49;
	setp.geu.f32 	%p50, %f2, 0f40874800;
	@%p50 bra 	$L__BB1_58;
	shr.u32 	%r361, %r45, 31;
	add.s32 	%r362, %r45, %r361;
	shr.s32 	%r363, %r362, 1;
	shl.b32 	%r364, %r363, 20;
	add.s32 	%r365, %r47, %r364;
	mov.b64 	%fd887, {%r46, %r365};
	sub.s32 	%r366, %r45, %r363;
	shl.b32 	%r367, %r366, 20;
	add.s32 	%r368, %r367, 1072693248;
	mov.b32 	%r369, 0;
	mov.b64 	%fd888, {%r369, %r368};
	mul.f64 	%fd1857, %fd888, %fd887;
$L__BB1_58:
	rcp.rn.f64 	%fd889, %fd70;
	mul.f64 	%fd890, %fd1857, %fd68;
	fma.rn.f64 	%fd891, %fd889, %fd67, %fd890;
	fma.rn.f64 	%fd1858, %fd66, %fd891, %fd1858;
	add.s32 	%r907, %r907, 1;
	setp.ne.s32 	%p51, %r907, %r3;
	@%p51 bra 	$L__BB1_55;
$L__BB1_59:
	add.f64 	%fd892, %fd58, %fd1858;
	mul.lo.s32 	%r370, %r906, 3;
	mul.wide.u32 	%rd190, %r370, 8;
	add.s64 	%rd191, %rd11, %rd190;
	ld.global.f64 	%fd893, [%rd191+16];
	sub.f64 	%fd894, %fd892, %fd893;
	mul.wide.u32 	%rd192, %r906, 8;
	add.s64 	%rd193, %rd11, %rd192;
	ld.global.f64 	%fd895, [%rd193+40];
	sub.f64 	%fd896, %fd892, %fd895;
	fma.rn.f64 	%fd1859, %fd894, %fd896, %fd1859;
	add.s32 	%r906, %r906, 1;
	setp.ne.s32 	%p52, %r906, %r2;
	@%p52 bra 	$L__BB1_53;
$L__BB1_60:
	mul.wide.u32 	%rd194, %r903, 8;
	add.s64 	%rd195, %rd20, %rd194;
	st.global.f64 	[%rd195+8], %fd1859;
	st.global.f64 	[%rd23], %fd53;
	add.s32 	%r50, %r903, 1;
	setp.ne.s32 	%p53, %r903, %r19;
	mov.u32 	%r903, %r50;
	@%p53 bra 	$L__BB1_44;
	setp.lt.s32 	%p54, %r4, 15;
	ld.global.f64 	%fd1862, [%rd20+8];
	mov.b32 	%r913, 1;
	mov.b32 	%r912, 0;
	@%p54 bra 	$L__BB1_64;
	mov.b32 	%r913, 1;
	mov.b32 	%r912, 0;
$L__BB1_63:
	.pragma "nounroll";
	mul.wide.u32 	%rd196, %r913, 8;
	add.s64 	%rd197, %rd20, %rd196;
	ld.global.f64 	%fd897, [%rd197+8];
	setp.lt.f64 	%p55, %fd897, %fd1862;
	selp.b32 	%r375, %r913, %r912, %p55;
	selp.f64 	%fd898, %fd897, %fd1862, %p55;
	add.s32 	%r376, %r913, 1;
	ld.global.f64 	%fd899, [%rd197+16];
	setp.lt.f64 	%p56, %fd899, %fd898;
	selp.b32 	%r377, %r376, %r375, %p56;
	selp.f64 	%fd900, %fd899, %fd898, %p56;
	add.s32 	%r378, %r913, 2;
	ld.global.f64 	%fd901, [%rd197+24];
	setp.lt.f64 	%p57, %fd901, %fd900;
	selp.b32 	%r379, %r378, %r377, %p57;
	selp.f64 	%fd902, %fd901, %fd900, %p57;
	add.s32 	%r380, %r913, 3;
	ld.global.f64 	%fd903, [%rd197+32];
	setp.lt.f64 	%p58, %fd903, %fd902;
	selp.b32 	%r381, %r380, %r379, %p58;
	selp.f64 	%fd904, %fd903, %fd902, %p58;
	add.s32 	%r382, %r913, 4;
	ld.global.f64 	%fd905, [%rd197+40];
	setp.lt.f64 	%p59, %fd905, %fd904;
	selp.b32 	%r383, %r382, %r381, %p59;
	selp.f64 	%fd906, %fd905, %fd904, %p59;
	add.s32 	%r384, %r913, 5;
	ld.global.f64 	%fd907, [%rd197+48];
	setp.lt.f64 	%p60, %fd907, %fd906;
	selp.b32 	%r385, %r384, %r383, %p60;
	selp.f64 	%fd908, %fd907, %fd906, %p60;
	add.s32 	%r386, %r913, 6;
	ld.global.f64 	%fd909, [%rd197+56];
	setp.lt.f64 	%p61, %fd909, %fd908;
	selp.b32 	%r387, %r386, %r385, %p61;
	selp.f64 	%fd910, %fd909, %fd908, %p61;
	add.s32 	%r388, %r913, 7;
	ld.global.f64 	%fd911, [%rd197+64];
	setp.lt.f64 	%p62, %fd911, %fd910;
	selp.b32 	%r389, %r388, %r387, %p62;
	selp.f64 	%fd912, %fd911, %fd910, %p62;
	add.s32 	%r390, %r913, 8;
	ld.global.f64 	%fd913, [%rd197+72];
	setp.lt.f64 	%p63, %fd913, %fd912;
	selp.b32 	%r391, %r390, %r389, %p63;
	selp.f64 	%fd914, %fd913, %fd912, %p63;
	add.s32 	%r392, %r913, 9;
	ld.global.f64 	%fd915, [%rd197+80];
	setp.lt.f64 	%p64, %fd915, %fd914;
	selp.b32 	%r393, %r392, %r391, %p64;
	selp.f64 	%fd916, %fd915, %fd914, %p64;
	add.s32 	%r394, %r913, 10;
	ld.global.f64 	%fd917, [%rd197+88];
	setp.lt.f64 	%p65, %fd917, %fd916;
	selp.b32 	%r395, %r394, %r393, %p65;
	selp.f64 	%fd918, %fd917, %fd916, %p65;
	add.s32 	%r396, %r913, 11;
	ld.global.f64 	%fd919, [%rd197+96];
	setp.lt.f64 	%p66, %fd919, %fd918;
	selp.b32 	%r397, %r396, %r395, %p66;
	selp.f64 	%fd920, %fd919, %fd918, %p66;
	add.s32 	%r398, %r913, 12;
	ld.global.f64 	%fd921, [%rd197+104];
	setp.lt.f64 	%p67, %fd921, %fd920;
	selp.b32 	%r399, %r398, %r397, %p67;
	selp.f64 	%fd922, %fd921, %fd920, %p67;
	add.s32 	%r400, %r913, 13;
	ld.global.f64 	%fd923, [%rd197+112];
	setp.lt.f64 	%p68, %fd923, %fd922;
	selp.b32 	%r401, %r400, %r399, %p68;
	selp.f64 	%fd924, %fd923, %fd922, %p68;
	add.s32 	%r402, %r913, 14;
	ld.global.f64 	%fd925, [%rd197+120];
	setp.lt.f64 	%p69, %fd925, %fd924;
	selp.b32 	%r403, %r402, %r401, %p69;
	selp.f64 	%fd926, %fd925, %fd924, %p69;
	add.s32 	%r404, %r913, 15;
	ld.global.f64 	%fd927, [%rd197+128];
	setp.lt.f64 	%p70, %fd927, %fd926;
	selp.b32 	%r912, %r404, %r403, %p70;
	selp.f64 	%fd1862, %fd927, %fd926, %p70;
	add.s32 	%r913, %r913, 16;
	setp.eq.s32 	%p71, %r404, %r22;
	@%p71 bra 	$L__BB1_64;
	bra.uni 	$L__BB1_63;
$L__BB1_64:
	setp.eq.s32 	%p72, %r21, 1;
	@%p72 bra 	$L__BB1_66;
	mul.wide.u32 	%rd198, %r913, 8;
	add.s64 	%rd199, %rd20, %rd198;
	ld.global.f64 	%fd928, [%rd199+8];
	setp.lt.f64 	%p73, %fd928, %fd1862;
	selp.b32 	%r405, %r913, %r912, %p73;
	selp.f64 	%fd929, %fd928, %fd1862, %p73;
	add.s32 	%r406, %r913, 1;
	ld.global.f64 	%fd930, [%rd199+16];
	setp.lt.f64 	%p74, %fd930, %fd929;
	selp.b32 	%r407, %r406, %r405, %p74;
	selp.f64 	%fd931, %fd930, %fd929, %p74;
	add.s32 	%r408, %r913, 2;
	ld.global.f64 	%fd932, [%rd199+24];
	setp.lt.f64 	%p75, %fd932, %fd931;
	selp.b32 	%r409, %r408, %r407, %p75;
	selp.f64 	%fd933, %fd932, %fd931, %p75;
	add.s32 	%r410, %r913, 3;
	ld.global.f64 	%fd934, [%rd199+32];
	setp.lt.f64 	%p76, %fd934, %fd933;
	selp.b32 	%r411, %r410, %r409, %p76;
	selp.f64 	%fd935, %fd934, %fd933, %p76;
	add.s32 	%r412, %r913, 4;
	ld.global.f64 	%fd936, [%rd199+40];
	setp.lt.f64 	%p77, %fd936, %fd935;
	selp.b32 	%r413, %r412, %r411, %p77;
	selp.f64 	%fd937, %fd936, %fd935, %p77;
	add.s32 	%r414, %r913, 5;
	ld.global.f64 	%fd938, [%rd199+48];
	setp.lt.f64 	%p78, %fd938, %fd937;
	selp.b32 	%r415, %r414, %r413, %p78;
	selp.f64 	%fd939, %fd938, %fd937, %p78;
	add.s32 	%r416, %r913, 6;
	ld.global.f64 	%fd940, [%rd199+56];
	setp.lt.f64 	%p79, %fd940, %fd939;
	selp.b32 	%r417, %r416, %r415, %p79;
	selp.f64 	%fd941, %fd940, %fd939, %p79;
	add.s32 	%r418, %r913, 7;
	ld.global.f64 	%fd942, [%rd199+64];
	setp.lt.f64 	%p80, %fd942, %fd941;
	selp.b32 	%r912, %r418, %r417, %p80;
	selp.f64 	%fd1862, %fd942, %fd941, %p80;
	add.s32 	%r913, %r913, 8;
$L__BB1_66:
	mul.wide.u32 	%rd200, %r913, 8;
	add.s64 	%rd201, %rd20, %rd200;
	ld.global.f64 	%fd943, [%rd201+8];
	setp.lt.f64 	%p81, %fd943, %fd1862;
	selp.b32 	%r987, %r913, %r912, %p81;
	selp.f64 	%fd1954, %fd943, %fd1862, %p81;
	add.s32 	%r419, %r972, -1;
	setp.gt.s32 	%p82, %r419, 2998;
	@%p82 bra 	$L__BB1_359;
$L__BB1_67:
	mov.u32 	%r62, %r985;
	setp.lt.s32 	%p83, %r4, 15;
	ld.global.f64 	%fd1865, [%rd20+8];
	mov.b32 	%r920, 1;
	mov.b32 	%r919, 0;
	@%p83 bra 	$L__BB1_70;
	mov.b32 	%r920, 1;
	mov.b32 	%r919, 0;
$L__BB1_69:
	.pragma "nounroll";
	mul.wide.u32 	%rd202, %r920, 8;
	add.s64 	%rd203, %rd20, %rd202;
	ld.global.f64 	%fd944, [%rd203+8];
	setp.lt.f64 	%p84, %fd1865, %fd944;
	selp.f64 	%fd945, %fd944, %fd1865, %p84;
	selp.b32 	%r424, %r920, %r919, %p84;
	add.s32 	%r425, %r920, 1;
	ld.global.f64 	%fd946, [%rd203+16];
	setp.lt.f64 	%p85, %fd945, %fd946;
	selp.f64 	%fd947, %fd946, %fd945, %p85;
	selp.b32 	%r426, %r425, %r424, %p85;
	add.s32 	%r427, %r920, 2;
	ld.global.f64 	%fd948, [%rd203+24];
	setp.lt.f64 	%p86, %fd947, %fd948;
	selp.f64 	%fd949, %fd948, %fd947, %p86;
	selp.b32 	%r428, %r427, %r426, %p86;
	add.s32 	%r429, %r920, 3;
	ld.global.f64 	%fd950, [%rd203+32];
	setp.lt.f64 	%p87, %fd949, %fd950;
	selp.f64 	%fd951, %fd950, %fd949, %p87;
	selp.b32 	%r430, %r429, %r428, %p87;
	add.s32 	%r431, %r920, 4;
	ld.global.f64 	%fd952, [%rd203+40];
	setp.lt.f64 	%p88, %fd951, %fd952;
	selp.f64 	%fd953, %fd952, %fd951, %p88;
	selp.b32 	%r432, %r431, %r430, %p88;
	add.s32 	%r433, %r920, 5;
	ld.global.f64 	%fd954, [%rd203+48];
	setp.lt.f64 	%p89, %fd953, %fd954;
	selp.f64 	%fd955, %fd954, %fd953, %p89;
	selp.b32 	%r434, %r433, %r432, %p89;
	add.s32 	%r435, %r920, 6;
	ld.global.f64 	%fd956, [%rd203+56];
	setp.lt.f64 	%p90, %fd955, %fd956;
	selp.f64 	%fd957, %fd956, %fd955, %p90;
	selp.b32 	%r436, %r435, %r434, %p90;
	add.s32 	%r437, %r920, 7;
	ld.global.f64 	%fd958, [%rd203+64];
	setp.lt.f64 	%p91, %fd957, %fd958;
	selp.f64 	%fd959, %fd958, %fd957, %p91;
	selp.b32 	%r438, %r437, %r436, %p91;
	add.s32 	%r439, %r920, 8;
	ld.global.f64 	%fd960, [%rd203+72];
	setp.lt.f64 	%p92, %fd959, %fd960;
	selp.f64 	%fd961, %fd960, %fd959, %p92;
	selp.b32 	%r440, %r439, %r438, %p92;
	add.s32 	%r441, %r920, 9;
	ld.global.f64 	%fd962, [%rd203+80];
	setp.lt.f64 	%p93, %fd961, %fd962;
	selp.f64 	%fd963, %fd962, %fd961, %p93;
	selp.b32 	%r442, %r441, %r440, %p93;
	add.s32 	%r443, %r920, 10;
	ld.global.f64 	%fd964, [%rd203+88];
	setp.lt.f64 	%p94, %fd963, %fd964;
	selp.f64 	%fd965, %fd964, %fd963, %p94;
	selp.b32 	%r444, %r443, %r442, %p94;
	add.s32 	%r445, %r920, 11;
	ld.global.f64 	%fd966, [%rd203+96];
	setp.lt.f64 	%p95, %fd965, %fd966;
	selp.f64 	%fd967, %fd966, %fd965, %p95;
	selp.b32 	%r446, %r445, %r444, %p95;
	add.s32 	%r447, %r920, 12;
	ld.global.f64 	%fd968, [%rd203+104];
	setp.lt.f64 	%p96, %fd967, %fd968;
	selp.f64 	%fd969, %fd968, %fd967, %p96;
	selp.b32 	%r448, %r447, %r446, %p96;
	add.s32 	%r449, %r920, 13;
	ld.global.f64 	%fd970, [%rd203+112];
	setp.lt.f64 	%p97, %fd969, %fd970;
	selp.f64 	%fd971, %fd970, %fd969, %p97;
	selp.b32 	%r450, %r449, %r448, %p97;
	add.s32 	%r451, %r920, 14;
	ld.global.f64 	%fd972, [%rd203+120];
	setp.lt.f64 	%p98, %fd971, %fd972;
	selp.f64 	%fd973, %fd972, %fd971, %p98;
	selp.b32 	%r452, %r451, %r450, %p98;
	add.s32 	%r453, %r920, 15;
	ld.global.f64 	%fd974, [%rd203+128];
	setp.lt.f64 	%p99, %fd973, %fd974;
	selp.f64 	%fd1865, %fd974, %fd973, %p99;
	selp.b32 	%r919, %r453, %r452, %p99;
	add.s32 	%r920, %r920, 16;
	setp.ne.s32 	%p100, %r453, %r22;
	@%p100 bra 	$L__BB1_69;
$L__BB1_70:
	setp.eq.s32 	%p101, %r21, 1;
	@%p101 bra 	$L__BB1_72;
	mul.wide.u32 	%rd204, %r920, 8;
	add.s64 	%rd205, %rd20, %rd204;
	ld.global.f64 	%fd975, [%rd205+8];
	setp.lt.f64 	%p102, %fd1865, %fd975;
	selp.f64 	%fd976, %fd975, %fd1865, %p102;
	selp.b32 	%r454, %r920, %r919, %p102;
	add.s32 	%r455, %r920, 1;
	ld.global.f64 	%fd977, [%rd205+16];
	setp.lt.f64 	%p103, %fd976, %fd977;
	selp.f64 	%fd978, %fd977, %fd976, %p103;
	selp.b32 	%r456, %r455, %r454, %p103;
	add.s32 	%r457, %r920, 2;
	ld.global.f64 	%fd979, [%rd205+24];
	setp.lt.f64 	%p104, %fd978, %fd979;
	selp.f64 	%fd980, %fd979, %fd978, %p104;
	selp.b32 	%r458, %r457, %r456, %p104;
	add.s32 	%r459, %r920, 3;
	ld.global.f64 	%fd981, [%rd205+32];
	setp.lt.f64 	%p105, %fd980, %fd981;
	selp.f64 	%fd982, %fd981, %fd980, %p105;
	selp.b32 	%r460, %r459, %r458, %p105;
	add.s32 	%r461, %r920, 4;
	ld.global.f64 	%fd983, [%rd205+40];
	setp.lt.f64 	%p106, %fd982, %fd983;
	selp.f64 	%fd984, %fd983, %fd982, %p106;
	selp.b32 	%r462, %r461, %r460, %p106;
	add.s32 	%r463, %r920, 5;
	ld.global.f64 	%fd985, [%rd205+48];
	setp.lt.f64 	%p107, %fd984, %fd985;
	selp.f64 	%fd986, %fd985, %fd984, %p107;
	selp.b32 	%r464, %r463, %r462, %p107;
	add.s32 	%r465, %r920, 6;
	ld.global.f64 	%fd987, [%rd205+56];
	setp.lt.f64 	%p108, %fd986, %fd987;
	selp.f64 	%fd988, %fd987, %fd986, %p108;
	selp.b32 	%r466, %r465, %r464, %p108;
	add.s32 	%r467, %r920, 7;
	ld.global.f64 	%fd989, [%rd205+64];
	setp.lt.f64 	%p109, %fd988, %fd989;
	selp.f64 	%fd1865, %fd989, %fd988, %p109;
	selp.b32 	%r919, %r467, %r466, %p109;
	add.s32 	%r920, %r920, 8;
$L__BB1_72:
	mul.wide.u32 	%rd206, %r920, 8;
	add.s64 	%rd207, %rd20, %rd206;
	ld.global.f64 	%fd990, [%rd207+8];
	setp.lt.f64 	%p110, %fd1865, %fd990;
	selp.b32 	%r75, %r920, %r919, %p110;
	mul.lo.s32 	%r76, %r75, %r5;
	mov.b32 	%r923, 0;
$L__BB1_73:
	mov.u32 	%r77, %r923;
	setp.lt.s32 	%p111, %r4, 14;
	mov.b32 	%r926, 0;
	mov.f64 	%fd1873, 0d0000000000000000;
	@%p111 bra 	$L__BB1_76;
	mov.b32 	%r924, 0;
	mov.f64 	%fd1873, 0d0000000000000000;
$L__BB1_75:
	.pragma "nounroll";
	mad.lo.s32 	%r471, %r924, %r5, %r77;
	mul.wide.u32 	%rd208, %r471, 8;
	add.s64 	%rd209, %rd6, %rd208;
	ld.global.f64 	%fd994, [%rd209];
	add.f64 	%fd995, %fd1873, %fd994;
	add.s32 	%r472, %r471, %r5;
	mul.wide.u32 	%rd210, %r472, 8;
	add.s64 	%rd211, %rd6, %rd210;
	ld.global.f64 	%fd996, [%rd211];
	add.f64 	%fd997, %fd995, %fd996;
	add.s32 	%r473, %r472, %r5;
	mul.wide.u32 	%rd212, %r473, 8;
	add.s64 	%rd213, %rd6, %rd212;
	ld.global.f64 	%fd998, [%rd213];
	add.f64 	%fd999, %fd997, %fd998;
	add.s32 	%r474, %r473, %r5;
	mul.wide.u32 	%rd214, %r474, 8;
	add.s64 	%rd215, %rd6, %rd214;
	ld.global.f64 	%fd1000, [%rd215];
	add.f64 	%fd1001, %fd999, %fd1000;
	add.s32 	%r475, %r474, %r5;
	mul.wide.u32 	%rd216, %r475, 8;
	add.s64 	%rd217, %rd6, %rd216;
	ld.global.f64 	%fd1002, [%rd217];
	add.f64 	%fd1003, %fd1001, %fd1002;
	add.s32 	%r476, %r475, %r5;
	mul.wide.u32 	%rd218, %r476, 8;
	add.s64 	%rd219, %rd6, %rd218;
	ld.global.f64 	%fd1004, [%rd219];
	add.f64 	%fd1005, %fd1003, %fd1004;
	add.s32 	%r477, %r476, %r5;
	mul.wide.u32 	%rd220, %r477, 8;
	add.s64 	%rd221, %rd6, %rd220;
	ld.global.f64 	%fd1006, [%rd221];
	add.f64 	%fd1007, %fd1005, %fd1006;
	add.s32 	%r478, %r477, %r5;
	mul.wide.u32 	%rd222, %r478, 8;
	add.s64 	%rd223, %rd6, %rd222;
	ld.global.f64 	%fd1008, [%rd223];
	add.f64 	%fd1009, %fd1007, %fd1008;
	add.s32 	%r479, %r478, %r5;
	mul.wide.u32 	%rd224, %r479, 8;
	add.s64 	%rd225, %rd6, %rd224;
	ld.global.f64 	%fd1010, [%rd225];
	add.f64 	%fd1011, %fd1009, %fd1010;
	add.s32 	%r480, %r479, %r5;
	mul.wide.u32 	%rd226, %r480, 8;
	add.s64 	%rd227, %rd6, %rd226;
	ld.global.f64 	%fd1012, [%rd227];
	add.f64 	%fd1013, %fd1011, %fd1012;
	add.s32 	%r481, %r480, %r5;
	mul.wide.u32 	%rd228, %r481, 8;
	add.s64 	%rd229, %rd6, %rd228;
	ld.global.f64 	%fd1014, [%rd229];
	add.f64 	%fd1015, %fd1013, %fd1014;
	add.s32 	%r482, %r481, %r5;
	mul.wide.u32 	%rd230, %r482, 8;
	add.s64 	%rd231, %rd6, %rd230;
	ld.global.f64 	%fd1016, [%rd231];
	add.f64 	%fd1017, %fd1015, %fd1016;
	add.s32 	%r483, %r482, %r5;
	mul.wide.u32 	%rd232, %r483, 8;
	add.s64 	%rd233, %rd6, %rd232;
	ld.global.f64 	%fd1018, [%rd233];
	add.f64 	%fd1019, %fd1017, %fd1018;
	add.s32 	%r484, %r483, %r5;
	mul.wide.u32 	%rd234, %r484, 8;
	add.s64 	%rd235, %rd6, %rd234;
	ld.global.f64 	%fd1020, [%rd235];
	add.f64 	%fd1021, %fd1019, %fd1020;
	add.s32 	%r485, %r484, %r5;
	mul.wide.u32 	%rd236, %r485, 8;
	add.s64 	%rd237, %rd6, %rd236;
	ld.global.f64 	%fd1022, [%rd237];
	add.f64 	%fd1023, %fd1021, %fd1022;
	add.s32 	%r486, %r485, %r5;
	mul.wide.u32 	%rd238, %r486, 8;
	add.s64 	%rd239, %rd6, %rd238;
	ld.global.f64 	%fd1024, [%rd239];
	add.f64 	%fd1873, %fd1023, %fd1024;
	add.s32 	%r924, %r924, 16;
	setp.ne.s32 	%p112, %r924, %r23;
	mov.u32 	%r926, %r23;
	@%p112 bra 	$L__BB1_75;
$L__BB1_76:
	add.s32 	%r487, %r20, 1;
	and.b32  	%r81, %r487, 11;
	setp.eq.s32 	%p113, %r81, 0;
	@%p113 bra 	$L__BB1_84;
	add.s32 	%r488, %r81, -1;
	setp.lt.u32 	%p114, %r488, 7;
	@%p114 bra 	$L__BB1_79;
	mad.lo.s32 	%r489, %r926, %r5, %r77;
	mul.wide.u32 	%rd240, %r489, 8;
	add.s64 	%rd241, %rd6, %rd240;
	ld.global.f64 	%fd1026, [%rd241];
	add.f64 	%fd1027, %fd1873, %fd1026;
	add.s32 	%r490, %r489, %r5;
	mul.wide.u32 	%rd242, %r490, 8;
	add.s64 	%rd243, %rd6, %rd242;
	ld.global.f64 	%fd1028, [%rd243];
	add.f64 	%fd1029, %fd1027, %fd1028;
	add.s32 	%r491, %r490, %r5;
	mul.wide.u32 	%rd244, %r491, 8;
	add.s64 	%rd245, %rd6, %rd244;
	ld.global.f64 	%fd1030, [%rd245];
	add.f64 	%fd1031, %fd1029, %fd1030;
	add.s32 	%r492, %r491, %r5;
	mul.wide.u32 	%rd246, %r492, 8;
	add.s64 	%rd247, %rd6, %rd246;
	ld.global.f64 	%fd1032, [%rd247];
	add.f64 	%fd1033, %fd1031, %fd1032;
	add.s32 	%r493, %r492, %r5;
	mul.wide.u32 	%rd248, %r493, 8;
	add.s64 	%rd249, %rd6, %rd248;
	ld.global.f64 	%fd1034, [%rd249];
	add.f64 	%fd1035, %fd1033, %fd1034;
	add.s32 	%r494, %r493, %r5;
	mul.wide.u32 	%rd250, %r494, 8;
	add.s64 	%rd251, %rd6, %rd250;
	ld.global.f64 	%fd1036, [%rd251];
	add.f64 	%fd1037, %fd1035, %fd1036;
	add.s32 	%r495, %r494, %r5;
	mul.wide.u32 	%rd252, %r495, 8;
	add.s64 	%rd253, %rd6, %rd252;
	ld.global.f64 	%fd1038, [%rd253];
	add.f64 	%fd1039, %fd1037, %fd1038;
	add.s32 	%r496, %r495, %r5;
	mul.wide.u32 	%rd254, %r496, 8;
	add.s64 	%rd255, %rd6, %rd254;
	ld.global.f64 	%fd1040, [%rd255];
	add.f64 	%fd1873, %fd1039, %fd1040;
	add.s32 	%r926, %r926, 8;
$L__BB1_79:
	and.b32  	%r84, %r487, 3;
	setp.eq.s32 	%p115, %r84, 0;
	@%p115 bra 	$L__BB1_84;
	add.s32 	%r498, %r84, -1;
	setp.lt.u32 	%p116, %r498, 3;
	@%p116 bra 	$L__BB1_82;
	mad.lo.s32 	%r499, %r926, %r5, %r77;
	mul.wide.u32 	%rd256, %r499, 8;
	add.s64 	%rd257, %rd6, %rd256;
	ld.global.f64 	%fd1041, [%rd257];
	add.f64 	%fd1042, %fd1873, %fd1041;
	add.s32 	%r500, %r499, %r5;
	mul.wide.u32 	%rd258, %r500, 8;
	add.s64 	%rd259, %rd6, %rd258;
	ld.global.f64 	%fd1043, [%rd259];
	add.f64 	%fd1044, %fd1042, %fd1043;
	add.s32 	%r501, %r500, %r5;
	mul.wide.u32 	%rd260, %r501, 8;
	add.s64 	%rd261, %rd6, %rd260;
	ld.global.f64 	%fd1045, [%rd261];
	add.f64 	%fd1046, %fd1044, %fd1045;
	add.s32 	%r502, %r501, %r5;
	mul.wide.u32 	%rd262, %r502, 8;
	add.s64 	%rd263, %rd6, %rd262;
	ld.global.f64 	%fd1047, [%rd263];
	add.f64 	%fd1873, %fd1046, %fd1047;
	add.s32 	%r926, %r926, 4;
$L__BB1_82:
	and.b32  	%r503, %r20, 1;
	setp.eq.b32 	%p117, %r503, 1;
	not.pred 	%p118, %p117;
	mad.lo.s32 	%r87, %r926, %r5, %r77;
	mul.wide.u32 	%rd264, %r87, 8;
	add.s64 	%rd265, %rd6, %rd264;
	ld.global.f64 	%fd1048, [%rd265];
	add.f64 	%fd1873, %fd1873, %fd1048;
	@%p118 bra 	$L__BB1_84;
	add.s32 	%r504, %r87, %r5;
	mul.wide.u32 	%rd266, %r504, 8;
	add.s64 	%rd267, %rd6, %rd266;
	ld.global.f64 	%fd1049, [%rd267];
	add.f64 	%fd1873, %fd1873, %fd1049;
$L__BB1_84:
	add.s32 	%r505, %r77, %r76;
	mul.wide.u32 	%rd268, %r505, 8;
	add.s64 	%rd269, %rd6, %rd268;
	ld.global.f64 	%fd1050, [%rd269];
	sub.f64 	%fd1051, %fd1873, %fd1050;
	cvt.rn.f64.s32 	%fd1052, %r5;
	div.rn.f64 	%fd1053, %fd1051, %fd1052;
	mul.wide.u32 	%rd270, %r4, 8;
	add.s64 	%rd271, %rd19, %rd270;
	add.s64 	%rd272, %rd271, %rd270;
	add.s64 	%rd24, %rd272, 8;
	mul.wide.u32 	%rd273, %r77, 8;
	add.s64 	%rd274, %rd24, %rd273;
	st.global.f64 	[%rd274+8], %fd1053;
	add.s32 	%r923, %r77, 1;
	setp.ne.s32 	%p119, %r77, %r19;
	@%p119 bra 	$L__BB1_73;
	setp.lt.s32 	%p120, %r4, 1;
	mov.b32 	%r929, 0;
	@%p120 bra 	$L__BB1_104;
	mov.b32 	%r928, 0;
$L__BB1_87:
	mul.wide.u32 	%rd275, %r928, 8;
	add.s64 	%rd25, %rd24, %rd275;
	ld.global.f64 	%fd1054, [%rd25+8];
	add.s32 	%r508, %r928, %r76;
	mul.wide.u32 	%rd276, %r508, 8;
	add.s64 	%rd26, %rd6, %rd276;
	ld.global.f64 	%fd1055, [%rd26];
	sub.f64 	%fd1056, %fd1054, %fd1055;
	add.f64 	%fd1874, %fd1054, %fd1056;
	add.s64 	%rd27, %rd19, %rd275;
	st.global.f64 	[%rd27], %fd1874;
	add.s64 	%rd28, %rd9, %rd275;
	ld.global.f64 	%fd107, [%rd28];
	setp.geu.f64 	%p121, %fd1874, %fd107;
	@%p121 bra 	$L__BB1_89;
	st.global.f64 	[%rd27], %fd107;
	mov.f64 	%fd1874, %fd107;
$L__BB1_89:
	add.s64 	%rd29, %rd10, %rd275;
	ld.global.f64 	%fd109, [%rd29];
	setp.leu.f64 	%p122, %fd1874, %fd109;
	@%p122 bra 	$L__BB1_91;
	st.global.f64 	[%rd27], %fd109;
$L__BB1_91:
	ld.global.f64 	%fd1057, [%rd25+16];
	ld.global.f64 	%fd1058, [%rd26+8];
	sub.f64 	%fd1059, %fd1057, %fd1058;
	add.f64 	%fd1875, %fd1057, %fd1059;
	st.global.f64 	[%rd27+8], %fd1875;
	ld.global.f64 	%fd111, [%rd28+8];
	setp.geu.f64 	%p123, %fd1875, %fd111;
	@%p123 bra 	$L__BB1_93;
	st.global.f64 	[%rd27+8], %fd111;
	mov.f64 	%fd1875, %fd111;
$L__BB1_93:
	ld.global.f64 	%fd113, [%rd29+8];
	setp.leu.f64 	%p124, %fd1875, %fd113;
	@%p124 bra 	$L__BB1_95;
	st.global.f64 	[%rd27+8], %fd113;
$L__BB1_95:
	ld.global.f64 	%fd1060, [%rd25+24];
	ld.global.f64 	%fd1061, [%rd26+16];
	sub.f64 	%fd1062, %fd1060, %fd1061;
	add.f64 	%fd1876, %fd1060, %fd1062;
	st.global.f64 	[%rd27+16], %fd1876;
	ld.global.f64 	%fd115, [%rd28+16];
	setp.geu.f64 	%p125, %fd1876, %fd115;
	@%p125 bra 	$L__BB1_97;
	st.global.f64 	[%rd27+16], %fd115;
	mov.f64 	%fd1876, %fd115;
$L__BB1_97:
	ld.global.f64 	%fd117, [%rd29+16];
	setp.leu.f64 	%p126, %fd1876, %fd117;
	@%p126 bra 	$L__BB1_99;
	st.global.f64 	[%rd27+16], %fd117;
$L__BB1_99:
	ld.global.f64 	%fd1063, [%rd25+32];
	ld.global.f64 	%fd1064, [%rd26+24];
	sub.f64 	%fd1065, %fd1063, %fd1064;
	add.f64 	%fd1877, %fd1063, %fd1065;
	st.global.f64 	[%rd27+24], %fd1877;
	ld.global.f64 	%fd119, [%rd28+24];
	setp.geu.f64 	%p127, %fd1877, %fd119;
	@%p127 bra 	$L__BB1_101;
	st.global.f64 	[%rd27+24], %fd119;
	mov.f64 	%fd1877, %fd119;
$L__BB1_101:
	ld.global.f64 	%fd121, [%rd29+24];
	setp.leu.f64 	%p128, %fd1877, %fd121;
	@%p128 bra 	$L__BB1_103;
	st.global.f64 	[%rd27+24], %fd121;
$L__BB1_103:
	add.s32 	%r928, %r928, 4;
	setp.ne.s32 	%p129, %r4, %r928;
	mov.u32 	%r929, %r4;
	@%p129 bra 	$L__BB1_87;
$L__BB1_104:
	mul.wide.u32 	%rd278, %r929, 8;
	add.s64 	%rd279, %rd24, %rd278;
	ld.global.f64 	%fd1066, [%rd279+8];
	add.s32 	%r509, %r929, %r76;
	mul.wide.u32 	%rd280, %r509, 8;
	add.s64 	%rd281, %rd6, %rd280;
	ld.global.f64 	%fd1067, [%rd281];
	sub.f64 	%fd1068, %fd1066, %fd1067;
	add.f64 	%fd1878, %fd1066, %fd1068;
	add.s64 	%rd30, %rd19, %rd278;
	st.global.f64 	[%rd30], %fd1878;
	add.s64 	%rd282, %rd9, %rd278;
	ld.global.f64 	%fd123, [%rd282];
	setp.geu.f64 	%p130, %fd1878, %fd123;
	@%p130 bra 	$L__BB1_106;
	st.global.f64 	[%rd30], %fd123;
	mov.f64 	%fd1878, %fd123;
$L__BB1_106:
	add.s64 	%rd284, %rd10, %rd278;
	ld.global.f64 	%fd125, [%rd284];
	setp.leu.f64 	%p131, %fd1878, %fd125;
	@%p131 bra 	$L__BB1_108;
	st.global.f64 	[%rd30], %fd125;
$L__BB1_108:
	setp.eq.s32 	%p132, %r2, 0;
	ld.global.f64 	%fd126, [%rd19];
	mov.f64 	%fd147, 0d0000000000000000;
	@%p132 bra 	$L__BB1_117;
	mov.f64 	%fd147, 0d0000000000000000;
	mov.b32 	%r930, 0;
$L__BB1_110:
	setp.lt.s32 	%p133, %r3, 1;
	mov.f64 	%fd1882, 0d0000000000000000;
	@%p133 bra 	$L__BB1_116;
	shl.b32 	%r512, %r930, 3;
	mul.wide.u32 	%rd285, %r512, 8;
	add.s64 	%rd286, %rd19, %rd285;
	ld.global.f64 	%fd128, [%rd286+16];
	ld.global.f64 	%fd1073, [%rd286+48];
	mul.f64 	%fd129, %fd1073, %fd1073;
	ld.global.f64 	%fd130, [%rd286+24];
	ld.global.f64 	%fd1074, [%rd286+64];
	mul.f64 	%fd131, %fd1074, %fd1074;
	ld.global.f64 	%fd1075, [%rd286+40];
	mul.f64 	%fd132, %fd1075, %fd1075;
	ld.global.f64 	%fd1076, [%rd286+56];
	mul.f64 	%fd133, %fd1076, %fd1076;
	ld.global.f64 	%fd134, [%rd286+8];
	ld.global.f64 	%fd135, [%rd286+32];
	mov.f64 	%fd1077, 0d3FF0000000000000;
	sub.f64 	%fd136, %fd1077, %fd135;
	mov.f64 	%fd1882, 0d0000000000000000;
	mov.b32 	%r931, 0;
$L__BB1_112:
	mul.lo.s32 	%r513, %r931, 3;
	mul.wide.u32 	%rd287, %r513, 8;
	add.s64 	%rd288, %rd11, %rd287;
	ld.global.f64 	%fd1078, [%rd288];
	sub.f64 	%fd1079, %fd1078, %fd128;
	mul.f64 	%fd1080, %fd1079, %fd1079;
	div.rn.f64 	%fd1081, %fd1080, %fd129;
	add.f64 	%fd1082, %fd1081, 0d3FF0000000000000;
	ld.global.f64 	%fd1083, [%rd288+8];
	sub.f64 	%fd1084, %fd1083, %fd130;
	mul.f64 	%fd1085, %fd1084, %fd1084;
	div.rn.f64 	%fd1086, %fd1085, %fd131;
	add.f64 	%fd1087, %fd1086, 0d3FF0000000000000;
	mul.f64 	%fd138, %fd1082, %fd1087;
	div.rn.f64 	%fd1088, %fd1080, %fd132;
	div.rn.f64 	%fd1089, %fd1085, %fd133;
	mul.f64 	%fd1090, %fd1089, 0dBFE0000000000000;
	fma.rn.f64 	%fd139, %fd1088, 0dBFE0000000000000, %fd1090;
	fma.rn.f64 	%fd1091, %fd139, 0d3FF71547652B82FE, 0d4338000000000000;
	{
	.reg .b32 %temp; 
	mov.b64 	{%r94, %temp}, %fd1091;
	}
	mov.f64 	%fd1092, 0dC338000000000000;
	add.rn.f64 	%fd1093, %fd1091, %fd1092;
	fma.rn.f64 	%fd1094, %fd1093, 0dBFE62E42FEFA39EF, %fd139;
	fma.rn.f64 	%fd1095, %fd1093, 0dBC7ABC9E3B39803F, %fd1094;
	fma.rn.f64 	%fd1096, %fd1095, 0d3E5ADE1569CE2BDF, 0d3E928AF3FCA213EA;
	fma.rn.f64 	%fd1097, %fd1096, %fd1095, 0d3EC71DEE62401315;
	fma.rn.f64 	%fd1098, %fd1097, %fd1095, 0d3EFA01997C89EB71;
	fma.rn.f64 	%fd1099, %fd1098, %fd1095, 0d3F2A01A014761F65;
	fma.rn.f64 	%fd1100, %fd1099, %fd1095, 0d3F56C16C1852B7AF;
	fma.rn.f64 	%fd1101, %fd1100, %fd1095, 0d3F81111111122322;
	fma.rn.f64 	%fd1102, %fd1101, %fd1095, 0d3FA55555555502A1;
	fma.rn.f64 	%fd1103, %fd1102, %fd1095, 0d3FC5555555555511;
	fma.rn.f64 	%fd1104, %fd1103, %fd1095, 0d3FE000000000000B;
	fma.rn.f64 	%fd1105, %fd1104, %fd1095, 0d3FF0000000000000;
	fma.rn.f64 	%fd1106, %fd1105, %fd1095, 0d3FF0000000000000;
	{
	.reg .b32 %temp; 
	mov.b64 	{%r95, %temp}, %fd1106;
	}
	{
	.reg .b32 %temp; 
	mov.b64 	{%temp, %r96}, %fd1106;
	}
	shl.b32 	%r514, %r94, 20;
	add.s32 	%r515, %r514, %r96;
	mov.b64 	%fd1881, {%r95, %r515};
	{
	.reg .b32 %temp; 
	mov.b64 	{%temp, %r516}, %fd139;
	}
	mov.b32 	%f13, %r516;
	abs.f32 	%f3, %f13;
	setp.lt.f32 	%p134, %f3, 0f4086232B;
	@%p134 bra 	$L__BB1_115;
	setp.lt.f64 	%p135, %fd139, 0d0000000000000000;
	add.f64 	%fd1107, %fd139, 0d7FF0000000000000;
	selp.f64 	%fd1881, 0d0000000000000000, %fd1107, %p135;
	setp.geu.f32 	%p136, %f3, 0f40874800;
	@%p136 bra 	$L__BB1_115;
	shr.u32 	%r517, %r94, 31;
	add.s32 	%r518, %r94, %r517;
	shr.s32 	%r519, %r518, 1;
	shl.b32 	%r520, %r519, 20;
	add.s32 	%r521, %r96, %r520;
	mov.b64 	%fd1108, {%r95, %r521};
	sub.s32 	%r522, %r94, %r519;
	shl.b32 	%r523, %r522, 20;
	add.s32 	%r524, %r523, 1072693248;
	mov.b32 	%r525, 0;
	mov.b64 	%fd1109, {%r525, %r524};
	mul.f64 	%fd1881, %fd1109, %fd1108;
$L__BB1_115:
	rcp.rn.f64 	%fd1110, %fd138;
	mul.f64 	%fd1111, %fd1881, %fd136;
	fma.rn.f64 	%fd1112, %fd1110, %fd135, %fd1111;
	fma.rn.f64 	%fd1882, %fd134, %fd1112, %fd1882;
	add.s32 	%r931, %r931, 1;
	setp.ne.s32 	%p137, %r931, %r3;
	@%p137 bra 	$L__BB1_112;
$L__BB1_116:
	add.f64 	%fd1113, %fd126, %fd1882;
	mul.lo.s32 	%r526, %r930, 3;
	mul.wide.u32 	%rd289, %r526, 8;
	add.s64 	%rd290, %rd11, %rd289;
	ld.global.f64 	%fd1114, [%rd290+16];
	sub.f64 	%fd1115, %fd1113, %fd1114;
	mul.wide.u32 	%rd291, %r930, 8;
	add.s64 	%rd292, %rd11, %rd291;
	ld.global.f64 	%fd1116, [%rd292+40];
	sub.f64 	%fd1117, %fd1113, %fd1116;
	fma.rn.f64 	%fd147, %fd1115, %fd1117, %fd147;
	add.s32 	%r930, %r930, 1;
	setp.ne.s32 	%p138, %r930, %r2;
	@%p138 bra 	$L__BB1_110;
$L__BB1_117:
	mul.wide.u32 	%rd293, %r4, 8;
	add.s64 	%rd32, %rd19, %rd293;
	add.s64 	%rd33, %rd32, 8;
	add.s64 	%rd31, %rd33, %rd293;
	setp.lt.f64 	%p139, %fd147, %fd1954;
	@%p139 bra 	$L__BB1_135;
	setp.lt.s32 	%p140, %r4, 14;
	mov.b32 	%r949, 0;
	mov.u32 	%r946, %r949;
	@%p140 bra 	$L__BB1_121;
	mov.b32 	%r949, 0;
	mov.u32 	%r940, %r949;
$L__BB1_120:
	.pragma "nounroll";
	mul.wide.u32 	%rd294, %r940, 8;
	add.s64 	%rd295, %rd20, %rd294;
	ld.global.f64 	%fd1118, [%rd295+8];
	setp.lt.f64 	%p141, %fd147, %fd1118;
	selp.u32 	%r530, 1, 0, %p141;
	add.s32 	%r531, %r949, %r530;
	ld.global.f64 	%fd1119, [%rd295+16];
	setp.lt.f64 	%p142, %fd147, %fd1119;
	selp.u32 	%r532, 1, 0, %p142;
	add.s32 	%r533, %r531, %r532;
	ld.global.f64 	%fd1120, [%rd295+24];
	setp.lt.f64 	%p143, %fd147, %fd1120;
	selp.u32 	%r534, 1, 0, %p143;
	add.s32 	%r535, %r533, %r534;
	ld.global.f64 	%fd1121, [%rd295+32];
	setp.lt.f64 	%p144, %fd147, %fd1121;
	selp.u32 	%r536, 1, 0, %p144;
	add.s32 	%r537, %r535, %r536;
	ld.global.f64 	%fd1122, [%rd295+40];
	setp.lt.f64 	%p145, %fd147, %fd1122;
	selp.u32 	%r538, 1, 0, %p145;
	add.s32 	%r539, %r537, %r538;
	ld.global.f64 	%fd1123, [%rd295+48];
	setp.lt.f64 	%p146, %fd147, %fd1123;
	selp.u32 	%r540, 1, 0, %p146;
	add.s32 	%r541, %r539, %r540;
	ld.global.f64 	%fd1124, [%rd295+56];
	setp.lt.f64 	%p147, %fd147, %fd1124;
	selp.u32 	%r542, 1, 0, %p147;
	add.s32 	%r543, %r541, %r542;
	ld.global.f64 	%fd1125, [%rd295+64];
	setp.lt.f64 	%p148, %fd147, %fd1125;
	selp.u32 	%r544, 1, 0, %p148;
	add.s32 	%r545, %r543, %r544;
	ld.global.f64 	%fd1126, [%rd295+72];
	setp.lt.f64 	%p149, %fd147, %fd1126;
	selp.u32 	%r546, 1, 0, %p149;
	add.s32 	%r547, %r545, %r546;
	ld.global.f64 	%fd1127, [%rd295+80];
	setp.lt.f64 	%p150, %fd147, %fd1127;
	selp.u32 	%r548, 1, 0, %p150;
	add.s32 	%r549, %r547, %r548;
	ld.global.f64 	%fd1128, [%rd295+88];
	setp.lt.f64 	%p151, %fd147, %fd1128;
	selp.u32 	%r550, 1, 0, %p151;
	add.s32 	%r551, %r549, %r550;
	ld.global.f64 	%fd1129, [%rd295+96];
	setp.lt.f64 	%p152, %fd147, %fd1129;
	selp.u32 	%r552, 1, 0, %p152;
	add.s32 	%r553, %r551, %r552;
	ld.global.f64 	%fd1130, [%rd295+104];
	setp.lt.f64 	%p153, %fd147, %fd1130;
	selp.u32 	%r554, 1, 0, %p153;
	add.s32 	%r555, %r553, %r554;
	ld.global.f64 	%fd1131, [%rd295+112];
	setp.lt.f64 	%p154, %fd147, %fd1131;
	selp.u32 	%r556, 1, 0, %p154;
	add.s32 	%r557, %r555, %r556;
	ld.global.f64 	%fd1132, [%rd295+120];
	setp.lt.f64 	%p155, %fd147, %fd1132;
	selp.u32 	%r558, 1, 0, %p155;
	add.s32 	%r559, %r557, %r558;
	ld.global.f64 	%fd1133, [%rd295+128];
	setp.lt.f64 	%p156, %fd147, %fd1133;
	selp.u32 	%r560, 1, 0, %p156;
	add.s32 	%r949, %r559, %r560;
	add.s32 	%r940, %r940, 16;
	setp.ne.s32 	%p157, %r940, %r23;
	mov.u32 	%r946, %r23;
	@%p157 bra 	$L__BB1_120;
$L__BB1_121:
	add.s32 	%r561, %r20, 1;
	and.b32  	%r122, %r561, 11;
	setp.eq.s32 	%p158, %r122, 0;
	@%p158 bra 	$L__BB1_129;
	add.s32 	%r563, %r122, -1;
	setp.lt.u32 	%p159, %r563, 7;
	@%p159 bra 	$L__BB1_124;
	mul.wide.u32 	%rd296, %r946, 8;
	add.s64 	%rd297, %rd20, %rd296;
	ld.global.f64 	%fd1134, [%rd297+8];
	setp.lt.f64 	%p160, %fd147, %fd1134;
	selp.u32 	%r564, 1, 0, %p160;
	add.s32 	%r565, %r949, %r564;
	ld.global.f64 	%fd1135, [%rd297+16];
	setp.lt.f64 	%p161, %fd147, %fd1135;
	selp.u32 	%r566, 1, 0, %p161;
	add.s32 	%r567, %r565, %r566;
	ld.global.f64 	%fd1136, [%rd297+24];
	setp.lt.f64 	%p162, %fd147, %fd1136;
	selp.u32 	%r568, 1, 0, %p162;
	add.s32 	%r569, %r567, %r568;
	ld.global.f64 	%fd1137, [%rd297+32];
	setp.lt.f64 	%p163, %fd147, %fd1137;
	selp.u32 	%r570, 1, 0, %p163;
	add.s32 	%r571, %r569, %r570;
	ld.global.f64 	%fd1138, [%rd297+40];
	setp.lt.f64 	%p164, %fd147, %fd1138;
	selp.u32 	%r572, 1, 0, %p164;
	add.s32 	%r573, %r571, %r572;
	ld.global.f64 	%fd1139, [%rd297+48];
	setp.lt.f64 	%p165, %fd147, %fd1139;
	selp.u32 	%r574, 1, 0, %p165;
	add.s32 	%r575, %r573, %r574;
	ld.global.f64 	%fd1140, [%rd297+56];
	setp.lt.f64 	%p166, %fd147, %fd1140;
	selp.u32 	%r576, 1, 0, %p166;
	add.s32 	%r577, %r575, %r576;
	ld.global.f64 	%fd1141, [%rd297+64];
	setp.lt.f64 	%p167, %fd147, %fd1141;
	selp.u32 	%r578, 1, 0, %p167;
	add.s32 	%r949, %r577, %r578;
	add.s32 	%r946, %r946, 8;
$L__BB1_124:
	and.b32  	%r128, %r561, 3;
	setp.eq.s32 	%p168, %r128, 0;
	@%p168 bra 	$L__BB1_129;
	add.s32 	%r580, %r128, -1;
	setp.lt.u32 	%p169, %r580, 3;
	@%p169 bra 	$L__BB1_127;
	mul.wide.u32 	%rd298, %r946, 8;
	add.s64 	%rd299, %rd20, %rd298;
	ld.global.f64 	%fd1142, [%rd299+8];
	setp.lt.f64 	%p170, %fd147, %fd1142;
	selp.u32 	%r581, 1, 0, %p170;
	add.s32 	%r582, %r949, %r581;
	ld.global.f64 	%fd1143, [%rd299+16];
	setp.lt.f64 	%p171, %fd147, %fd1143;
	selp.u32 	%r583, 1, 0, %p171;
	add.s32 	%r584, %r582, %r583;
	ld.global.f64 	%fd1144, [%rd299+24];
	setp.lt.f64 	%p172, %fd147, %fd1144;
	selp.u32 	%r585, 1, 0, %p172;
	add.s32 	%r586, %r584, %r585;
	ld.global.f64 	%fd1145, [%rd299+32];
	setp.lt.f64 	%p173, %fd147, %fd1145;
	selp.u32 	%r587, 1, 0, %p173;
	add.s32 	%r949, %r586, %r587;
	add.s32 	%r946, %r946, 4;
$L__BB1_127:
	and.b32  	%r588, %r20, 1;
	setp.eq.b32 	%p174, %r588, 1;
	not.pred 	%p175, %p174;
	mul.wide.u32 	%rd300, %r946, 8;
	add.s64 	%rd44, %rd20, %rd300;
	ld.global.f64 	%fd1146, [%rd44+8];
	setp.lt.f64 	%p176, %fd147, %fd1146;
	selp.u32 	%r589, 1, 0, %p176;
	add.s32 	%r949, %r949, %r589;
	@%p175 bra 	$L__BB1_129;
	ld.global.f64 	%fd1147, [%rd44+16];
	setp.lt.f64 	%p177, %fd147, %fd1147;
	selp.u32 	%r590, 1, 0, %p177;
	add.s32 	%r949, %r949, %r590;
$L__BB1_129:
	setp.lt.u32 	%p178, %r949, 2;
	@%p178 bra 	$L__BB1_179;
	setp.lt.s32 	%p275, %r4, 1;
	mov.b32 	%r951, 0;
	@%p275 bra 	$L__BB1_134;
	mov.b32 	%r950, 0;
$L__BB1_132:
	mul.wide.u32 	%rd391, %r950, 8;
	add.s64 	%rd45, %rd19, %rd391;
	ld.global.f64 	%fd1400, [%rd45];
	add.s32 	%r718, %r950, %r76;
	mul.wide.u32 	%rd392, %r718, 8;
	add.s64 	%rd393, %rd6, %rd392;
	st.global.f64 	[%rd393], %fd1400;
	ld.global.f64 	%fd1401, [%rd45+8];
	st.global.f64 	[%rd393+8], %fd1401;
	ld.global.f64 	%fd1402, [%rd45+16];
	st.global.f64 	[%rd393+16], %fd1402;
	ld.global.f64 	%fd1403, [%rd45+24];
	st.global.f64 	[%rd393+24], %fd1403;
	add.s32 	%r950, %r950, 4;
	setp.ne.s32 	%p276, %r4, %r950;
	@%p276 bra 	$L__BB1_132;
	ld.global.f64 	%fd126, [%rd45+32];
	mov.u32 	%r951, %r4;
$L__BB1_134:
	add.s32 	%r719, %r951, %r76;
	mul.wide.u32 	%rd394, %r719, 8;
	add.s64 	%rd395, %rd6, %rd394;
	st.global.f64 	[%rd395], %fd126;
	mul.wide.u32 	%rd396, %r75, 8;
	add.s64 	%rd397, %rd20, %rd396;
	st.global.f64 	[%rd397+8], %fd147;
	add.s32 	%r972, %r972, 1;
	bra.uni 	$L__BB1_303;
$L__BB1_135:
	setp.lt.s32 	%p277, %r4, 1;
	mov.b64 	%rd519, 0;
	mov.f64 	%fd1888, %fd126;
	@%p277 bra 	$L__BB1_155;
	mov.b32 	%r932, 0;
$L__BB1_137:
	mul.wide.u32 	%rd399, %r932, 8;
	add.s64 	%rd34, %rd31, %rd399;
	ld.global.f64 	%fd1404, [%rd34+8];
	add.s64 	%rd35, %rd19, %rd399;
	ld.global.f64 	%fd1405, [%rd35];
	sub.f64 	%fd1406, %fd1405, %fd1404;
	fma.rn.f64 	%fd1884, %fd1406, 0d4000000000000000, %fd1404;
	add.s64 	%rd36, %rd32, %rd399;
	st.global.f64 	[%rd36+8], %fd1884;
	add.s64 	%rd37, %rd9, %rd399;
	ld.global.f64 	%fd149, [%rd37];
	setp.geu.f64 	%p278, %fd1884, %fd149;
	@%p278 bra 	$L__BB1_139;
	st.global.f64 	[%rd36+8], %fd149;
	mov.f64 	%fd1884, %fd149;
$L__BB1_139:
	mul.wide.u32 	%rd400, %r932, 8;
	add.s64 	%rd38, %rd10, %rd400;
	ld.global.f64 	%fd151, [%rd38];
	setp.leu.f64 	%p279, %fd1884, %fd151;
	@%p279 bra 	$L__BB1_141;
	st.global.f64 	[%rd36+8], %fd151;
$L__BB1_141:
	ld.global.f64 	%fd1407, [%rd34+16];
	ld.global.f64 	%fd1408, [%rd35+8];
	sub.f64 	%fd1409, %fd1408, %fd1407;
	fma.rn.f64 	%fd1885, %fd1409, 0d4000000000000000, %fd1407;
	st.global.f64 	[%rd36+16], %fd1885;
	ld.global.f64 	%fd153, [%rd37+8];
	setp.geu.f64 	%p280, %fd1885, %fd153;
	@%p280 bra 	$L__BB1_143;
	st.global.f64 	[%rd36+16], %fd153;
	mov.f64 	%fd1885, %fd153;
$L__BB1_143:
	ld.global.f64 	%fd155, [%rd38+8];
	setp.leu.f64 	%p281, %fd1885, %fd155;
	@%p281 bra 	$L__BB1_145;
	st.global.f64 	[%rd36+16], %fd155;
$L__BB1_145:
	ld.global.f64 	%fd1410, [%rd34+24];
	ld.global.f64 	%fd1411, [%rd35+16];
	sub.f64 	%fd1412, %fd1411, %fd1410;
	fma.rn.f64 	%fd1886, %fd1412, 0d4000000000000000, %fd1410;
	st.global.f64 	[%rd36+24], %fd1886;
	ld.global.f64 	%fd157, [%rd37+16];
	setp.geu.f64 	%p282, %fd1886, %fd157;
	@%p282 bra 	$L__BB1_147;
	st.global.f64 	[%rd36+24], %fd157;
	mov.f64 	%fd1886, %fd157;
$L__BB1_147:
	ld.global.f64 	%fd159, [%rd38+16];
	setp.leu.f64 	%p283, %fd1886, %fd159;
	@%p283 bra 	$L__BB1_149;
	st.global.f64 	[%rd36+24], %fd159;
$L__BB1_149:
	ld.global.f64 	%fd1413, [%rd34+32];
	ld.global.f64 	%fd1414, [%rd35+24];
	sub.f64 	%fd1415, %fd1414, %fd1413;
	fma.rn.f64 	%fd1887, %fd1415, 0d4000000000000000, %fd1413;
	st.global.f64 	[%rd36+32], %fd1887;
	ld.global.f64 	%fd161, [%rd37+24];
	setp.geu.f64 	%p284, %fd1887, %fd161;
	@%p284 bra 	$L__BB1_151;
	st.global.f64 	[%rd36+32], %fd161;
	mov.f64 	%fd1887, %fd161;
$L__BB1_151:
	ld.global.f64 	%fd163, [%rd38+24];
	setp.leu.f64 	%p285, %fd1887, %fd163;
	@%p285 bra 	$L__BB1_153;
	st.global.f64 	[%rd36+32], %fd163;
$L__BB1_153:
	add.s32 	%r932, %r932, 4;
	setp.ne.s32 	%p286, %r4, %r932;
	@%p286 bra 	$L__BB1_137;
	cvt.u64.u32 	%rd519, %r4;
	ld.global.f64 	%fd1888, [%rd35+32];
$L__BB1_155:
	shl.b64 	%rd401, %rd519, 3;
	add.s64 	%rd402, %rd31, %rd401;
	ld.global.f64 	%fd1416, [%rd402+8];
	sub.f64 	%fd1417, %fd1888, %fd1416;
	fma.rn.f64 	%fd1889, %fd1417, 0d4000000000000000, %fd1416;
	add.s64 	%rd41, %rd32, %rd401;
	st.global.f64 	[%rd41+8], %fd1889;
	add.s64 	%rd403, %rd9, %rd401;
	ld.global.f64 	%fd167, [%rd403];
	setp.geu.f64 	%p287, %fd1889, %fd167;
	@%p287 bra 	$L__BB1_157;
	st.global.f64 	[%rd41+8], %fd167;
	mov.f64 	%fd1889, %fd167;
$L__BB1_157:
	add.s64 	%rd405, %rd10, %rd401;
	ld.global.f64 	%fd169, [%rd405];
	setp.leu.f64 	%p288, %fd1889, %fd169;
	@%p288 bra 	$L__BB1_159;
	st.global.f64 	[%rd41+8], %fd169;
$L__BB1_159:
	setp.eq.s32 	%p289, %r2, 0;
	ld.global.f64 	%fd1896, [%rd33];
	mov.f64 	%fd1894, 0d0000000000000000;
	@%p289 bra 	$L__BB1_168;
	mov.f64 	%fd1894, 0d0000000000000000;
	mov.b32 	%r933, 0;
$L__BB1_161:
	setp.lt.s32 	%p290, %r3, 1;
	mov.f64 	%fd1893, 0d0000000000000000;
	@%p290 bra 	$L__BB1_167;
	shl.b32 	%r723, %r933, 3;
	mul.wide.u32 	%rd406, %r4, 8;
	add.s64 	%rd407, %rd19, %rd406;
	mul.wide.u32 	%rd408, %r723, 8;
	add.s64 	%rd409, %rd407, %rd408;
	ld.global.f64 	%fd172, [%rd409+24];
	ld.global.f64 	%fd1422, [%rd409+56];
	mul.f64 	%fd173, %fd1422, %fd1422;
	ld.global.f64 	%fd174, [%rd409+32];
	ld.global.f64 	%fd1423, [%rd409+72];
	mul.f64 	%fd175, %fd1423, %fd1423;
	ld.global.f64 	%fd1424, [%rd409+48];
	mul.f64 	%fd176, %fd1424, %fd1424;
	ld.global.f64 	%fd1425, [%rd409+64];
	mul.f64 	%fd177, %fd1425, %fd1425;
	ld.global.f64 	%fd178, [%rd409+16];
	ld.global.f64 	%fd179, [%rd409+40];
	mov.f64 	%fd1426, 0d3FF0000000000000;
	sub.f64 	%fd180, %fd1426, %fd179;
	mov.f64 	%fd1893, 0d0000000000000000;
	mov.b32 	%r934, 0;
$L__BB1_163:
	mul.lo.s32 	%r724, %r934, 3;
	mul.wide.u32 	%rd410, %r724, 8;
	add.s64 	%rd411, %rd11, %rd410;
	ld.global.f64 	%fd1427, [%rd411];
	sub.f64 	%fd1428, %fd1427, %fd172;
	mul.f64 	%fd1429, %fd1428, %fd1428;
	div.rn.f64 	%fd1430, %fd1429, %fd173;
	add.f64 	%fd1431, %fd1430, 0d3FF0000000000000;
	ld.global.f64 	%fd1432, [%rd411+8];
	sub.f64 	%fd1433, %fd1432, %fd174;
	mul.f64 	%fd1434, %fd1433, %fd1433;
	div.rn.f64 	%fd1435, %fd1434, %fd175;
	add.f64 	%fd1436, %fd1435, 0d3FF0000000000000;
	mul.f64 	%fd182, %fd1431, %fd1436;
	div.rn.f64 	%fd1437, %fd1429, %fd176;
	div.rn.f64 	%fd1438, %fd1434, %fd177;
	mul.f64 	%fd1439, %fd1438, 0dBFE0000000000000;
	fma.rn.f64 	%fd183, %fd1437, 0dBFE0000000000000, %fd1439;
	fma.rn.f64 	%fd1440, %fd183, 0d3FF71547652B82FE, 0d4338000000000000;
	{
	.reg .b32 %temp; 
	mov.b64 	{%r103, %temp}, %fd1440;
	}
	mov.f64 	%fd1441, 0dC338000000000000;
	add.rn.f64 	%fd1442, %fd1440, %fd1441;
	fma.rn.f64 	%fd1443, %fd1442, 0dBFE62E42FEFA39EF, %fd183;
	fma.rn.f64 	%fd1444, %fd1442, 0dBC7ABC9E3B39803F, %fd1443;
	fma.rn.f64 	%fd1445, %fd1444, 0d3E5ADE1569CE2BDF, 0d3E928AF3FCA213EA;
	fma.rn.f64 	%fd1446, %fd1445, %fd1444, 0d3EC71DEE62401315;
	fma.rn.f64 	%fd1447, %fd1446, %fd1444, 0d3EFA01997C89EB71;
	fma.rn.f64 	%fd1448, %fd1447, %fd1444, 0d3F2A01A014761F65;
	fma.rn.f64 	%fd1449, %fd1448, %fd1444, 0d3F56C16C1852B7AF;
	fma.rn.f64 	%fd1450, %fd1449, %fd1444, 0d3F81111111122322;
	fma.rn.f64 	%fd1451, %fd1450, %fd1444, 0d3FA55555555502A1;
	fma.rn.f64 	%fd1452, %fd1451, %fd1444, 0d3FC5555555555511;
	fma.rn.f64 	%fd1453, %fd1452, %fd1444, 0d3FE000000000000B;
	fma.rn.f64 	%fd1454, %fd1453, %fd1444, 0d3FF0000000000000;
	fma.rn.f64 	%fd1455, %fd1454, %fd1444, 0d3FF0000000000000;
	{
	.reg .b32 %temp; 
	mov.b64 	{%r104, %temp}, %fd1455;
	}
	{
	.reg .b32 %temp; 
	mov.b64 	{%temp, %r105}, %fd1455;
	}
	shl.b32 	%r725, %r103, 20;
	add.s32 	%r726, %r725, %r105;
	mov.b64 	%fd1892, {%r104, %r726};
	{
	.reg .b32 %temp; 
	mov.b64 	{%temp, %r727}, %fd183;
	}
	mov.b32 	%f17, %r727;
	abs.f32 	%f4, %f17;
	setp.lt.f32 	%p291, %f4, 0f4086232B;
	@%p291 bra 	$L__BB1_166;
	setp.lt.f64 	%p292, %fd183, 0d0000000000000000;
	add.f64 	%fd1456, %fd183, 0d7FF0000000000000;
	selp.f64 	%fd1892, 0d0000000000000000, %fd1456, %p292;
	setp.geu.f32 	%p293, %f4, 0f40874800;
	@%p293 bra 	$L__BB1_166;
	shr.u32 	%r728, %r103, 31;
	add.s32 	%r729, %r103, %r728;
	shr.s32 	%r730, %r729, 1;
	shl.b32 	%r731, %r730, 20;
	add.s32 	%r732, %r105, %r731;
	mov.b64 	%fd1457, {%r104, %r732};
	sub.s32 	%r733, %r103, %r730;
	shl.b32 	%r734, %r733, 20;
	add.s32 	%r735, %r734, 1072693248;
	mov.b32 	%r736, 0;
	mov.b64 	%fd1458, {%r736, %r735};
	mul.f64 	%fd1892, %fd1458, %fd1457;
$L__BB1_166:
	rcp.rn.f64 	%fd1459, %fd182;
	mul.f64 	%fd1460, %fd1892, %fd180;
	fma.rn.f64 	%fd1461, %fd1459, %fd179, %fd1460;
	fma.rn.f64 	%fd1893, %fd178, %fd1461, %fd1893;
	add.s32 	%r934, %r934, 1;
	setp.ne.s32 	%p294, %r934, %r3;
	@%p294 bra 	$L__BB1_163;
$L__BB1_167:
	add.f64 	%fd1462, %fd1896, %fd1893;
	mul.lo.s32 	%r737, %r933, 3;
	mul.wide.u32 	%rd412, %r737, 8;
	add.s64 	%rd413, %rd11, %rd412;
	ld.global.f64 	%fd1463, [%rd413+16];
	sub.f64 	%fd1464, %fd1462, %fd1463;
	mul.wide.u32 	%rd414, %r933, 8;
	add.s64 	%rd415, %rd11, %rd414;
	ld.global.f64 	%fd1465, [%rd415+40];
	sub.f64 	%fd1466, %fd1462, %fd1465;
	fma.rn.f64 	%fd1894, %fd1464, %fd1466, %fd1894;
	add.s32 	%r933, %r933, 1;
	setp.ne.s32 	%p295, %r933, %r2;
	@%p295 bra 	$L__BB1_161;
$L__BB1_168:
	add.s32 	%r972, %r972, 2;
	setp.lt.f64 	%p296, %fd147, %fd1894;
	@%p296 bra 	$L__BB1_174;
	setp.lt.s32 	%p297, %r4, 1;
	mov.b32 	%r938, 0;
	@%p297 bra 	$L__BB1_173;
	mov.b32 	%r937, 0;
$L__BB1_171:
	mul.wide.u32 	%rd416, %r4, 8;
	add.s64 	%rd417, %rd19, %rd416;
	mul.wide.u32 	%rd418, %r937, 8;
	add.s64 	%rd43, %rd417, %rd418;
	ld.global.f64 	%fd1467, [%rd43+8];
	add.s32 	%r740, %r937, %r76;
	mul.wide.u32 	%rd419, %r740, 8;
	add.s64 	%rd420, %rd6, %rd419;
	st.global.f64 	[%rd420], %fd1467;
	ld.global.f64 	%fd1468, [%rd43+16];
	st.global.f64 	[%rd420+8], %fd1468;
	ld.global.f64 	%fd1469, [%rd43+24];
	st.global.f64 	[%rd420+16], %fd1469;
	ld.global.f64 	%fd1470, [%rd43+32];
	st.global.f64 	[%rd420+24], %fd1470;
	add.s32 	%r937, %r937, 4;
	setp.ne.s32 	%p298, %r4, %r937;
	@%p298 bra 	$L__BB1_171;
	ld.global.f64 	%fd1896, [%rd43+40];
	mov.u32 	%r938, %r4;
$L__BB1_173:
	add.s32 	%r741, %r938, %r76;
	mul.wide.u32 	%rd421, %r741, 8;
	add.s64 	%rd422, %rd6, %rd421;
	st.global.f64 	[%rd422], %fd1896;
	mul.wide.u32 	%rd423, %r75, 8;
	add.s64 	%rd424, %rd20, %rd423;
	st.global.f64 	[%rd424+8], %fd1894;
	mov.f64 	%fd147, %fd1894;
	bra.uni 	$L__BB1_303;
$L__BB1_174:
	setp.lt.s32 	%p299, %r4, 1;
	mov.b32 	%r936, 0;
	@%p299 bra 	$L__BB1_178;
	mov.b32 	%r935, 0;
$L__BB1_176:
	mul.wide.u32 	%rd425, %r935, 8;
	add.s64 	%rd42, %rd19, %rd425;
	ld.global.f64 	%fd1471, [%rd42];
	add.s32 	%r744, %r935, %r76;
	mul.wide.u32 	%rd426, %r744, 8;
	add.s64 	%rd427, %rd6, %rd426;
	st.global.f64 	[%rd427], %fd1471;
	ld.global.f64 	%fd1472, [%rd42+8];
	st.global.f64 	[%rd427+8], %fd1472;
	ld.global.f64 	%fd1473, [%rd42+16];
	st.global.f64 	[%rd427+16], %fd1473;
	ld.global.f64 	%fd1474, [%rd42+24];
	st.global.f64 	[%rd427+24], %fd1474;
	add.s32 	%r935, %r935, 4;
	setp.ne.s32 	%p300, %r4, %r935;
	@%p300 bra 	$L__BB1_176;
	ld.global.f64 	%fd126, [%rd42+32];
	mov.u32 	%r936, %r4;
$L__BB1_178:
	add.s32 	%r745, %r936, %r76;
	mul.wide.u32 	%rd428, %r745, 8;
	add.s64 	%rd429, %rd6, %rd428;
	st.global.f64 	[%rd429], %fd126;
	mul.wide.u32 	%rd430, %r75, 8;
	add.s64 	%rd431, %rd20, %rd430;
	st.global.f64 	[%rd431+8], %fd147;
	bra.uni 	$L__BB1_303;
$L__BB1_179:
	and.b32  	%r591, %r949, 1;
	setp.eq.b32 	%p179, %r591, 1;
	not.pred 	%p180, %p179;
	@%p180 bra 	$L__BB1_219;
	setp.lt.s32 	%p251, %r4, 1;
	mov.b64 	%rd520, 0;
	mov.f64 	%fd1924, %fd126;
	@%p251 bra 	$L__BB1_200;
	mov.b32 	%r965, 0;
$L__BB1_182:
	mul.wide.u32 	%rd358, %r965, 8;
	add.s64 	%rd60, %rd31, %rd358;
	ld.global.f64 	%fd1328, [%rd60+8];
	add.s64 	%rd61, %rd19, %rd358;
	ld.global.f64 	%fd1329, [%rd61];
	sub.f64 	%fd1330, %fd1329, %fd1328;
	fma.rn.f64 	%fd1920, %fd1330, 0d3FE0000000000000, %fd1328;
	add.s64 	%rd62, %rd32, %rd358;
	st.global.f64 	[%rd62+8], %fd1920;
	add.s64 	%rd63, %rd9, %rd358;
	ld.global.f64 	%fd287, [%rd63];
	setp.geu.f64 	%p252, %fd1920, %fd287;
	@%p252 bra 	$L__BB1_184;
	st.global.f64 	[%rd62+8], %fd287;
	mov.f64 	%fd1920, %fd287;
$L__BB1_184:
	mul.wide.u32 	%rd359, %r965, 8;
	add.s64 	%rd64, %rd10, %rd359;
	ld.global.f64 	%fd289, [%rd64];
	setp.leu.f64 	%p253, %fd1920, %fd289;
	@%p253 bra 	$L__BB1_186;
	st.global.f64 	[%rd62+8], %fd289;
$L__BB1_186:
	ld.global.f64 	%fd1331, [%rd60+16];
	ld.global.f64 	%fd1332, [%rd61+8];
	sub.f64 	%fd1333, %fd1332, %fd1331;
	fma.rn.f64 	%fd1921, %fd1333, 0d3FE0000000000000, %fd1331;
	st.global.f64 	[%rd62+16], %fd1921;
	ld.global.f64 	%fd291, [%rd63+8];
	setp.geu.f64 	%p254, %fd1921, %fd291;
	@%p254 bra 	$L__BB1_188;
	st.global.f64 	[%rd62+16], %fd291;
	mov.f64 	%fd1921, %fd291;
$L__BB1_188:
	ld.global.f64 	%fd293, [%rd64+8];
	setp.leu.f64 	%p255, %fd1921, %fd293;
	@%p255 bra 	$L__BB1_190;
	st.global.f64 	[%rd62+16], %fd293;
$L__BB1_190:
	ld.global.f64 	%fd1334, [%rd60+24];
	ld.global.f64 	%fd1335, [%rd61+16];
	sub.f64 	%fd1336, %fd1335, %fd1334;
	fma.rn.f64 	%fd1922, %fd1336, 0d3FE0000000000000, %fd1334;
	st.global.f64 	[%rd62+24], %fd1922;
	ld.global.f64 	%fd295, [%rd63+16];
	setp.geu.f64 	%p256, %fd1922, %fd295;
	@%p256 bra 	$L__BB1_192;
	st.global.f64 	[%rd62+24], %fd295;
	mov.f64 	%fd1922, %fd295;
$L__BB1_192:
	ld.global.f64 	%fd297, [%rd64+16];
	setp.leu.f64 	%p257, %fd1922, %fd297;
	@%p257 bra 	$L__BB1_194;
	st.global.f64 	[%rd62+24], %fd297;
$L__BB1_194:
	ld.global.f64 	%fd1337, [%rd60+32];
	ld.global.f64 	%fd1338, [%rd61+24];
	sub.f64 	%fd1339, %fd1338, %fd1337;
	fma.rn.f64 	%fd1923, %fd1339, 0d3FE0000000000000, %fd1337;
	st.global.f64 	[%rd62+32], %fd1923;
	ld.global.f64 	%fd299, [%rd63+24];
	setp.geu.f64 	%p258, %fd1923, %fd299;
	@%p258 bra 	$L__BB1_196;
	st.global.f64 	[%rd62+32], %fd299;
	mov.f64 	%fd1923, %fd299;
$L__BB1_196:
	ld.global.f64 	%fd301, [%rd64+24];
	setp.leu.f64 	%p259, %fd1923, %fd301;
	@%p259 bra 	$L__BB1_198;
	st.global.f64 	[%rd62+32], %fd301;
$L__BB1_198:
	add.s32 	%r965, %r965, 4;
	setp.ne.s32 	%p260, %r4, %r965;
	@%p260 bra 	$L__BB1_182;
	cvt.u64.u32 	%rd520, %r4;
	ld.global.f64 	%fd1924, [%rd61+32];
$L__BB1_200:
	shl.b64 	%rd360, %rd520, 3;
	add.s64 	%rd361, %rd31, %rd360;
	ld.global.f64 	%fd1340, [%rd361+8];
	sub.f64 	%fd1341, %fd1924, %fd1340;
	fma.rn.f64 	%fd1925, %fd1341, 0d3FE0000000000000, %fd1340;
	add.s64 	%rd67, %rd32, %rd360;
	st.global.f64 	[%rd67+8], %fd1925;
	add.s64 	%rd362, %rd9, %rd360;
	ld.global.f64 	%fd305, [%rd362];
	setp.geu.f64 	%p261, %fd1925, %fd305;
	@%p261 bra 	$L__BB1_202;
	st.global.f64 	[%rd67+8], %fd305;
	mov.f64 	%fd1925, %fd305;
$L__BB1_202:
	add.s64 	%rd364, %rd10, %rd360;
	ld.global.f64 	%fd307, [%rd364];
	setp.leu.f64 	%p262, %fd1925, %fd307;
	@%p262 bra 	$L__BB1_204;
	st.global.f64 	[%rd67+8], %fd307;
$L__BB1_204:
	setp.eq.s32 	%p263, %r2, 0;
	ld.global.f64 	%fd1931, [%rd33];
	mov.f64 	%fd1930, 0d0000000000000000;
	@%p263 bra 	$L__BB1_213;
	mov.f64 	%fd1930, 0d0000000000000000;
	mov.b32 	%r966, 0;
$L__BB1_206:
	setp.lt.s32 	%p264, %r3, 1;
	mov.f64 	%fd1929, 0d0000000000000000;
	@%p264 bra 	$L__BB1_212;
	shl.b32 	%r693, %r966, 3;
	mul.wide.u32 	%rd365, %r4, 8;
	add.s64 	%rd366, %rd19, %rd365;
	mul.wide.u32 	%rd367, %r693, 8;
	add.s64 	%rd368, %rd366, %rd367;
	ld.global.f64 	%fd310, [%rd368+24];
	ld.global.f64 	%fd1346, [%rd368+56];
	mul.f64 	%fd311, %fd1346, %fd1346;
	ld.global.f64 	%fd312, [%rd368+32];
	ld.global.f64 	%fd1347, [%rd368+72];
	mul.f64 	%fd313, %fd1347, %fd1347;
	ld.global.f64 	%fd1348, [%rd368+48];
	mul.f64 	%fd314, %fd1348, %fd1348;
	ld.global.f64 	%fd1349, [%rd368+64];
	mul.f64 	%fd315, %fd1349, %fd1349;
	ld.global.f64 	%fd316, [%rd368+16];
	ld.global.f64 	%fd317, [%rd368+40];
	mov.f64 	%fd1929, 0d0000000000000000;
	mov.b32 	%r967, 0;
$L__BB1_208:
	mul.lo.s32 	%r694, %r967, 3;
	mul.wide.u32 	%rd369, %r694, 8;
	add.s64 	%rd370, %rd11, %rd369;
	ld.global.f64 	%fd1350, [%rd370];
	sub.f64 	%fd1351, %fd1350, %fd310;
	mul.f64 	%fd1352, %fd1351, %fd1351;
	div.rn.f64 	%fd1353, %fd1352, %fd311;
	add.f64 	%fd1354, %fd1353, 0d3FF0000000000000;
	ld.global.f64 	%fd1355, [%rd370+8];
	sub.f64 	%fd1356, %fd1355, %fd312;
	mul.f64 	%fd1357, %fd1356, %fd1356;
	div.rn.f64 	%fd1358, %fd1357, %fd313;
	add.f64 	%fd1359, %fd1358, 0d3FF0000000000000;
	mul.f64 	%fd319, %fd1354, %fd1359;
	div.rn.f64 	%fd1360, %fd1352, %fd314;
	div.rn.f64 	%fd1361, %fd1357, %fd315;
	mul.f64 	%fd1362, %fd1361, 0dBFE0000000000000;
	fma.rn.f64 	%fd320, %fd1360, 0dBFE0000000000000, %fd1362;
	fma.rn.f64 	%fd1363, %fd320, 0d3FF71547652B82FE, 0d4338000000000000;
	{
	.reg .b32 %temp; 
	mov.b64 	{%r176, %temp}, %fd1363;
	}
	mov.f64 	%fd1364, 0dC338000000000000;
	add.rn.f64 	%fd1365, %fd1363, %fd1364;
	fma.rn.f64 	%fd1366, %fd1365, 0dBFE62E42FEFA39EF, %fd320;
	fma.rn.f64 	%fd1367, %fd1365, 0dBC7ABC9E3B39803F, %fd1366;
	fma.rn.f64 	%fd1368, %fd1367, 0d3E5ADE1569CE2BDF, 0d3E928AF3FCA213EA;
	fma.rn.f64 	%fd1369, %fd1368, %fd1367, 0d3EC71DEE62401315;
	fma.rn.f64 	%fd1370, %fd1369, %fd1367, 0d3EFA01997C89EB71;
	fma.rn.f64 	%fd1371, %fd1370, %fd1367, 0d3F2A01A014761F65;
	fma.rn.f64 	%fd1372, %fd1371, %fd1367, 0d3F56C16C1852B7AF;
	fma.rn.f64 	%fd1373, %fd1372, %fd1367, 0d3F81111111122322;
	fma.rn.f64 	%fd1374, %fd1373, %fd1367, 0d3FA55555555502A1;
	fma.rn.f64 	%fd1375, %fd1374, %fd1367, 0d3FC5555555555511;
	fma.rn.f64 	%fd1376, %fd1375, %fd1367, 0d3FE000000000000B;
	fma.rn.f64 	%fd1377, %fd1376, %fd1367, 0d3FF0000000000000;
	fma.rn.f64 	%fd1378, %fd1377, %fd1367, 0d3FF0000000000000;
	{
	.reg .b32 %temp; 
	mov.b64 	{%r177, %temp}, %fd1378;
	}
	{
	.reg .b32 %temp; 
	mov.b64 	{%temp, %r178}, %fd1378;
	}
	shl.b32 	%r695, %r176, 20;
	add.s32 	%r696, %r695, %r178;
	mov.b64 	%fd1928, {%r177, %r696};
	{
	.reg .b32 %temp; 
	mov.b64 	{%temp, %r697}, %fd320;
	}
	mov.b32 	%f16, %r697;
	abs.f32 	%f7, %f16;
	setp.lt.f32 	%p265, %f7, 0f4086232B;
	@%p265 bra 	$L__BB1_211;
	setp.lt.f64 	%p266, %fd320, 0d0000000000000000;
	add.f64 	%fd1379, %fd320, 0d7FF0000000000000;
	selp.f64 	%fd1928, 0d0000000000000000, %fd1379, %p266;
	setp.geu.f32 	%p267, %f7, 0f40874800;
	@%p267 bra 	$L__BB1_211;
	shr.u32 	%r698, %r176, 31;
	add.s32 	%r699, %r176, %r698;
	shr.s32 	%r700, %r699, 1;
	shl.b32 	%r701, %r700, 20;
	add.s32 	%r702, %r178, %r701;
	mov.b64 	%fd1380, {%r177, %r702};
	sub.s32 	%r703, %r176, %r700;
	shl.b32 	%r704, %r703, 20;
	add.s32 	%r705, %r704, 1072693248;
	mov.b32 	%r706, 0;
	mov.b64 	%fd1381, {%r706, %r705};
	mul.f64 	%fd1928, %fd1381, %fd1380;
$L__BB1_211:
	rcp.rn.f64 	%fd1382, %fd319;
	mov.f64 	%fd1383, 0d3FF0000000000000;
	sub.f64 	%fd1384, %fd1383, %fd317;
	mul.f64 	%fd1385, %fd1928, %fd1384;
	fma.rn.f64 	%fd1386, %fd1382, %fd317, %fd1385;
	fma.rn.f64 	%fd1929, %fd316, %fd1386, %fd1929;
	add.s32 	%r967, %r967, 1;
	setp.ne.s32 	%p268, %r967, %r3;
	@%p268 bra 	$L__BB1_208;
$L__BB1_212:
	add.f64 	%fd1387, %fd1931, %fd1929;
	mul.lo.s32 	%r707, %r966, 3;
	mul.wide.u32 	%rd371, %r707, 8;
	add.s64 	%rd372, %rd11, %rd371;
	ld.global.f64 	%fd1388, [%rd372+16];
	sub.f64 	%fd1389, %fd1387, %fd1388;
	mul.wide.u32 	%rd373, %r966, 8;
	add.s64 	%rd374, %rd11, %rd373;
	ld.global.f64 	%fd1390, [%rd374+40];
	sub.f64 	%fd1391, %fd1387, %fd1390;
	fma.rn.f64 	%fd1930, %fd1389, %fd1391, %fd1930;
	add.s32 	%r966, %r966, 1;
	setp.ne.s32 	%p269, %r966, %r2;
	@%p269 bra 	$L__BB1_206;
$L__BB1_213:
	add.s32 	%r972, %r972, 2;
	setp.gtu.f64 	%p270, %fd1930, %fd147;
	@%p270 bra 	$L__BB1_298;
	setp.lt.s32 	%p271, %r4, 1;
	mov.b32 	%r969, 0;
	@%p271 bra 	$L__BB1_218;
	mov.b32 	%r968, 0;
$L__BB1_216:
	mul.wide.u32 	%rd375, %r4, 8;
	add.s64 	%rd376, %rd19, %rd375;
	mul.wide.u32 	%rd377, %r968, 8;
	add.s64 	%rd68, %rd376, %rd377;
	ld.global.f64 	%fd1392, [%rd68+8];
	add.s32 	%r710, %r968, %r76;
	mul.wide.u32 	%rd378, %r710, 8;
	add.s64 	%rd379, %rd6, %rd378;
	st.global.f64 	[%rd379], %fd1392;
	ld.global.f64 	%fd1393, [%rd68+16];
	st.global.f64 	[%rd379+8], %fd1393;
	ld.global.f64 	%fd1394, [%rd68+24];
	st.global.f64 	[%rd379+16], %fd1394;
	ld.global.f64 	%fd1395, [%rd68+32];
	st.global.f64 	[%rd379+24], %fd1395;
	add.s32 	%r968, %r968, 4;
	setp.ne.s32 	%p272, %r4, %r968;
	@%p272 bra 	$L__BB1_216;
	ld.global.f64 	%fd1931, [%rd68+40];
	mov.u32 	%r969, %r4;
$L__BB1_218:
	add.s32 	%r711, %r969, %r76;
	mul.wide.u32 	%rd380, %r711, 8;
	add.s64 	%rd381, %rd6, %rd380;
	st.global.f64 	[%rd381], %fd1931;
	mul.wide.u32 	%rd382, %r75, 8;
	add.s64 	%rd383, %rd20, %rd382;
	st.global.f64 	[%rd383+8], %fd1930;
	mov.f64 	%fd147, %fd1930;
	bra.uni 	$L__BB1_303;
$L__BB1_219:
	setp.lt.s32 	%p181, %r4, 1;
	mov.b32 	%r953, 0;
	@%p181 bra 	$L__BB1_238;
	mov.b32 	%r952, 0;
$L__BB1_221:
	mul.wide.u32 	%rd301, %r952, 8;
	add.s64 	%rd46, %rd31, %rd301;
	ld.global.f64 	%fd1148, [%rd46+8];
	add.s32 	%r594, %r952, %r76;
	mul.wide.u32 	%rd302, %r594, 8;
	add.s64 	%rd47, %rd6, %rd302;
	ld.global.f64 	%fd1149, [%rd47];
	sub.f64 	%fd1150, %fd1149, %fd1148;
	fma.rn.f64 	%fd1898, %fd1150, 0d3FE0000000000000, %fd1148;
	add.s64 	%rd48, %rd32, %rd301;
	st.global.f64 	[%rd48+8], %fd1898;
	add.s64 	%rd49, %rd9, %rd301;
	ld.global.f64 	%fd199, [%rd49];
	setp.geu.f64 	%p182, %fd1898, %fd199;
	@%p182 bra 	$L__BB1_223;
	st.global.f64 	[%rd48+8], %fd199;
	mov.f64 	%fd1898, %fd199;
$L__BB1_223:
	add.s64 	%rd50, %rd10, %rd301;
	ld.global.f64 	%fd201, [%rd50];
	setp.leu.f64 	%p183, %fd1898, %fd201;
	@%p183 bra 	$L__BB1_225;
	st.global.f64 	[%rd48+8], %fd201;
$L__BB1_225:
	ld.global.f64 	%fd1151, [%rd46+16];
	ld.global.f64 	%fd1152, [%rd47+8];
	sub.f64 	%fd1153, %fd1152, %fd1151;
	fma.rn.f64 	%fd1899, %fd1153, 0d3FE0000000000000, %fd1151;
	st.global.f64 	[%rd48+16], %fd1899;
	ld.global.f64 	%fd203, [%rd49+8];
	setp.geu.f64 	%p184, %fd1899, %fd203;
	@%p184 bra 	$L__BB1_227;
	st.global.f64 	[%rd48+16], %fd203;
	mov.f64 	%fd1899, %fd203;
$L__BB1_227:
	ld.global.f64 	%fd205, [%rd50+8];
	setp.leu.f64 	%p185, %fd1899, %fd205;
	@%p185 bra 	$L__BB1_229;
	st.global.f64 	[%rd48+16], %fd205;
$L__BB1_229:
	ld.global.f64 	%fd1154, [%rd46+24];
	ld.global.f64 	%fd1155, [%rd47+16];
	sub.f64 	%fd1156, %fd1155, %fd1154;
	fma.rn.f64 	%fd1900, %fd1156, 0d3FE0000000000000, %fd1154;
	st.global.f64 	[%rd48+24], %fd1900;
	ld.global.f64 	%fd207, [%rd49+16];
	setp.geu.f64 	%p186, %fd1900, %fd207;
	@%p186 bra 	$L__BB1_231;
	st.global.f64 	[%rd48+24], %fd207;
	mov.f64 	%fd1900, %fd207;
$L__BB1_231:
	ld.global.f64 	%fd209, [%rd50+16];
	setp.leu.f64 	%p187, %fd1900, %fd209;
	@%p187 bra 	$L__BB1_233;
	st.global.f64 	[%rd48+24], %fd209;
$L__BB1_233:
	ld.global.f64 	%fd1157, [%rd46+32];
	ld.global.f64 	%fd1158, [%rd47+24];
	sub.f64 	%fd1159, %fd1158, %fd1157;
	fma.rn.f64 	%fd1901, %fd1159, 0d3FE0000000000000, %fd1157;
	st.global.f64 	[%rd48+32], %fd1901;
	ld.global.f64 	%fd211, [%rd49+24];
	setp.geu.f64 	%p188, %fd1901, %fd211;
	@%p188 bra 	$L__BB1_235;
	st.global.f64 	[%rd48+32], %fd211;
	mov.f64 	%fd1901, %fd211;
$L__BB1_235:
	ld.global.f64 	%fd213, [%rd50+24];
	setp.leu.f64 	%p189, %fd1901, %fd213;
	@%p189 bra 	$L__BB1_237;
	st.global.f64 	[%rd48+32], %fd213;
$L__BB1_237:
	add.s32 	%r952, %r952, 4;
	setp.ne.s32 	%p190, %r4, %r952;
	mov.u32 	%r953, %r4;
	@%p190 bra 	$L__BB1_221;
$L__BB1_238:
	mul.wide.u32 	%rd304, %r953, 8;
	add.s64 	%rd305, %rd31, %rd304;
	ld.global.f64 	%fd1160, [%rd305+8];
	add.s32 	%r595, %r953, %r76;
	mul.wide.u32 	%rd306, %r595, 8;
	add.s64 	%rd307, %rd6, %rd306;
	ld.global.f64 	%fd1161, [%rd307];
	sub.f64 	%fd1162, %fd1161, %fd1160;
	fma.rn.f64 	%fd1902, %fd1162, 0d3FE0000000000000, %fd1160;
	add.s64 	%rd51, %rd32, %rd304;
	st.global.f64 	[%rd51+8], %fd1902;
	add.s64 	%rd308, %rd9, %rd304;
	ld.global.f64 	%fd215, [%rd308];
	setp.geu.f64 	%p191, %fd1902, %fd215;
	@%p191 bra 	$L__BB1_240;
	st.global.f64 	[%rd51+8], %fd215;
	mov.f64 	%fd1902, %fd215;
$L__BB1_240:
	add.s64 	%rd310, %rd10, %rd304;
	ld.global.f64 	%fd217, [%rd310];
	setp.leu.f64 	%p192, %fd1902, %fd217;
	@%p192 bra 	$L__BB1_242;
	st.global.f64 	[%rd51+8], %fd217;
$L__BB1_242:
	setp.eq.s32 	%p193, %r2, 0;
	ld.global.f64 	%fd1919, [%rd33];
	mov.f64 	%fd147, 0d0000000000000000;
	@%p193 bra 	$L__BB1_251;
	mov.f64 	%fd147, 0d0000000000000000;
	mov.b32 	%r954, 0;
$L__BB1_244:
	setp.lt.s32 	%p194, %r3, 1;
	mov.f64 	%fd1906, 0d0000000000000000;
	@%p194 bra 	$L__BB1_250;
	shl.b32 	%r598, %r954, 3;
	mul.wide.u32 	%rd311, %r4, 8;
	add.s64 	%rd312, %rd19, %rd311;
	mul.wide.u32 	%rd313, %r598, 8;
	add.s64 	%rd314, %rd312, %rd313;
	ld.global.f64 	%fd220, [%rd314+24];
	ld.global.f64 	%fd1167, [%rd314+56];
	mul.f64 	%fd221, %fd1167, %fd1167;
	ld.global.f64 	%fd222, [%rd314+32];
	ld.global.f64 	%fd1168, [%rd314+72];
	mul.f64 	%fd223, %fd1168, %fd1168;
	ld.global.f64 	%fd1169, [%rd314+48];
	mul.f64 	%fd224, %fd1169, %fd1169;
	ld.global.f64 	%fd1170, [%rd314+64];
	mul.f64 	%fd225, %fd1170, %fd1170;
	ld.global.f64 	%fd226, [%rd314+16];
	ld.global.f64 	%fd227, [%rd314+40];
	mov.f64 	%fd1906, 0d0000000000000000;
	mov.b32 	%r955, 0;
$L__BB1_246:
	mul.lo.s32 	%r599, %r955, 3;
	mul.wide.u32 	%rd315, %r599, 8;
	add.s64 	%rd316, %rd11, %rd315;
	ld.global.f64 	%fd1171, [%rd316];
	sub.f64 	%fd1172, %fd1171, %fd220;
	mul.f64 	%fd1173, %fd1172, %fd1172;
	div.rn.f64 	%fd1174, %fd1173, %fd221;
	add.f64 	%fd1175, %fd1174, 0d3FF0000000000000;
	ld.global.f64 	%fd1176, [%rd316+8];
	sub.f64 	%fd1177, %fd1176, %fd222;
	mul.f64 	%fd1178, %fd1177, %fd1177;
	div.rn.f64 	%fd1179, %fd1178, %fd223;
	add.f64 	%fd1180, %fd1179, 0d3FF0000000000000;
	mul.f64 	%fd229, %fd1175, %fd1180;
	div.rn.f64 	%fd1181, %fd1173, %fd224;
	div.rn.f64 	%fd1182, %fd1178, %fd225;
	mul.f64 	%fd1183, %fd1182, 0dBFE0000000000000;
	fma.rn.f64 	%fd230, %fd1181, 0dBFE0000000000000, %fd1183;
	fma.rn.f64 	%fd1184, %fd230, 0d3FF71547652B82FE, 0d4338000000000000;
	{
	.reg .b32 %temp; 
	mov.b64 	{%r145, %temp}, %fd1184;
	}
	mov.f64 	%fd1185, 0dC338000000000000;
	add.rn.f64 	%fd1186, %fd1184, %fd1185;
	fma.rn.f64 	%fd1187, %fd1186, 0dBFE62E42FEFA39EF, %fd230;
	fma.rn.f64 	%fd1188, %fd1186, 0dBC7ABC9E3B39803F, %fd1187;
	fma.rn.f64 	%fd1189, %fd1188, 0d3E5ADE1569CE2BDF, 0d3E928AF3FCA213EA;
	fma.rn.f64 	%fd1190, %fd1189, %fd1188, 0d3EC71DEE62401315;
	fma.rn.f64 	%fd1191, %fd1190, %fd1188, 0d3EFA01997C89EB71;
	fma.rn.f64 	%fd1192, %fd1191, %fd1188, 0d3F2A01A014761F65;
	fma.rn.f64 	%fd1193, %fd1192, %fd1188, 0d3F56C16C1852B7AF;
	fma.rn.f64 	%fd1194, %fd1193, %fd1188, 0d3F81111111122322;
	fma.rn.f64 	%fd1195, %fd1194, %fd1188, 0d3FA55555555502A1;
	fma.rn.f64 	%fd1196, %fd1195, %fd1188, 0d3FC5555555555511;
	fma.rn.f64 	%fd1197, %fd1196, %fd1188, 0d3FE000000000000B;
	fma.rn.f64 	%fd1198, %fd1197, %fd1188, 0d3FF0000000000000;
	fma.rn.f64 	%fd1199, %fd1198, %fd1188, 0d3FF0000000000000;
	{
	.reg .b32 %temp; 
	mov.b64 	{%r146, %temp}, %fd1199;
	}
	{
	.reg .b32 %temp; 
	mov.b64 	{%temp, %r147}, %fd1199;
	}
	shl.b32 	%r600, %r145, 20;
	add.s32 	%r601, %r600, %r147;
	mov.b64 	%fd1905, {%r146, %r601};
	{
	.reg .b32 %temp; 
	mov.b64 	{%temp, %r602}, %fd230;
	}
	mov.b32 	%f14, %r602;
	abs.f32 	%f5, %f14;
	setp.lt.f32 	%p195, %f5, 0f4086232B;
	@%p195 bra 	$L__BB1_249;
	setp.lt.f64 	%p196, %fd230, 0d0000000000000000;
	add.f64 	%fd1200, %fd230, 0d7FF0000000000000;
	selp.f64 	%fd1905, 0d0000000000000000, %fd1200, %p196;
	setp.geu.f32 	%p197, %f5, 0f40874800;
	@%p197 bra 	$L__BB1_249;
	shr.u32 	%r603, %r145, 31;
	add.s32 	%r604, %r145, %r603;
	shr.s32 	%r605, %r604, 1;
	shl.b32 	%r606, %r605, 20;
	add.s32 	%r607, %r147, %r606;
	mov.b64 	%fd1201, {%r146, %r607};
	sub.s32 	%r608, %r145, %r605;
	shl.b32 	%r609, %r608, 20;
	add.s32 	%r610, %r609, 1072693248;
	mov.b32 	%r611, 0;
	mov.b64 	%fd1202, {%r611, %r610};
	mul.f64 	%fd1905, %fd1202, %fd1201;
$L__BB1_249:
	rcp.rn.f64 	%fd1203, %fd229;
	mov.f64 	%fd1204, 0d3FF0000000000000;
	sub.f64 	%fd1205, %fd1204, %fd227;
	mul.f64 	%fd1206, %fd1905, %fd1205;
	fma.rn.f64 	%fd1207, %fd1203, %fd227, %fd1206;
	fma.rn.f64 	%fd1906, %fd226, %fd1207, %fd1906;
	add.s32 	%r955, %r955, 1;
	setp.ne.s32 	%p198, %r955, %r3;
	@%p198 bra 	$L__BB1_246;
$L__BB1_250:
	add.f64 	%fd1208, %fd1919, %fd1906;
	mul.lo.s32 	%r612, %r954, 3;
	mul.wide.u32 	%rd317, %r612, 8;
	add.s64 	%rd318, %rd11, %rd317;
	ld.global.f64 	%fd1209, [%rd318+16];
	sub.f64 	%fd1210, %fd1208, %fd1209;
	mul.wide.u32 	%rd319, %r954, 8;
	add.s64 	%rd320, %rd11, %rd319;
	ld.global.f64 	%fd1211, [%rd320+40];
	sub.f64 	%fd1212, %fd1208, %fd1211;
	fma.rn.f64 	%fd147, %fd1210, %fd1212, %fd147;
	add.s32 	%r954, %r954, 1;
	setp.ne.s32 	%p199, %r954, %r2;
	@%p199 bra 	$L__BB1_244;
$L__BB1_251:
	mul.wide.u32 	%rd321, %r75, 8;
	add.s64 	%rd52, %rd20, %rd321;
	ld.global.f64 	%fd1213, [%rd52+8];
	setp.lt.f64 	%p200, %fd1213, %fd147;
	@%p200 bra 	$L__BB1_257;
	setp.lt.s32 	%p201, %r4, 1;
	mov.b32 	%r964, 0;
	@%p201 bra 	$L__BB1_256;
	mov.b32 	%r963, 0;
$L__BB1_254:
	mul.wide.u32 	%rd322, %r4, 8;
	add.s64 	%rd323, %rd19, %rd322;
	mul.wide.u32 	%rd324, %r963, 8;
	add.s64 	%rd59, %rd323, %rd324;
	ld.global.f64 	%fd1214, [%rd59+8];
	add.s32 	%r615, %r963, %r76;
	mul.wide.u32 	%rd325, %r615, 8;
	add.s64 	%rd326, %rd6, %rd325;
	st.global.f64 	[%rd326], %fd1214;
	ld.global.f64 	%fd1215, [%rd59+16];
	st.global.f64 	[%rd326+8], %fd1215;
	ld.global.f64 	%fd1216, [%rd59+24];
	st.global.f64 	[%rd326+16], %fd1216;
	ld.global.f64 	%fd1217, [%rd59+32];
	st.global.f64 	[%rd326+24], %fd1217;
	add.s32 	%r963, %r963, 4;
	setp.ne.s32 	%p202, %r4, %r963;
	@%p202 bra 	$L__BB1_254;
	ld.global.f64 	%fd1919, [%rd59+40];
	mov.u32 	%r964, %r4;
$L__BB1_256:
	add.s32 	%r616, %r964, %r76;
	mul.wide.u32 	%rd327, %r616, 8;
	add.s64 	%rd328, %rd6, %rd327;
	st.global.f64 	[%rd328], %fd1919;
	st.global.f64 	[%rd52+8], %fd147;
	add.s32 	%r972, %r972, 2;
	bra.uni 	$L__BB1_303;
$L__BB1_257:
	mul.lo.s32 	%r150, %r987, %r5;
	mov.b32 	%r956, 0;
$L__BB1_258:
	setp.lt.s32 	%p203, %r4, 1;
	mul.lo.s32 	%r152, %r956, %r5;
	mov.b32 	%r958, 0;
	@%p203 bra 	$L__BB1_277;
	mov.b32 	%r957, 0;
$L__BB1_260:
	add.s32 	%r620, %r957, %r152;
	mul.wide.u32 	%rd329, %r620, 8;
	add.s64 	%rd53, %rd6, %rd329;
	ld.global.f64 	%fd1218, [%rd53];
	add.s32 	%r621, %r957, %r150;
	mul.wide.s32 	%rd330, %r621, 8;
	add.s64 	%rd54, %rd6, %rd330;
	ld.global.f64 	%fd1219, [%rd54];
	add.f64 	%fd1220, %fd1218, %fd1219;
	mul.f64 	%fd1908, %fd1220, 0d3FE0000000000000;
	st.global.f64 	[%rd53], %fd1908;
	mul.wide.u32 	%rd331, %r957, 8;
	add.s64 	%rd55, %rd8, %rd331;
	st.global.f64 	[%rd55], %fd1908;
	add.s64 	%rd56, %rd9, %rd331;
	ld.global.f64 	%fd240, [%rd56];
	setp.geu.f64 	%p204, %fd1908, %fd240;
	@%p204 bra 	$L__BB1_262;
	st.global.f64 	[%rd55], %fd240;
	mov.f64 	%fd1908, %fd240;
$L__BB1_262:
	add.s64 	%rd57, %rd10, %rd331;
	ld.global.f64 	%fd242, [%rd57];
	setp.leu.f64 	%p205, %fd1908, %fd242;
	@%p205 bra 	$L__BB1_264;
	st.global.f64 	[%rd55], %fd242;
$L__BB1_264:
	ld.global.f64 	%fd1221, [%rd53+8];
	ld.global.f64 	%fd1222, [%rd54+8];
	add.f64 	%fd1223, %fd1221, %fd1222;
	mul.f64 	%fd1909, %fd1223, 0d3FE0000000000000;
	st.global.f64 	[%rd53+8], %fd1909;
	st.global.f64 	[%rd55+8], %fd1909;
	ld.global.f64 	%fd244, [%rd56+8];
	setp.geu.f64 	%p206, %fd1909, %fd244;
	@%p206 bra 	$L__BB1_266;
	st.global.f64 	[%rd55+8], %fd244;
	mov.f64 	%fd1909, %fd244;
$L__BB1_266:
	ld.global.f64 	%fd246, [%rd57+8];
	setp.leu.f64 	%p207, %fd1909, %fd246;
	@%p207 bra 	$L__BB1_268;
	st.global.f64 	[%rd55+8], %fd246;
$L__BB1_268:
	ld.global.f64 	%fd1224, [%rd53+16];
	ld.global.f64 	%fd1225, [%rd54+16];
	add.f64 	%fd1226, %fd1224, %fd1225;
	mul.f64 	%fd1910, %fd1226, 0d3FE0000000000000;
	st.global.f64 	[%rd53+16], %fd1910;
	st.global.f64 	[%rd55+16], %fd1910;
	ld.global.f64 	%fd248, [%rd56+16];
	setp.geu.f64 	%p208, %fd1910, %fd248;
	@%p208 bra 	$L__BB1_270;
	st.global.f64 	[%rd55+16], %fd248;
	mov.f64 	%fd1910, %fd248;
$L__BB1_270:
	ld.global.f64 	%fd250, [%rd57+16];
	setp.leu.f64 	%p209, %fd1910, %fd250;
	@%p209 bra 	$L__BB1_272;
	st.global.f64 	[%rd55+16], %fd250;
$L__BB1_272:
	ld.global.f64 	%fd1227, [%rd53+24];
	ld.global.f64 	%fd1228, [%rd54+24];
	add.f64 	%fd1229, %fd1227, %fd1228;
	mul.f64 	%fd1911, %fd1229, 0d3FE0000000000000;
	st.global.f64 	[%rd53+24], %fd1911;
	st.global.f64 	[%rd55+24], %fd1911;
	ld.global.f64 	%fd252, [%rd56+24];
	setp.geu.f64 	%p210, %fd1911, %fd252;
	@%p210 bra 	$L__BB1_274;
	st.global.f64 	[%rd55+24], %fd252;
	mov.f64 	%fd1911, %fd252;
$L__BB1_274:
	ld.global.f64 	%fd254, [%rd57+24];
	setp.leu.f64 	%p211, %fd1911, %fd254;
	@%p211 bra 	$L__BB1_276;
	st.global.f64 	[%rd55+24], %fd254;
$L__BB1_276:
	add.s32 	%r957, %r957, 4;
	setp.ne.s32 	%p212, %r4, %r957;
	mov.u32 	%r958, %r4;
	@%p212 bra 	$L__BB1_260;
$L__BB1_277:
	add.s32 	%r622, %r958, %r152;
	mul.wide.u32 	%rd333, %r622, 8;
	add.s64 	%rd334, %rd6, %rd333;
	ld.global.f64 	%fd1230, [%rd334];
	add.s32 	%r623, %r958, %r150;
	mul.wide.s32 	%rd335, %r623, 8;
	add.s64 	%rd336, %rd6, %rd335;
	ld.global.f64 	%fd1231, [%rd336];
	add.f64 	%fd1232, %fd1230, %fd1231;
	mul.f64 	%fd1912, %fd1232, 0d3FE0000000000000;
	st.global.f64 	[%rd334], %fd1912;
	mul.wide.u32 	%rd337, %r958, 8;
	add.s64 	%rd58, %rd8, %rd337;
	st.global.f64 	[%rd58], %fd1912;
	add.s64 	%rd338, %rd9, %rd337;
	ld.global.f64 	%fd256, [%rd338];
	setp.geu.f64 	%p213, %fd1912, %fd256;
	@%p213 bra 	$L__BB1_279;
	st.global.f64 	[%rd58], %fd256;
	mov.f64 	%fd1912, %fd256;
$L__BB1_279:
	add.s64 	%rd340, %rd10, %rd337;
	ld.global.f64 	%fd258, [%rd340];
	setp.leu.f64 	%p214, %fd1912, %fd258;
	@%p214 bra 	$L__BB1_281;
	st.global.f64 	[%rd58], %fd258;
$L__BB1_281:
	setp.eq.s32 	%p215, %r2, 0;
	mov.f64 	%fd1917, 0d0000000000000000;
	@%p215 bra 	$L__BB1_290;
	ld.global.f64 	%fd259, [%rd8];
	mov.f64 	%fd1917, 0d0000000000000000;
	mov.b32 	%r959, 0;
$L__BB1_283:
	setp.lt.s32 	%p216, %r3, 1;
	mov.f64 	%fd1916, 0d0000000000000000;
	@%p216 bra 	$L__BB1_289;
	shl.b32 	%r626, %r959, 3;
	mul.wide.u32 	%rd341, %r626, 8;
	add.s64 	%rd342, %rd8, %rd341;
	ld.global.f64 	%fd261, [%rd342+16];
	ld.global.f64 	%fd1237, [%rd342+48];
	mul.f64 	%fd262, %fd1237, %fd1237;
	ld.global.f64 	%fd263, [%rd342+24];
	ld.global.f64 	%fd1238, [%rd342+64];
	mul.f64 	%fd264, %fd1238, %fd1238;
	ld.global.f64 	%fd1239, [%rd342+40];
	mul.f64 	%fd265, %fd1239, %fd1239;
	ld.global.f64 	%fd1240, [%rd342+56];
	mul.f64 	%fd266, %fd1240, %fd1240;
	ld.global.f64 	%fd267, [%rd342+8];
	ld.global.f64 	%fd268, [%rd342+32];
	mov.f64 	%fd1241, 0d3FF0000000000000;
	sub.f64 	%fd269, %fd1241, %fd268;
	mov.f64 	%fd1916, 0d0000000000000000;
	mov.b32 	%r960, 0;
$L__BB1_285:
	mul.lo.s32 	%r627, %r960, 3;
	mul.wide.u32 	%rd343, %r627, 8;
	add.s64 	%rd344, %rd11, %rd343;
	ld.global.f64 	%fd1242, [%rd344];
	sub.f64 	%fd1243, %fd1242, %fd261;
	mul.f64 	%fd1244, %fd1243, %fd1243;
	div.rn.f64 	%fd1245, %fd1244, %fd262;
	add.f64 	%fd1246, %fd1245, 0d3FF0000000000000;
	ld.global.f64 	%fd1247, [%rd344+8];
	sub.f64 	%fd1248, %fd1247, %fd263;
	mul.f64 	%fd1249, %fd1248, %fd1248;
	div.rn.f64 	%fd1250, %fd1249, %fd264;
	add.f64 	%fd1251, %fd1250, 0d3FF0000000000000;
	mul.f64 	%fd271, %fd1246, %fd1251;
	div.rn.f64 	%fd1252, %fd1244, %fd265;
	div.rn.f64 	%fd1253, %fd1249, %fd266;
	mul.f64 	%fd1254, %fd1253, 0dBFE0000000000000;
	fma.rn.f64 	%fd272, %fd1252, 0dBFE0000000000000, %fd1254;
	fma.rn.f64 	%fd1255, %fd272, 0d3FF71547652B82FE, 0d4338000000000000;
	{
	.reg .b32 %temp; 
	mov.b64 	{%r158, %temp}, %fd1255;
	}
	mov.f64 	%fd1256, 0dC338000000000000;
	add.rn.f64 	%fd1257, %fd1255, %fd1256;
	fma.rn.f64 	%fd1258, %fd1257, 0dBFE62E42FEFA39EF, %fd272;
	fma.rn.f64 	%fd1259, %fd1257, 0dBC7ABC9E3B39803F, %fd1258;
	fma.rn.f64 	%fd1260, %fd1259, 0d3E5ADE1569CE2BDF, 0d3E928AF3FCA213EA;
	fma.rn.f64 	%fd1261, %fd1260, %fd1259, 0d3EC71DEE62401315;
	fma.rn.f64 	%fd1262, %fd1261, %fd1259, 0d3EFA01997C89EB71;
	fma.rn.f64 	%fd1263, %fd1262, %fd1259, 0d3F2A01A014761F65;
	fma.rn.f64 	%fd1264, %fd1263, %fd1259, 0d3F56C16C1852B7AF;
	fma.rn.f64 	%fd1265, %fd1264, %fd1259, 0d3F81111111122322;
	fma.rn.f64 	%fd1266, %fd1265, %fd1259, 0d3FA55555555502A1;
	fma.rn.f64 	%fd1267, %fd1266, %fd1259, 0d3FC5555555555511;
	fma.rn.f64 	%fd1268, %fd1267, %fd1259, 0d3FE000000000000B;
	fma.rn.f64 	%fd1269, %fd1268, %fd1259, 0d3FF0000000000000;
	fma.rn.f64 	%fd1270, %fd1269, %fd1259, 0d3FF0000000000000;
	{
	.reg .b32 %temp; 
	mov.b64 	{%r159, %temp}, %fd1270;
	}
	{
	.reg .b32 %temp; 
	mov.b64 	{%temp, %r160}, %fd1270;
	}
	shl.b32 	%r628, %r158, 20;
	add.s32 	%r629, %r628, %r160;
	mov.b64 	%fd1915, {%r159, %r629};
	{
	.reg .b32 %temp; 
	mov.b64 	{%temp, %r630}, %fd272;
	}
	mov.b32 	%f15, %r630;
	abs.f32 	%f6, %f15;
	setp.lt.f32 	%p217, %f6, 0f4086232B;
	@%p217 bra 	$L__BB1_288;
	setp.lt.f64 	%p218, %fd272, 0d0000000000000000;
	add.f64 	%fd1271, %fd272, 0d7FF0000000000000;
	selp.f64 	%fd1915, 0d0000000000000000, %fd1271, %p218;
	setp.geu.f32 	%p219, %f6, 0f40874800;
	@%p219 bra 	$L__BB1_288;
	shr.u32 	%r631, %r158, 31;
	add.s32 	%r632, %r158, %r631;
	shr.s32 	%r633, %r632, 1;
	shl.b32 	%r634, %r633, 20;
	add.s32 	%r635, %r160, %r634;
	mov.b64 	%fd1272, {%r159, %r635};
	sub.s32 	%r636, %r158, %r633;
	shl.b32 	%r637, %r636, 20;
	add.s32 	%r638, %r637, 1072693248;
	mov.b32 	%r639, 0;
	mov.b64 	%fd1273, {%r639, %r638};
	mul.f64 	%fd1915, %fd1273, %fd1272;
$L__BB1_288:
	rcp.rn.f64 	%fd1274, %fd271;
	mul.f64 	%fd1275, %fd1915, %fd269;
	fma.rn.f64 	%fd1276, %fd1274, %fd268, %fd1275;
	fma.rn.f64 	%fd1916, %fd267, %fd1276, %fd1916;
	add.s32 	%r960, %r960, 1;
	setp.ne.s32 	%p220, %r960, %r3;
	@%p220 bra 	$L__BB1_285;
$L__BB1_289:
	add.f64 	%fd1277, %fd259, %fd1916;
	mul.lo.s32 	%r640, %r959, 3;
	mul.wide.u32 	%rd345, %r640, 8;
	add.s64 	%rd346, %rd11, %rd345;
	ld.global.f64 	%fd1278, [%rd346+16];
	sub.f64 	%fd1279, %fd1277, %fd1278;
	mul.wide.u32 	%rd347, %r959, 8;
	add.s64 	%rd348, %rd11, %rd347;
	ld.global.f64 	%fd1280, [%rd348+40];
	sub.f64 	%fd1281, %fd1277, %fd1280;
	fma.rn.f64 	%fd1917, %fd1279, %fd1281, %fd1917;
	add.s32 	%r959, %r959, 1;
	setp.ne.s32 	%p221, %r959, %r2;
	@%p221 bra 	$L__BB1_283;
$L__BB1_290:
	mul.wide.u32 	%rd349, %r956, 8;
	add.s64 	%rd350, %rd20, %rd349;
	st.global.f64 	[%rd350+8], %fd1917;
	add.s32 	%r163, %r956, 1;
	setp.ne.s32 	%p222, %r956, %r20;
	mov.u32 	%r956, %r163;
	@%p222 bra 	$L__BB1_258;
	setp.lt.s32 	%p223, %r4, 15;
	ld.global.f64 	%fd1954, [%rd20+8];
	mov.b32 	%r980, 1;
	mov.b32 	%r987, 0;
	@%p223 bra 	$L__BB1_294;
	mov.b32 	%r980, 1;
	mov.b32 	%r987, 0;
$L__BB1_293:
	.pragma "nounroll";
	mul.wide.u32 	%rd351, %r980, 8;
	add.s64 	%rd352, %rd20, %rd351;
	ld.global.f64 	%fd1282, [%rd352+8];
	setp.lt.f64 	%p224, %fd1282, %fd1954;
	selp.b32 	%r645, %r980, %r987, %p224;
	selp.f64 	%fd1283, %fd1282, %fd1954, %p224;
	add.s32 	%r646, %r980, 1;
	ld.global.f64 	%fd1284, [%rd352+16];
	setp.lt.f64 	%p225, %fd1284, %fd1283;
	selp.b32 	%r647, %r646, %r645, %p225;
	selp.f64 	%fd1285, %fd1284, %fd1283, %p225;
	add.s32 	%r648, %r980, 2;
	ld.global.f64 	%fd1286, [%rd352+24];
	setp.lt.f64 	%p226, %fd1286, %fd1285;
	selp.b32 	%r649, %r648, %r647, %p226;
	selp.f64 	%fd1287, %fd1286, %fd1285, %p226;
	add.s32 	%r650, %r980, 3;
	ld.global.f64 	%fd1288, [%rd352+32];
	setp.lt.f64 	%p227, %fd1288, %fd1287;
	selp.b32 	%r651, %r650, %r649, %p227;
	selp.f64 	%fd1289, %fd1288, %fd1287, %p227;
	add.s32 	%r652, %r980, 4;
	ld.global.f64 	%fd1290, [%rd352+40];
	setp.lt.f64 	%p228, %fd1290, %fd1289;
	selp.b32 	%r653, %r652, %r651, %p228;
	selp.f64 	%fd1291, %fd1290, %fd1289, %p228;
	add.s32 	%r654, %r980, 5;
	ld.global.f64 	%fd1292, [%rd352+48];
	setp.lt.f64 	%p229, %fd1292, %fd1291;
	selp.b32 	%r655, %r654, %r653, %p229;
	selp.f64 	%fd1293, %fd1292, %fd1291, %p229;
	add.s32 	%r656, %r980, 6;
	ld.global.f64 	%fd1294, [%rd352+56];
	setp.lt.f64 	%p230, %fd1294, %fd1293;
	selp.b32 	%r657, %r656, %r655, %p230;
	selp.f64 	%fd1295, %fd1294, %fd1293, %p230;
	add.s32 	%r658, %r980, 7;
	ld.global.f64 	%fd1296, [%rd352+64];
	setp.lt.f64 	%p231, %fd1296, %fd1295;
	selp.b32 	%r659, %r658, %r657, %p231;
	selp.f64 	%fd1297, %fd1296, %fd1295, %p231;
	add.s32 	%r660, %r980, 8;
	ld.global.f64 	%fd1298, [%rd352+72];
	setp.lt.f64 	%p232, %fd1298, %fd1297;
	selp.b32 	%r661, %r660, %r659, %p232;
	selp.f64 	%fd1299, %fd1298, %fd1297, %p232;
	add.s32 	%r662, %r980, 9;
	ld.global.f64 	%fd1300, [%rd352+80];
	setp.lt.f64 	%p233, %fd1300, %fd1299;
	selp.b32 	%r663, %r662, %r661, %p233;
	selp.f64 	%fd1301, %fd1300, %fd1299, %p233;
	add.s32 	%r664, %r980, 10;
	ld.global.f64 	%fd1302, [%rd352+88];
	setp.lt.f64 	%p234, %fd1302, %fd1301;
	selp.b32 	%r665, %r664, %r663, %p234;
	selp.f64 	%fd1303, %fd1302, %fd1301, %p234;
	add.s32 	%r666, %r980, 11;
	ld.global.f64 	%fd1304, [%rd352+96];
	setp.lt.f64 	%p235, %fd1304, %fd1303;
	selp.b32 	%r667, %r666, %r665, %p235;
	selp.f64 	%fd1305, %fd1304, %fd1303, %p235;
	add.s32 	%r668, %r980, 12;
	ld.global.f64 	%fd1306, [%rd352+104];
	setp.lt.f64 	%p236, %fd1306, %fd1305;
	selp.b32 	%r669, %r668, %r667, %p236;
	selp.f64 	%fd1307, %fd1306, %fd1305, %p236;
	add.s32 	%r670, %r980, 13;
	ld.global.f64 	%fd1308, [%rd352+112];
	setp.lt.f64 	%p237, %fd1308, %fd1307;
	selp.b32 	%r671, %r670, %r669, %p237;
	selp.f64 	%fd1309, %fd1308, %fd1307, %p237;
	add.s32 	%r672, %r980, 14;
	ld.global.f64 	%fd1310, [%rd352+120];
	setp.lt.f64 	%p238, %fd1310, %fd1309;
	selp.b32 	%r673, %r672, %r671, %p238;
	selp.f64 	%fd1311, %fd1310, %fd1309, %p238;
	add.s32 	%r674, %r980, 15;
	ld.global.f64 	%fd1312, [%rd352+128];
	setp.lt.f64 	%p239, %fd1312, %fd1311;
	selp.b32 	%r987, %r674, %r673, %p239;
	selp.f64 	%fd1954, %fd1312, %fd1311, %p239;
	add.s32 	%r980, %r980, 16;
	setp.eq.s32 	%p240, %r674, %r22;
	@%p240 bra 	$L__BB1_294;
	bra.uni 	$L__BB1_293;
$L__BB1_294:
	setp.eq.s32 	%p241, %r21, 1;
	@%p241 bra 	$L__BB1_296;
	mul.wide.u32 	%rd353, %r980, 8;
	add.s64 	%rd354, %rd20, %rd353;
	ld.global.f64 	%fd1313, [%rd354+8];
	setp.lt.f64 	%p242, %fd1313, %fd1954;
	selp.b32 	%r675, %r980, %r987, %p242;
	selp.f64 	%fd1314, %fd1313, %fd1954, %p242;
	add.s32 	%r676, %r980, 1;
	ld.global.f64 	%fd1315, [%rd354+16];
	setp.lt.f64 	%p243, %fd1315, %fd1314;
	selp.b32 	%r677, %r676, %r675, %p243;
	selp.f64 	%fd1316, %fd1315, %fd1314, %p243;
	add.s32 	%r678, %r980, 2;
	ld.global.f64 	%fd1317, [%rd354+24];
	setp.lt.f64 	%p244, %fd1317, %fd1316;
	selp.b32 	%r679, %r678, %r677, %p244;
	selp.f64 	%fd1318, %fd1317, %fd1316, %p244;
	add.s32 	%r680, %r980, 3;
	ld.global.f64 	%fd1319, [%rd354+32];
	setp.lt.f64 	%p245, %fd1319, %fd1318;
	selp.b32 	%r681, %r680, %r679, %p245;
	selp.f64 	%fd1320, %fd1319, %fd1318, %p245;
	add.s32 	%r682, %r980, 4;
	ld.global.f64 	%fd1321, [%rd354+40];
	setp.lt.f64 	%p246, %fd1321, %fd1320;
	selp.b32 	%r683, %r682, %r681, %p246;
	selp.f64 	%fd1322, %fd1321, %fd1320, %p246;
	add.s32 	%r684, %r980, 5;
	ld.global.f64 	%fd1323, [%rd354+48];
	setp.lt.f64 	%p247, %fd1323, %fd1322;
	selp.b32 	%r685, %r684, %r683, %p247;
	selp.f64 	%fd1324, %fd1323, %fd1322, %p247;
	add.s32 	%r686, %r980, 6;
	ld.global.f64 	%fd1325, [%rd354+56];
	setp.lt.f64 	%p248, %fd1325, %fd1324;
	selp.b32 	%r687, %r686, %r685, %p248;
	selp.f64 	%fd1326, %fd1325, %fd1324, %p248;
	add.s32 	%r688, %r980, 7;
	ld.global.f64 	%fd1327, [%rd354+64];
	setp.lt.f64 	%p249, %fd1327, %fd1326;
	selp.b32 	%r987, %r688, %r687, %p249;
	selp.f64 	%fd1954, %fd1327, %fd1326, %p249;
	add.s32 	%r980, %r980, 8;
$L__BB1_296:
	add.s32 	%r689, %r20, %r972;
	add.s32 	%r972, %r689, 3;
	mul.wide.u32 	%rd355, %r980, 8;
	add.s64 	%rd356, %rd20, %rd355;
	ld.global.f64 	%fd404, [%rd356+8];
	setp.geu.f64 	%p250, %fd404, %fd1954;
	mov.u32 	%r985, %r62;
	@%p250 bra 	$L__BB1_358;
	mov.u32 	%r987, %r980;
	mov.u32 	%r985, %r62;
	mov.f64 	%fd1954, %fd404;
	bra.uni 	$L__BB1_358;
$L__BB1_298:
	setp.lt.s32 	%p273, %r4, 1;
	mov.b32 	%r971, 0;
	@%p273 bra 	$L__BB1_302;
	mov.b32 	%r970, 0;
$L__BB1_300:
	mul.wide.u32 	%rd384, %r970, 8;
	add.s64 	%rd69, %rd19, %rd384;
	ld.global.f64 	%fd1396, [%rd69];
	add.s32 	%r714, %r970, %r76;
	mul.wide.u32 	%rd385, %r714, 8;
	add.s64 	%rd386, %rd6, %rd385;
	st.global.f64 	[%rd386], %fd1396;
	ld.global.f64 	%fd1397, [%rd69+8];
	st.global.f64 	[%rd386+8], %fd1397;
	ld.global.f64 	%fd1398, [%rd69+16];
	st.global.f64 	[%rd386+16], %fd1398;
	ld.global.f64 	%fd1399, [%rd69+24];
	st.global.f64 	[%rd386+24], %fd1399;
	add.s32 	%r970, %r970, 4;
	setp.ne.s32 	%p274, %r4, %r970;
	@%p274 bra 	$L__BB1_300;
	ld.global.f64 	%fd126, [%rd69+32];
	mov.u32 	%r971, %r4;
$L__BB1_302:
	add.s32 	%r715, %r971, %r76;
	mul.wide.u32 	%rd387, %r715, 8;
	add.s64 	%rd388, %rd6, %rd387;
	st.global.f64 	[%rd388], %fd126;
	mul.wide.u32 	%rd389, %r75, 8;
	add.s64 	%rd390, %rd20, %rd389;
	st.global.f64 	[%rd390+8], %fd147;
$L__BB1_303:
	setp.lt.f64 	%p301, %fd147, %fd1954;
	selp.b32 	%r987, %r75, %r987, %p301;
	selp.f64 	%fd1954, %fd147, %fd1954, %p301;
	add.s32 	%r985, %r62, -1;
	setp.gt.s32 	%p302, %r62, 1;
	setp.gt.s32 	%p303, %r972, 3000;
	or.pred  	%p304, %p302, %p303;
	@%p304 bra 	$L__BB1_358;
	setp.lt.s32 	%p305, %r4, 14;
	mov.b32 	%r975, 0;
	mov.f64 	%fd1940, 0d0000000000000000;
	@%p305 bra 	$L__BB1_307;
	mov.b32 	%r973, 0;
	mov.f64 	%fd1940, 0d0000000000000000;
$L__BB1_306:
	.pragma "nounroll";
	mul.wide.u32 	%rd432, %r973, 8;
	add.s64 	%rd433, %rd20, %rd432;
	ld.global.f64 	%fd1478, [%rd433+8];
	add.f64 	%fd1479, %fd1940, %fd1478;
	ld.global.f64 	%fd1480, [%rd433+16];
	add.f64 	%fd1481, %fd1479, %fd1480;
	ld.global.f64 	%fd1482, [%rd433+24];
	add.f64 	%fd1483, %fd1481, %fd1482;
	ld.global.f64 	%fd1484, [%rd433+32];
	add.f64 	%fd1485, %fd1483, %fd1484;
	ld.global.f64 	%fd1486, [%rd433+40];
	add.f64 	%fd1487, %fd1485, %fd1486;
	ld.global.f64 	%fd1488, [%rd433+48];
	add.f64 	%fd1489, %fd1487, %fd1488;
	ld.global.f64 	%fd1490, [%rd433+56];
	add.f64 	%fd1491, %fd1489, %fd1490;
	ld.global.f64 	%fd1492, [%rd433+64];
	add.f64 	%fd1493, %fd1491, %fd1492;
	ld.global.f64 	%fd1494, [%rd433+72];
	add.f64 	%fd1495, %fd1493, %fd1494;
	ld.global.f64 	%fd1496, [%rd433+80];
	add.f64 	%fd1497, %fd1495, %fd1496;
	ld.global.f64 	%fd1498, [%rd433+88];
	add.f64 	%fd1499, %fd1497, %fd1498;
	ld.global.f64 	%fd1500, [%rd433+96];
	add.f64 	%fd1501, %fd1499, %fd1500;
	ld.global.f64 	%fd1502, [%rd433+104];
	add.f64 	%fd1503, %fd1501, %fd1502;
	ld.global.f64 	%fd1504, [%rd433+112];
	add.f64 	%fd1505, %fd1503, %fd1504;
	ld.global.f64 	%fd1506, [%rd433+120];
	add.f64 	%fd1507, %fd1505, %fd1506;
	ld.global.f64 	%fd1508, [%rd433+128];
	add.f64 	%fd1940, %fd1507, %fd1508;
	add.s32 	%r973, %r973, 16;
	setp.ne.s32 	%p306, %r973, %r23;
	mov.u32 	%r975, %r23;
	@%p306 bra 	$L__BB1_306;
$L__BB1_307:
	add.s32 	%r748, %r20, 1;
	and.b32  	%r194, %r748, 3;
	and.b32  	%r195, %r748, 11;
	setp.eq.s32 	%p307, %r195, 0;
	@%p307 bra 	$L__BB1_315;
	add.s32 	%r749, %r195, -1;
	setp.lt.u32 	%p308, %r749, 7;
	@%p308 bra 	$L__BB1_310;
	mul.wide.u32 	%rd434, %r975, 8;
	add.s64 	%rd435, %rd20, %rd434;
	ld.global.f64 	%fd1510, [%rd435+8];
	add.f64 	%fd1511, %fd1940, %fd1510;
	ld.global.f64 	%fd1512, [%rd435+16];
	add.f64 	%fd1513, %fd1511, %fd1512;
	ld.global.f64 	%fd1514, [%rd435+24];
	add.f64 	%fd1515, %fd1513, %fd1514;
	ld.global.f64 	%fd1516, [%rd435+32];
	add.f64 	%fd1517, %fd1515, %fd1516;
	ld.global.f64 	%fd1518, [%rd435+40];
	add.f64 	%fd1519, %fd1517, %fd1518;
	ld.global.f64 	%fd1520, [%rd435+48];
	add.f64 	%fd1521, %fd1519, %fd1520;
	ld.global.f64 	%fd1522, [%rd435+56];
	add.f64 	%fd1523, %fd1521, %fd1522;
	ld.global.f64 	%fd1524, [%rd435+64];
	add.f64 	%fd1940, %fd1523, %fd1524;
	add.s32 	%r975, %r975, 8;
$L__BB1_310:
	setp.eq.s32 	%p309, %r194, 0;
	@%p309 bra 	$L__BB1_315;
	add.s32 	%r750, %r194, -1;
	setp.lt.u32 	%p310, %r750, 3;
	@%p310 bra 	$L__BB1_313;
	mul.wide.u32 	%rd436, %r975, 8;
	add.s64 	%rd437, %rd20, %rd436;
	ld.global.f64 	%fd1525, [%rd437+8];
	add.f64 	%fd1526, %fd1940, %fd1525;
	ld.global.f64 	%fd1527, [%rd437+16];
	add.f64 	%fd1528, %fd1526, %fd1527;
	ld.global.f64 	%fd1529, [%rd437+24];
	add.f64 	%fd1530, %fd1528, %fd1529;
	ld.global.f64 	%fd1531, [%rd437+32];
	add.f64 	%fd1940, %fd1530, %fd1531;
	add.s32 	%r975, %r975, 4;
$L__BB1_313:
	and.b32  	%r751, %r20, 1;
	setp.eq.b32 	%p311, %r751, 1;
	not.pred 	%p312, %p311;
	mul.wide.u32 	%rd438, %r975, 8;
	add.s64 	%rd70, %rd20, %rd438;
	ld.global.f64 	%fd1532, [%rd70+8];
	add.f64 	%fd1940, %fd1940, %fd1532;
	@%p312 bra 	$L__BB1_315;
	ld.global.f64 	%fd1533, [%rd70+16];
	add.f64 	%fd1940, %fd1940, %fd1533;
$L__BB1_315:
	and.b32  	%r200, %r18, 2146435072;
	setp.lt.s32 	%p313, %r18, 0;
	selp.b32 	%r201, 0, 2146435072, %p313;
	or.b32  	%r202, %r201, -2147483648;
	setp.lt.s32 	%p314, %r4, 2;
	add.s32 	%r753, %r4, 2;
	cvt.rn.f64.s32 	%fd1536, %r753;
	div.rn.f64 	%fd347, %fd1940, %fd1536;
	mov.b32 	%r978, 0;
	mov.f64 	%fd1951, 0d0000000000000000;
	@%p314 bra 	$L__BB1_338;
	mov.b32 	%r977, 0;
	mov.f64 	%fd1951, 0d0000000000000000;
$L__BB1_317:
	setp.lt.s32 	%p315, %r18, 0;
	setp.eq.s32 	%p316, %r200, 1062207488;
	mul.wide.u32 	%rd439, %r977, 8;
	add.s64 	%rd71, %rd20, %rd439;
	ld.global.f64 	%fd1538, [%rd71+8];
	sub.f64 	%fd349, %fd1538, %fd347;
	{
	.reg .b32 %temp; 
	mov.b64 	{%temp, %r204}, %fd349;
	}
	abs.f64 	%fd350, %fd349;
	{ // callseq 0, 0
	.param .b64 param0;
	st.param.f64 	[param0], %fd350;
	.param .b64 retval0;
	call.uni (retval0), 
	__internal_accurate_pow, 
	(
	param0
	);
	ld.param.f64 	%fd1539, [retval0];
	} // callseq 0
	setp.lt.s32 	%p318, %r204, 0;
	neg.f64 	%fd1541, %fd1539;
	selp.f64 	%fd1542, %fd1541, %fd1539, %p316;
	selp.f64 	%fd1543, %fd1542, %fd1539, %p318;
	setp.eq.f64 	%p319, %fd349, 0d0000000000000000;
	selp.b32 	%r755, %r204, 0, %p316;
	or.b32  	%r756, %r755, 2146435072;
	selp.b32 	%r757, %r756, %r755, %p315;
	mov.b32 	%r758, 0;
	mov.b64 	%fd1544, {%r758, %r757};
	selp.f64 	%fd1942, %fd1544, %fd1543, %p319;
	add.f64 	%fd1545, %fd349, 0d4000000000000000;
	{
	.reg .b32 %temp; 
	mov.b64 	{%temp, %r759}, %fd1545;
	}
	and.b32  	%r760, %r759, 2146435072;
	setp.ne.s32 	%p320, %r760, 2146435072;
	@%p320 bra 	$L__BB1_322;
	setp.num.f64 	%p321, %fd349, %fd349;
	@%p321 bra 	$L__BB1_320;
	mov.f64 	%fd1546, 0d4000000000000000;
	add.rn.f64 	%fd1942, %fd349, %fd1546;
	bra.uni 	$L__BB1_322;
$L__BB1_320:
	setp.neu.f64 	%p322, %fd350, 0d7FF0000000000000;
	@%p322 bra 	$L__BB1_322;
	selp.b32 	%r761, %r202, %r201, %p1;
	selp.b32 	%r762, %r761, %r201, %p318;
	mov.b32 	%r763, 0;
	mov.b64 	%fd1942, {%r763, %r762};
$L__BB1_322:
	setp.eq.f64 	%p327, %fd349, 0d3FF0000000000000;
	selp.f64 	%fd1547, 0d3FF0000000000000, %fd1942, %p327;
	add.f64 	%fd355, %fd1951, %fd1547;
	ld.global.f64 	%fd1548, [%rd71+16];
	sub.f64 	%fd356, %fd1548, %fd347;
	{
	.reg .b32 %temp; 
	mov.b64 	{%temp, %r205}, %fd356;
	}
	abs.f64 	%fd357, %fd356;
	{ // callseq 1, 0
	.param .b64 param0;
	st.param.f64 	[param0], %fd357;
	.param .b64 retval0;
	call.uni (retval0), 
	__internal_accurate_pow, 
	(
	param0
	);
	ld.param.f64 	%fd1549, [retval0];
	} // callseq 1
	setp.lt.s32 	%p328, %r205, 0;
	neg.f64 	%fd1551, %fd1549;
	selp.f64 	%fd1552, %fd1551, %fd1549, %p316;
	selp.f64 	%fd1553, %fd1552, %fd1549, %p328;
	setp.eq.f64 	%p329, %fd356, 0d0000000000000000;
	selp.b32 	%r764, %r205, 0, %p316;
	or.b32  	%r765, %r764, 2146435072;
	selp.b32 	%r766, %r765, %r764, %p315;
	mov.b32 	%r767, 0;
	mov.b64 	%fd1554, {%r767, %r766};
	selp.f64 	%fd1943, %fd1554, %fd1553, %p329;
	add.f64 	%fd1555, %fd356, 0d4000000000000000;
	{
	.reg .b32 %temp; 
	mov.b64 	{%temp, %r768}, %fd1555;
	}
	and.b32  	%r769, %r768, 2146435072;
	setp.ne.s32 	%p330, %r769, 2146435072;
	@%p330 bra 	$L__BB1_327;
	setp.nan.f64 	%p331, %fd356, %fd356;
	@%p331 bra 	$L__BB1_326;
	setp.neu.f64 	%p332, %fd357, 0d7FF0000000000000;
	@%p332 bra 	$L__BB1_327;
	selp.b32 	%r770, %r202, %r201, %p1;
	selp.b32 	%r771, %r770, %r201, %p328;
	mov.b32 	%r772, 0;
	mov.b64 	%fd1943, {%r772, %r771};
	bra.uni 	$L__BB1_327;
$L__BB1_326:
	mov.f64 	%fd1556, 0d4000000000000000;
	add.rn.f64 	%fd1943, %fd356, %fd1556;
$L__BB1_327:
	setp.eq.f64 	%p337, %fd356, 0d3FF0000000000000;
	selp.f64 	%fd1557, 0d3FF0000000000000, %fd1943, %p337;
	add.f64 	%fd362, %fd355, %fd1557;
	ld.global.f64 	%fd1558, [%rd71+24];
	sub.f64 	%fd363, %fd1558, %fd347;
	{
	.reg .b32 %temp; 
	mov.b64 	{%temp, %r206}, %fd363;
	}
	abs.f64 	%fd364, %fd363;
	{ // callseq 2, 0
	.param .b64 param0;
	st.param.f64 	[param0], %fd364;
	.param .b64 retval0;
	call.uni (retval0), 
	__internal_accurate_pow, 
	(
	param0
	);
	ld.param.f64 	%fd1559, [retval0];
	} // callseq 2
	setp.lt.s32 	%p338, %r206, 0;
	neg.f64 	%fd1561, %fd1559;
	selp.f64 	%fd1562, %fd1561, %fd1559, %p316;
	selp.f64 	%fd1563, %fd1562, %fd1559, %p338;
	setp.eq.f64 	%p339, %fd363, 0d0000000000000000;
	selp.b32 	%r773, %r206, 0, %p316;
	or.b32  	%r774, %r773, 2146435072;
	selp.b32 	%r775, %r774, %r773, %p315;
	mov.b32 	%r776, 0;
	mov.b64 	%fd1564, {%r776, %r775};
	selp.f64 	%fd1944, %fd1564, %fd1563, %p339;
	add.f64 	%fd1565, %fd363, 0d4000000000000000;
	{
	.reg .b32 %temp; 
	mov.b64 	{%temp, %r777}, %fd1565;
	}
	and.b32  	%r778, %r777, 2146435072;
	setp.ne.s32 	%p340, %r778, 2146435072;
	@%p340 bra 	$L__BB1_332;
	setp.nan.f64 	%p341, %fd363, %fd363;
	@%p341 bra 	$L__BB1_331;
	setp.neu.f64 	%p342, %fd364, 0d7FF0000000000000;
	@%p342 bra 	$L__BB1_332;
	selp.b32 	%r779, %r202, %r201, %p1;
	selp.b32 	%r780, %r779, %r201, %p338;
	mov.b32 	%r781, 0;
	mov.b64 	%fd1944, {%r781, %r780};
	bra.uni 	$L__BB1_332;
$L__BB1_331:
	mov.f64 	%fd1566, 0d4000000000000000;
	add.rn.f64 	%fd1944, %fd363, %fd1566;
$L__BB1_332:
	setp.eq.f64 	%p347, %fd363, 0d3FF0000000000000;
	selp.f64 	%fd1567, 0d3FF0000000000000, %fd1944, %p347;
	add.f64 	%fd369, %fd362, %fd1567;
	ld.global.f64 	%fd1568, [%rd71+32];
	sub.f64 	%fd370, %fd1568, %fd347;
	{
	.reg .b32 %temp; 
	mov.b64 	{%temp, %r207}, %fd370;
	}
	abs.f64 	%fd371, %fd370;
	{ // callseq 3, 0
	.param .b64 param0;
	st.param.f64 	[param0], %fd371;
	.param .b64 retval0;
	call.uni (retval0), 
	__internal_accurate_pow, 
	(
	param0
	);
	ld.param.f64 	%fd1569, [retval0];
	} // callseq 3
	setp.lt.s32 	%p348, %r207, 0;
	neg.f64 	%fd1571, %fd1569;
	selp.f64 	%fd1572, %fd1571, %fd1569, %p316;
	selp.f64 	%fd1573, %fd1572, %fd1569, %p348;
	setp.eq.f64 	%p349, %fd370, 0d0000000000000000;
	selp.b32 	%r782, %r207, 0, %p316;
	or.b32  	%r783, %r782, 2146435072;
	selp.b32 	%r784, %r783, %r782, %p315;
	mov.b32 	%r785, 0;
	mov.b64 	%fd1574, {%r785, %r784};
	selp.f64 	%fd1945, %fd1574, %fd1573, %p349;
	add.f64 	%fd1575, %fd370, 0d4000000000000000;
	{
	.reg .b32 %temp; 
	mov.b64 	{%temp, %r786}, %fd1575;
	}
	and.b32  	%r787, %r786, 2146435072;
	setp.ne.s32 	%p350, %r787, 2146435072;
	@%p350 bra 	$L__BB1_337;
	setp.nan.f64 	%p351, %fd370, %fd370;
	@%p351 bra 	$L__BB1_336;
	setp.neu.f64 	%p352, %fd371, 0d7FF0000000000000;
	@%p352 bra 	$L__BB1_337;
	setp.lt.s32 	%p353, %r207, 0;
	selp.b32 	%r788, %r202, %r201, %p1;
	selp.b32 	%r789, %r788, %r201, %p353;
	mov.b32 	%r790, 0;
	mov.b64 	%fd1945, {%r790, %r789};
	bra.uni 	$L__BB1_337;
$L__BB1_336:
	mov.f64 	%fd1576, 0d4000000000000000;
	add.rn.f64 	%fd1945, %fd370, %fd1576;
$L__BB1_337:
	setp.eq.f64 	%p354, %fd370, 0d3FF0000000000000;
	selp.f64 	%fd1577, 0d3FF0000000000000, %fd1945, %p354;
	add.f64 	%fd1951, %fd369, %fd1577;
	add.s32 	%r977, %r977, 4;
	and.b32  	%r978, %r748, 2147483640;
	setp.ne.s32 	%p355, %r977, %r978;
	@%p355 bra 	$L__BB1_317;
$L__BB1_338:
	setp.eq.s32 	%p356, %r194, 0;
	@%p356 bra 	$L__BB1_357;
	setp.lt.s32 	%p357, %r18, 0;
	setp.eq.s32 	%p358, %r200, 1062207488;
	mul.wide.u32 	%rd440, %r978, 8;
	add.s64 	%rd72, %rd20, %rd440;
	ld.global.f64 	%fd1578, [%rd72+8];
	sub.f64 	%fd379, %fd1578, %fd347;
	{
	.reg .b32 %temp; 
	mov.b64 	{%temp, %r211}, %fd379;
	}
	abs.f64 	%fd380, %fd379;
	{ // callseq 4, 0
	.param .b64 param0;
	st.param.f64 	[param0], %fd380;
	.param .b64 retval0;
	call.uni (retval0), 
	__internal_accurate_pow, 
	(
	param0
	);
	ld.param.f64 	%fd1579, [retval0];
	} // callseq 4
	setp.lt.s32 	%p360, %r211, 0;
	neg.f64 	%fd1581, %fd1579;
	selp.f64 	%fd1582, %fd1581, %fd1579, %p358;
	selp.f64 	%fd1583, %fd1582, %fd1579, %p360;
	setp.eq.f64 	%p361, %fd379, 0d0000000000000000;
	selp.b32 	%r792, %r211, 0, %p358;
	or.b32  	%r793, %r792, 2146435072;
	selp.b32 	%r794, %r793, %r792, %p357;
	mov.b32 	%r795, 0;
	mov.b64 	%fd1584, {%r795, %r794};
	selp.f64 	%fd1948, %fd1584, %fd1583, %p361;
	add.f64 	%fd1585, %fd379, 0d4000000000000000;
	{
	.reg .b32 %temp; 
	mov.b64 	{%temp, %r796}, %fd1585;
	}
	and.b32  	%r797, %r796, 2146435072;
	setp.ne.s32 	%p362, %r797, 2146435072;
	@%p362 bra 	$L__BB1_344;
	setp.nan.f64 	%p363, %fd379, %fd379;
	@%p363 bra 	$L__BB1_343;
	setp.neu.f64 	%p364, %fd380, 0d7FF0000000000000;
	@%p364 bra 	$L__BB1_344;
	setp.lt.s32 	%p365, %r211, 0;
	selp.b32 	%r798, %r202, %r201, %p1;
	selp.b32 	%r799, %r798, %r201, %p365;
	mov.b32 	%r800, 0;
	mov.b64 	%fd1948, {%r800, %r799};
	bra.uni 	$L__BB1_344;
$L__BB1_343:
	mov.f64 	%fd1586, 0d4000000000000000;
	add.rn.f64 	%fd1948, %fd379, %fd1586;
$L__BB1_344:
	setp.eq.s32 	%p366, %r194, 1;
	setp.eq.f64 	%p367, %fd379, 0d3FF0000000000000;
	selp.f64 	%fd1587, 0d3FF0000000000000, %fd1948, %p367;
	add.f64 	%fd1951, %fd1951, %fd1587;
	@%p366 bra 	$L__BB1_357;
	setp.lt.s32 	%p368, %r18, 0;
	setp.eq.s32 	%p369, %r200, 1062207488;
	ld.global.f64 	%fd1588, [%rd72+16];
	sub.f64 	%fd386, %fd1588, %fd347;
	{
	.reg .b32 %temp; 
	mov.b64 	{%temp, %r212}, %fd386;
	}
	abs.f64 	%fd387, %fd386;
	{ // callseq 5, 0
	.param .b64 param0;
	st.param.f64 	[param0], %fd387;
	.param .b64 retval0;
	call.uni (retval0), 
	__internal_accurate_pow, 
	(
	param0
	);
	ld.param.f64 	%fd1589, [retval0];
	} // callseq 5
	setp.lt.s32 	%p371, %r212, 0;
	neg.f64 	%fd1591, %fd1589;
	selp.f64 	%fd1592, %fd1591, %fd1589, %p369;
	selp.f64 	%fd1593, %fd1592, %fd1589, %p371;
	setp.eq.f64 	%p372, %fd386, 0d0000000000000000;
	selp.b32 	%r801, %r212, 0, %p369;
	or.b32  	%r802, %r801, 2146435072;
	selp.b32 	%r803, %r802, %r801, %p368;
	mov.b32 	%r804, 0;
	mov.b64 	%fd1594, {%r804, %r803};
	selp.f64 	%fd1949, %fd1594, %fd1593, %p372;
	add.f64 	%fd1595, %fd386, 0d4000000000000000;
	{
	.reg .b32 %temp; 
	mov.b64 	{%temp, %r805}, %fd1595;
	}
	and.b32  	%r806, %r805, 2146435072;
	setp.ne.s32 	%p373, %r806, 2146435072;
	@%p373 bra 	$L__BB1_350;
	setp.nan.f64 	%p374, %fd386, %fd386;
	@%p374 bra 	$L__BB1_349;
	setp.neu.f64 	%p375, %fd387, 0d7FF0000000000000;
	@%p375 bra 	$L__BB1_350;
	setp.lt.s32 	%p376, %r212, 0;
	selp.b32 	%r807, %r202, %r201, %p1;
	selp.b32 	%r808, %r807, %r201, %p376;
	mov.b32 	%r809, 0;
	mov.b64 	%fd1949, {%r809, %r808};
	bra.uni 	$L__BB1_350;
$L__BB1_349:
	mov.f64 	%fd1596, 0d4000000000000000;
	add.rn.f64 	%fd1949, %fd386, %fd1596;
$L__BB1_350:
	setp.eq.s32 	%p377, %r194, 2;
	setp.eq.f64 	%p378, %fd386, 0d3FF0000000000000;
	selp.f64 	%fd1597, 0d3FF0000000000000, %fd1949, %p378;
	add.f64 	%fd1951, %fd1951, %fd1597;
	@%p377 bra 	$L__BB1_357;
	setp.lt.s32 	%p379, %r18, 0;
	setp.eq.s32 	%p380, %r200, 1062207488;
	ld.global.f64 	%fd1598, [%rd72+24];
	sub.f64 	%fd393, %fd1598, %fd347;
	{
	.reg .b32 %temp; 
	mov.b64 	{%temp, %r213}, %fd393;
	}
	abs.f64 	%fd394, %fd393;
	{ // callseq 6, 0
	.param .b64 param0;
	st.param.f64 	[param0], %fd394;
	.param .b64 retval0;
	call.uni (retval0), 
	__internal_accurate_pow, 
	(
	param0
	);
	ld.param.f64 	%fd1599, [retval0];
	} // callseq 6
	setp.lt.s32 	%p382, %r213, 0;
	neg.f64 	%fd1601, %fd1599;
	selp.f64 	%fd1602, %fd1601, %fd1599, %p380;
	selp.f64 	%fd1603, %fd1602, %fd1599, %p382;
	setp.eq.f64 	%p383, %fd393, 0d0000000000000000;
	selp.b32 	%r810, %r213, 0, %p380;
	or.b32  	%r811, %r810, 2146435072;
	selp.b32 	%r812, %r811, %r810, %p379;
	mov.b32 	%r813, 0;
	mov.b64 	%fd1604, {%r813, %r812};
	selp.f64 	%fd1950, %fd1604, %fd1603, %p383;
	add.f64 	%fd1605, %fd393, 0d4000000000000000;
	{
	.reg .b32 %temp; 
	mov.b64 	{%temp, %r814}, %fd1605;
	}
	and.b32  	%r815, %r814, 2146435072;
	setp.ne.s32 	%p384, %r815, 2146435072;
	@%p384 bra 	$L__BB1_356;
	setp.nan.f64 	%p385, %fd393, %fd393;
	@%p385 bra 	$L__BB1_355;
	setp.neu.f64 	%p386, %fd394, 0d7FF0000000000000;
	@%p386 bra 	$L__BB1_356;
	setp.lt.s32 	%p387, %r213, 0;
	selp.b32 	%r816, %r202, %r201, %p1;
	selp.b32 	%r817, %r816, %r201, %p387;
	mov.b32 	%r818, 0;
	mov.b64 	%fd1950, {%r818, %r817};
	bra.uni 	$L__BB1_356;
$L__BB1_355:
	mov.f64 	%fd1606, 0d4000000000000000;
	add.rn.f64 	%fd1950, %fd393, %fd1606;
$L__BB1_356:
	setp.eq.f64 	%p388, %fd393, 0d3FF0000000000000;
	selp.f64 	%fd1607, 0d3FF0000000000000, %fd1950, %p388;
	add.f64 	%fd1951, %fd1951, %fd1607;
$L__BB1_357:
	cvt.rn.f64.s32 	%fd1608, %r5;
	mul.f64 	%fd1609, %fd1608, 0d3E45798EE2308C3A;
	setp.gtu.f64 	%p389, %fd1951, %fd1609;
	mov.b32 	%r985, 10;
	@%p389 bra 	$L__BB1_358;
	bra.uni 	$L__BB1_359;
$L__BB1_358:
	setp.lt.s32 	%p390, %r972, 3000;
	@%p390 bra 	$L__BB1_67;
$L__BB1_359:
	setp.lt.s32 	%p391, %r4, 1;
	mul.lo.s32 	%r227, %r987, %r5;
	mov.b32 	%r990, 0;
	@%p391 bra 	$L__BB1_362;
	mov.b32 	%r989, 0;
$L__BB1_361:
	add.s32 	%r822, %r989, %r227;
	mul.wide.s32 	%rd441, %r822, 8;
	add.s64 	%rd442, %rd6, %rd441;
	ld.global.f64 	%fd1610, [%rd442];
	mul.wide.u32 	%rd443, %r989, 8;
	add.s64 	%rd444, %rd8, %rd443;
	st.global.f64 	[%rd444], %fd1610;
	ld.global.f64 	%fd1611, [%rd442+8];
	st.global.f64 	[%rd444+8], %fd1611;
	ld.global.f64 	%fd1612, [%rd442+16];
	st.global.f64 	[%rd444+16], %fd1612;
	ld.global.f64 	%fd1613, [%rd442+24];
	st.global.f64 	[%rd444+24], %fd1613;
	add.s32 	%r989, %r989, 4;
	setp.ne.s32 	%p392, %r4, %r989;
	mov.u32 	%r990, %r4;
	@%p392 bra 	$L__BB1_361;
$L__BB1_362:
	add.s32 	%r823, %r990, %r227;
	mul.wide.s32 	%rd445, %r823, 8;
	add.s64 	%rd446, %rd6, %rd445;
	ld.global.f64 	%fd1614, [%rd446];
	mul.wide.u32 	%rd447, %r990, 8;
	add.s64 	%rd448, %rd8, %rd447;
	st.global.f64 	[%rd448], %fd1614;
	mul.wide.s32 	%rd449, %r987, 8;
	add.s64 	%rd450, %rd20, %rd449;
	ld.global.f64 	%fd406, [%rd450+8];
	setp.gt.s32 	%p393, %r972, 3000;
	@%p393 bra 	$L__BB1_407;
	mov.b32 	%r991, 0;
$L__BB1_364:
	mul.wide.u32 	%rd451, %r991, 8;
	add.s64 	%rd452, %rd12, %rd451;
	ld.global.f64 	%fd1615, [%rd452];
	mul.f64 	%fd407, %fd1615, 0d3F50624DD2F1A9FC;
	add.s64 	%rd74, %rd8, %rd451;
	ld.global.f64 	%fd1616, [%rd74];
	add.f64 	%fd1956, %fd1616, %fd407;
	st.global.f64 	[%rd74], %fd1956;
	add.s64 	%rd75, %rd9, %rd451;
	ld.global.f64 	%fd409, [%rd75];
	setp.geu.f64 	%p394, %fd1956, %fd409;
	@%p394 bra 	$L__BB1_366;
	st.global.f64 	[%rd74], %fd409;
	mov.f64 	%fd1956, %fd409;
$L__BB1_366:
	add.s64 	%rd454, %rd10, %rd451;
	ld.global.f64 	%fd411, [%rd454];
	setp.leu.f64 	%p395, %fd1956, %fd411;
	@%p395 bra 	$L__BB1_368;
	st.global.f64 	[%rd74], %fd411;
	mov.f64 	%fd1956, %fd411;
$L__BB1_368:
	setp.eq.s32 	%p396, %r2, 0;
	ld.global.f64 	%fd1847, [%rd8];
	mov.f64 	%fd1961, 0d0000000000000000;
	@%p396 bra 	$L__BB1_377;
	mov.f64 	%fd1961, 0d0000000000000000;
	mov.b32 	%r993, 0;
$L__BB1_370:
	setp.lt.s32 	%p397, %r3, 1;
	mov.f64 	%fd1960, 0d0000000000000000;
	@%p397 bra 	$L__BB1_376;
	shl.b32 	%r827, %r993, 3;
	mul.wide.u32 	%rd455, %r827, 8;
	add.s64 	%rd456, %rd8, %rd455;
	ld.global.f64 	%fd415, [%rd456+16];
	ld.global.f64 	%fd1621, [%rd456+48];
	mul.f64 	%fd416, %fd1621, %fd1621;
	ld.global.f64 	%fd417, [%rd456+24];
	ld.global.f64 	%fd1622, [%rd456+64];
	mul.f64 	%fd418, %fd1622, %fd1622;
	ld.global.f64 	%fd1623, [%rd456+40];
	mul.f64 	%fd419, %fd1623, %fd1623;
	ld.global.f64 	%fd1624, [%rd456+56];
	mul.f64 	%fd420, %fd1624, %fd1624;
	ld.global.f64 	%fd421, [%rd456+8];
	ld.global.f64 	%fd422, [%rd456+32];
	mov.f64 	%fd1625, 0d3FF0000000000000;
	sub.f64 	%fd423, %fd1625, %fd422;
	mov.f64 	%fd1960, 0d0000000000000000;
	mov.b32 	%r994, 0;
$L__BB1_372:
	mul.lo.s32 	%r828, %r994, 3;
	mul.wide.u32 	%rd457, %r828, 8;
	add.s64 	%rd458, %rd11, %rd457;
	ld.global.f64 	%fd1626, [%rd458];
	sub.f64 	%fd1627, %fd1626, %fd415;
	mul.f64 	%fd1628, %fd1627, %fd1627;
	div.rn.f64 	%fd1629, %fd1628, %fd416;
	add.f64 	%fd1630, %fd1629, 0d3FF0000000000000;
	ld.global.f64 	%fd1631, [%rd458+8];
	sub.f64 	%fd1632, %fd1631, %fd417;
	mul.f64 	%fd1633, %fd1632, %fd1632;
	div.rn.f64 	%fd1634, %fd1633, %fd418;
	add.f64 	%fd1635, %fd1634, 0d3FF0000000000000;
	mul.f64 	%fd425, %fd1630, %fd1635;
	div.rn.f64 	%fd1636, %fd1628, %fd419;
	div.rn.f64 	%fd1637, %fd1633, %fd420;
	mul.f64 	%fd1638, %fd1637, 0dBFE0000000000000;
	fma.rn.f64 	%fd426, %fd1636, 0dBFE0000000000000, %fd1638;
	fma.rn.f64 	%fd1639, %fd426, 0d3FF71547652B82FE, 0d4338000000000000;
	{
	.reg .b32 %temp; 
	mov.b64 	{%r236, %temp}, %fd1639;
	}
	mov.f64 	%fd1640, 0dC338000000000000;
	add.rn.f64 	%fd1641, %fd1639, %fd1640;
	fma.rn.f64 	%fd1642, %fd1641, 0dBFE62E42FEFA39EF, %fd426;
	fma.rn.f64 	%fd1643, %fd1641, 0dBC7ABC9E3B39803F, %fd1642;
	fma.rn.f64 	%fd1644, %fd1643, 0d3E5ADE1569CE2BDF, 0d3E928AF3FCA213EA;
	fma.rn.f64 	%fd1645, %fd1644, %fd1643, 0d3EC71DEE62401315;
	fma.rn.f64 	%fd1646, %fd1645, %fd1643, 0d3EFA01997C89EB71;
	fma.rn.f64 	%fd1647, %fd1646, %fd1643, 0d3F2A01A014761F65;
	fma.rn.f64 	%fd1648, %fd1647, %fd1643, 0d3F56C16C1852B7AF;
	fma.rn.f64 	%fd1649, %fd1648, %fd1643, 0d3F81111111122322;
	fma.rn.f64 	%fd1650, %fd1649, %fd1643, 0d3FA55555555502A1;
	fma.rn.f64 	%fd1651, %fd1650, %fd1643, 0d3FC5555555555511;
	fma.rn.f64 	%fd1652, %fd1651, %fd1643, 0d3FE000000000000B;
	fma.rn.f64 	%fd1653, %fd1652, %fd1643, 0d3FF0000000000000;
	fma.rn.f64 	%fd1654, %fd1653, %fd1643, 0d3FF0000000000000;
	{
	.reg .b32 %temp; 
	mov.b64 	{%r237, %temp}, %fd1654;
	}
	{
	.reg .b32 %temp; 
	mov.b64 	{%temp, %r238}, %fd1654;
	}
	shl.b32 	%r829, %r236, 20;
	add.s32 	%r830, %r829, %r238;
	mov.b64 	%fd1959, {%r237, %r830};
	{
	.reg .b32 %temp; 
	mov.b64 	{%temp, %r831}, %fd426;
	}
	mov.b32 	%f18, %r831;
	abs.f32 	%f8, %f18;
	setp.lt.f32 	%p398, %f8, 0f4086232B;
	@%p398 bra 	$L__BB1_375;
	setp.lt.f64 	%p399, %fd426, 0d0000000000000000;
	add.f64 	%fd1655, %fd426, 0d7FF0000000000000;
	selp.f64 	%fd1959, 0d0000000000000000, %fd1655, %p399;
	setp.geu.f32 	%p400, %f8, 0f40874800;
	@%p400 bra 	$L__BB1_375;
	shr.u32 	%r832, %r236, 31;
	add.s32 	%r833, %r236, %r832;
	shr.s32 	%r834, %r833, 1;
	shl.b32 	%r835, %r834, 20;
	add.s32 	%r836, %r238, %r835;
	mov.b64 	%fd1656, {%r237, %r836};
	sub.s32 	%r837, %r236, %r834;
	shl.b32 	%r838, %r837, 20;
	add.s32 	%r839, %r838, 1072693248;
	mov.b32 	%r840, 0;
	mov.b64 	%fd1657, {%r840, %r839};
	mul.f64 	%fd1959, %fd1657, %fd1656;
$L__BB1_375:
	rcp.rn.f64 	%fd1658, %fd425;
	mul.f64 	%fd1659, %fd1959, %fd423;
	fma.rn.f64 	%fd1660, %fd1658, %fd422, %fd1659;
	fma.rn.f64 	%fd1960, %fd421, %fd1660, %fd1960;
	add.s32 	%r994, %r994, 1;
	setp.ne.s32 	%p401, %r994, %r3;
	@%p401 bra 	$L__BB1_372;
$L__BB1_376:
	add.f64 	%fd1661, %fd1847, %fd1960;
	mul.lo.s32 	%r841, %r993, 3;
	mul.wide.u32 	%rd459, %r841, 8;
	add.s64 	%rd460, %rd11, %rd459;
	ld.global.f64 	%fd1662, [%rd460+16];
	sub.f64 	%fd1663, %fd1661, %fd1662;
	mul.wide.u32 	%rd461, %r993, 8;
	add.s64 	%rd462, %rd11, %rd461;
	ld.global.f64 	%fd1664, [%rd462+40];
	sub.f64 	%fd1665, %fd1661, %fd1664;
	fma.rn.f64 	%fd1961, %fd1663, %fd1665, %fd1961;
	add.s32 	%r993, %r993, 1;
	setp.ne.s32 	%p402, %r993, %r2;
	@%p402 bra 	$L__BB1_370;
$L__BB1_377:
	setp.geu.f64 	%p403, %fd1961, %fd406;
	@%p403 bra 	$L__BB1_392;
	add.s32 	%r972, %r972, 1;
$L__BB1_379:
	setp.lt.s32 	%p430, %r4, 1;
	mov.b64 	%rd518, 0;
	@%p430 bra 	$L__BB1_30;
	mov.b32 	%r998, 0;
$L__BB1_381:
	mul.wide.u32 	%rd493, %r998, 8;
	add.s64 	%rd76, %rd8, %rd493;
	ld.global.f64 	%fd1837, [%rd76];
	add.s64 	%rd494, %rd7, %rd493;
	st.global.f64 	[%rd494], %fd1837;
	ld.global.f64 	%fd1838, [%rd76+8];
	st.global.f64 	[%rd494+8], %fd1838;
	ld.global.f64 	%fd1839, [%rd76+16];
	st.global.f64 	[%rd494+16], %fd1839;
	ld.global.f64 	%fd1840, [%rd76+24];
	st.global.f64 	[%rd494+24], %fd1840;
	add.s32 	%r998, %r998, 4;
	setp.eq.s32 	%p431, %r4, %r998;
	@%p431 bra 	$L__BB1_29;
	bra.uni 	$L__BB1_381;
$L__BB1_382:
	setp.eq.s32 	%p415, %r2, 0;
	@%p415 bra 	$L__BB1_427;
	ld.param.u64 	%rd516, [_Z10Fit2DPeaksPiPdS0_S0_S_S_S0_S0_S0_S0_S0_S0_S0_S0_S0_S0__param_11];
	neg.s32 	%r231, %r3;
	mul.wide.s32 	%rd473, %r285, 8;
	cvta.to.global.u64 	%rd474, %rd516;
	add.s64 	%rd475, %rd473, %rd474;
	add.s64 	%rd73, %rd475, 8;
	mov.b32 	%r1000, 0;
	mul.lo.s32 	%r862, %r7, 9;
	mul.wide.s32 	%rd477, %r862, 8;
$L__BB1_384:
	ld.param.u64 	%rd512, [_Z10Fit2DPeaksPiPdS0_S0_S_S_S0_S0_S0_S0_S0_S0_S0_S0_S0_S0__param_3];
	setp.lt.s32 	%p416, %r3, 1;
	mul.lo.s32 	%r861, %r1000, 9;
	cvta.to.global.u64 	%rd476, %rd512;
	add.s64 	%rd478, %rd476, %rd477;
	mul.wide.u32 	%rd479, %r861, 8;
	add.s64 	%rd80, %rd478, %rd479;
	mov.b64 	%rd480, 0;
	st.global.u64 	[%rd80], %rd480;
	@%p416 bra 	$L__BB1_390;
	shl.b32 	%r863, %r1000, 3;
	mul.wide.u32 	%rd481, %r863, 8;
	add.s64 	%rd81, %rd8, %rd481;
	mov.f64 	%fd1970, 0d0000000000000000;
	mov.u64 	%rd522, %rd73;
	mov.u32 	%r1001, %r231;
$L__BB1_386:
	ld.global.f64 	%fd1718, [%rd522+-8];
	ld.global.f64 	%fd1719, [%rd81+16];
	sub.f64 	%fd1720, %fd1718, %fd1719;
	mul.f64 	%fd1721, %fd1720, %fd1720;
	ld.global.f64 	%fd1722, [%rd81+48];
	mul.f64 	%fd1723, %fd1722, %fd1722;
	div.rn.f64 	%fd1724, %fd1721, %fd1723;
	add.f64 	%fd1725, %fd1724, 0d3FF0000000000000;
	ld.global.f64 	%fd1726, [%rd522];
	ld.global.f64 	%fd1727, [%rd81+24];
	sub.f64 	%fd1728, %fd1726, %fd1727;
	mul.f64 	%fd1729, %fd1728, %fd1728;
	ld.global.f64 	%fd1730, [%rd81+64];
	mul.f64 	%fd1731, %fd1730, %fd1730;
	div.rn.f64 	%fd1732, %fd1729, %fd1731;
	add.f64 	%fd1733, %fd1732, 0d3FF0000000000000;
	mul.f64 	%fd464, %fd1725, %fd1733;
	ld.global.f64 	%fd1734, [%rd81+40];
	mul.f64 	%fd1735, %fd1734, %fd1734;
	div.rn.f64 	%fd1736, %fd1721, %fd1735;
	ld.global.f64 	%fd1737, [%rd81+56];
	mul.f64 	%fd1738, %fd1737, %fd1737;
	div.rn.f64 	%fd1739, %fd1729, %fd1738;
	mul.f64 	%fd1740, %fd1739, 0dBFE0000000000000;
	fma.rn.f64 	%fd465, %fd1736, 0dBFE0000000000000, %fd1740;
	fma.rn.f64 	%fd1741, %fd465, 0d3FF71547652B82FE, 0d4338000000000000;
	{
	.reg .b32 %temp; 
	mov.b64 	{%r261, %temp}, %fd1741;
	}
	mov.f64 	%fd1742, 0dC338000000000000;
	add.rn.f64 	%fd1743, %fd1741, %fd1742;
	fma.rn.f64 	%fd1744, %fd1743, 0dBFE62E42FEFA39EF, %fd465;
	fma.rn.f64 	%fd1745, %fd1743, 0dBC7ABC9E3B39803F, %fd1744;
	fma.rn.f64 	%fd1746, %fd1745, 0d3E5ADE1569CE2BDF, 0d3E928AF3FCA213EA;
	fma.rn.f64 	%fd1747, %fd1746, %fd1745, 0d3EC71DEE62401315;
	fma.rn.f64 	%fd1748, %fd1747, %fd1745, 0d3EFA01997C89EB71;
	fma.rn.f64 	%fd1749, %fd1748, %fd1745, 0d3F2A01A014761F65;
	fma.rn.f64 	%fd1750, %fd1749, %fd1745, 0d3F56C16C1852B7AF;
	fma.rn.f64 	%fd1751, %fd1750, %fd1745, 0d3F81111111122322;
	fma.rn.f64 	%fd1752, %fd1751, %fd1745, 0d3FA55555555502A1;
	fma.rn.f64 	%fd1753, %fd1752, %fd1745, 0d3FC5555555555511;
	fma.rn.f64 	%fd1754, %fd1753, %fd1745, 0d3FE000000000000B;
	fma.rn.f64 	%fd1755, %fd1754, %fd1745, 0d3FF0000000000000;
	fma.rn.f64 	%fd1756, %fd1755, %fd1745, 0d3FF0000000000000;
	{
	.reg .b32 %temp; 
	mov.b64 	{%r262, %temp}, %fd1756;
	}
	{
	.reg .b32 %temp; 
	mov.b64 	{%temp, %r263}, %fd1756;
	}
	shl.b32 	%r864, %r261, 20;
	add.s32 	%r865, %r864, %r263;
	mov.b64 	%fd1971, {%r262, %r865};
	{
	.reg .b32 %temp; 
	mov.b64 	{%temp, %r866}, %fd465;
	}
	mov.b32 	%f20, %r866;
	abs.f32 	%f10, %f20;
	setp.lt.f32 	%p417, %f10, 0f4086232B;
	@%p417 bra 	$L__BB1_389;
	setp.lt.f64 	%p418, %fd465, 0d0000000000000000;
	add.f64 	%fd1757, %fd465, 0d7FF0000000000000;
	selp.f64 	%fd1971, 0d0000000000000000, %fd1757, %p418;
	setp.geu.f32 	%p419, %f10, 0f40874800;
	@%p419 bra 	$L__BB1_389;
	shr.u32 	%r867, %r261, 31;
	add.s32 	%r868, %r261, %r867;
	shr.s32 	%r869, %r868, 1;
	shl.b32 	%r870, %r869, 20;
	add.s32 	%r871, %r263, %r870;
	mov.b64 	%fd1758, {%r262, %r871};
	sub.s32 	%r872, %r261, %r869;
	shl.b32 	%r873, %r872, 20;
	add.s32 	%r874, %r873, 1072693248;
	mov.b32 	%r875, 0;
	mov.b64 	%fd1759, {%r875, %r874};
	mul.f64 	%fd1971, %fd1759, %fd1758;
$L__BB1_389:
	ld.global.f64 	%fd1760, [%rd81+8];
	ld.global.f64 	%fd1761, [%rd81+32];
	rcp.rn.f64 	%fd1762, %fd464;
	mov.f64 	%fd1763, 0d3FF0000000000000;
	sub.f64 	%fd1764, %fd1763, %fd1761;
	mul.f64 	%fd1765, %fd1971, %fd1764;
	fma.rn.f64 	%fd1766, %fd1762, %fd1761, %fd1765;
	ld.global.f64 	%fd1767, [%rd8];
	fma.rn.f64 	%fd1768, %fd1760, %fd1766, %fd1767;
	add.f64 	%fd1970, %fd1970, %fd1768;
	st.global.f64 	[%rd80], %fd1970;
	add.s32 	%r1001, %r1001, 1;
	setp.ne.s32 	%p420, %r1001, 0;
	add.s64 	%rd522, %rd522, 24;
	@%p420 bra 	$L__BB1_386;
$L__BB1_390:
	shl.b32 	%r876, %r1000, 3;
	mul.wide.u32 	%rd482, %r876, 8;
	add.s64 	%rd84, %rd8, %rd482;
	ld.global.f64 	%fd471, [%rd84+16];
	ld.global.f64 	%fd1769, [%rd84+24];
	mul.f64 	%fd472, %fd1769, 0d3F91DF46A2529D3A;
	abs.f64 	%fd473, %fd472;
	setp.neu.f64 	%p421, %fd473, 0d7FF0000000000000;
	@%p421 bra 	$L__BB1_419;
	mov.f64 	%fd1775, 0d0000000000000000;
	mul.rn.f64 	%fd1972, %fd472, %fd1775;
	mov.b32 	%r1002, 0;
	bra.uni 	$L__BB1_421;
$L__BB1_392:
	sub.f64 	%fd1666, %fd1956, %fd407;
	sub.f64 	%fd1963, %fd1666, %fd407;
	st.global.f64 	[%rd74], %fd1963;
	ld.global.f64 	%fd436, [%rd75];
	setp.geu.f64 	%p404, %fd1963, %fd436;
	@%p404 bra 	$L__BB1_394;
	st.global.f64 	[%rd74], %fd436;
	mov.f64 	%fd1963, %fd436;
$L__BB1_394:
	mul.wide.u32 	%rd463, %r991, 8;
	add.s64 	%rd464, %rd10, %rd463;
	ld.global.f64 	%fd438, [%rd464];
	setp.leu.f64 	%p405, %fd1963, %fd438;
	@%p405 bra 	$L__BB1_396;
	st.global.f64 	[%rd74], %fd438;
	mov.f64 	%fd1963, %fd438;
$L__BB1_396:
	setp.eq.s32 	%p406, %r2, 0;
	ld.global.f64 	%fd1847, [%rd8];
	mov.f64 	%fd1968, 0d0000000000000000;
	@%p406 bra 	$L__BB1_405;
	mov.f64 	%fd1968, 0d0000000000000000;
	mov.b32 	%r995, 0;
$L__BB1_398:
	setp.lt.s32 	%p407, %r3, 1;
	mov.f64 	%fd1967, 0d0000000000000000;
	@%p407 bra 	$L__BB1_404;
	shl.b32 	%r844, %r995, 3;
	mul.wide.u32 	%rd465, %r844, 8;
	add.s64 	%rd466, %rd8, %rd465;
	ld.global.f64 	%fd442, [%rd466+16];
	ld.global.f64 	%fd1671, [%rd466+48];
	mul.f64 	%fd443, %fd1671, %fd1671;
	ld.global.f64 	%fd444, [%rd466+24];
	ld.global.f64 	%fd1672, [%rd466+64];
	mul.f64 	%fd445, %fd1672, %fd1672;
	ld.global.f64 	%fd1673, [%rd466+40];
	mul.f64 	%fd446, %fd1673, %fd1673;
	ld.global.f64 	%fd1674, [%rd466+56];
	mul.f64 	%fd447, %fd1674, %fd1674;
	ld.global.f64 	%fd448, [%rd466+8];
	ld.global.f64 	%fd449, [%rd466+32];
	mov.f64 	%fd1675, 0d3FF0000000000000;
	sub.f64 	%fd450, %fd1675, %fd449;
	mov.f64 	%fd1967, 0d0000000000000000;
	mov.b32 	%r996, 0;
$L__BB1_400:
	mul.lo.s32 	%r845, %r996, 3;
	mul.wide.u32 	%rd467, %r845, 8;
	add.s64 	%rd468, %rd11, %rd467;
	ld.global.f64 	%fd1676, [%rd468];
	sub.f64 	%fd1677, %fd1676, %fd442;
	mul.f64 	%fd1678, %fd1677, %fd1677;
	div.rn.f64 	%fd1679, %fd1678, %fd443;
	add.f64 	%fd1680, %fd1679, 0d3FF0000000000000;
	ld.global.f64 	%fd1681, [%rd468+8];
	sub.f64 	%fd1682, %fd1681, %fd444;
	mul.f64 	%fd1683, %fd1682, %fd1682;
	div.rn.f64 	%fd1684, %fd1683, %fd445;
	add.f64 	%fd1685, %fd1684, 0d3FF0000000000000;
	mul.f64 	%fd452, %fd1680, %fd1685;
	div.rn.f64 	%fd1686, %fd1678, %fd446;
	div.rn.f64 	%fd1687, %fd1683, %fd447;
	mul.f64 	%fd1688, %fd1687, 0dBFE0000000000000;
	fma.rn.f64 	%fd453, %fd1686, 0dBFE0000000000000, %fd1688;
	fma.rn.f64 	%fd1689, %fd453, 0d3FF71547652B82FE, 0d4338000000000000;
	{
	.reg .b32 %temp; 
	mov.b64 	{%r244, %temp}, %fd1689;
	}
	mov.f64 	%fd1690, 0dC338000000000000;
	add.rn.f64 	%fd1691, %fd1689, %fd1690;
	fma.rn.f64 	%fd1692, %fd1691, 0dBFE62E42FEFA39EF, %fd453;
	fma.rn.f64 	%fd1693, %fd1691, 0dBC7ABC9E3B39803F, %fd1692;
	fma.rn.f64 	%fd1694, %fd1693, 0d3E5ADE1569CE2BDF, 0d3E928AF3FCA213EA;
	fma.rn.f64 	%fd1695, %fd1694, %fd1693, 0d3EC71DEE62401315;
	fma.rn.f64 	%fd1696, %fd1695, %fd1693, 0d3EFA01997C89EB71;
	fma.rn.f64 	%fd1697, %fd1696, %fd1693, 0d3F2A01A014761F65;
	fma.rn.f64 	%fd1698, %fd1697, %fd1693, 0d3F56C16C1852B7AF;
	fma.rn.f64 	%fd1699, %fd1698, %fd1693, 0d3F81111111122322;
	fma.rn.f64 	%fd1700, %fd1699, %fd1693, 0d3FA55555555502A1;
	fma.rn.f64 	%fd1701, %fd1700, %fd1693, 0d3FC5555555555511;
	fma.rn.f64 	%fd1702, %fd1701, %fd1693, 0d3FE000000000000B;
	fma.rn.f64 	%fd1703, %fd1702, %fd1693, 0d3FF0000000000000;
	fma.rn.f64 	%fd1704, %fd1703, %fd1693, 0d3FF0000000000000;
	{
	.reg .b32 %temp; 
	mov.b64 	{%r245, %temp}, %fd1704;
	}
	{
	.reg .b32 %temp; 
	mov.b64 	{%temp, %r246}, %fd1704;
	}
	shl.b32 	%r846, %r244, 20;
	add.s32 	%r847, %r846, %r246;
	mov.b64 	%fd1966, {%r245, %r847};
	{
	.reg .b32 %temp; 
	mov.b64 	{%temp, %r848}, %fd453;
	}
	mov.b32 	%f19, %r848;
	abs.f32 	%f9, %f19;
	setp.lt.f32 	%p408, %f9, 0f4086232B;
	@%p408 bra 	$L__BB1_403;
	setp.lt.f64 	%p409, %fd453, 0d0000000000000000;
	add.f64 	%fd1705, %fd453, 0d7FF0000000000000;
	selp.f64 	%fd1966, 0d0000000000000000, %fd1705, %p409;
	setp.geu.f32 	%p410, %f9, 0f40874800;
	@%p410 bra 	$L__BB1_403;
	shr.u32 	%r849, %r244, 31;
	add.s32 	%r850, %r244, %r849;
	shr.s32 	%r851, %r850, 1;
	shl.b32 	%r852, %r851, 20;
	add.s32 	%r853, %r246, %r852;
	mov.b64 	%fd1706, {%r245, %r853};
	sub.s32 	%r854, %r244, %r851;
	shl.b32 	%r855, %r854, 20;
	add.s32 	%r856, %r855, 1072693248;
	mov.b32 	%r857, 0;
	mov.b64 	%fd1707, {%r857, %r856};
	mul.f64 	%fd1966, %fd1707, %fd1706;
$L__BB1_403:
	rcp.rn.f64 	%fd1708, %fd452;
	mul.f64 	%fd1709, %fd1966, %fd450;
	fma.rn.f64 	%fd1710, %fd1708, %fd449, %fd1709;
	fma.rn.f64 	%fd1967, %fd448, %fd1710, %fd1967;
	add.s32 	%r996, %r996, 1;
	setp.ne.s32 	%p411, %r996, %r3;
	@%p411 bra 	$L__BB1_400;
$L__BB1_404:
	add.f64 	%fd1711, %fd1847, %fd1967;
	mul.lo.s32 	%r858, %r995, 3;
	mul.wide.u32 	%rd469, %r858, 8;
	add.s64 	%rd470, %rd11, %rd469;
	ld.global.f64 	%fd1712, [%rd470+16];
	sub.f64 	%fd1713, %fd1711, %fd1712;
	mul.wide.u32 	%rd471, %r995, 8;
	add.s64 	%rd472, %rd11, %rd471;
	ld.global.f64 	%fd1714, [%rd472+40];
	sub.f64 	%fd1715, %fd1711, %fd1714;
	fma.rn.f64 	%fd1968, %fd1713, %fd1715, %fd1968;
	add.s32 	%r995, %r995, 1;
	setp.ne.s32 	%p412, %r995, %r2;
	@%p412 bra 	$L__BB1_398;
$L__BB1_405:
	add.s32 	%r972, %r972, 2;
	setp.lt.f64 	%p413, %fd1968, %fd406;
	@%p413 bra 	$L__BB1_379;
	add.f64 	%fd1716, %fd407, %fd1963;
	st.global.f64 	[%rd74], %fd1716;
	add.s32 	%r250, %r991, 1;
	setp.eq.s32 	%p414, %r991, %r19;
	mov.u32 	%r991, %r250;
	@%p414 bra 	$L__BB1_382;
	bra.uni 	$L__BB1_364;
$L__BB1_407:
	setp.lt.s32 	%p432, %r2, 1;
	@%p432 bra 	$L__BB1_427;
	and.b32  	%r254, %r2, 7;
	setp.lt.u32 	%p433, %r2, 8;
	mov.b32 	%r1006, 0;
	@%p433 bra 	$L__BB1_411;
	ld.param.u64 	%rd513, [_Z10Fit2DPeaksPiPdS0_S0_S_S_S0_S0_S0_S0_S0_S0_S0_S0_S0_S0__param_3];
	and.b32  	%r1006, %r2, 2147483640;
	neg.s32 	%r999, %r1006;
	mul.wide.s32 	%rd497, %r8, 8;
	cvta.to.global.u64 	%rd498, %rd513;
	add.s64 	%rd499, %rd497, %rd498;
	add.s64 	%rd521, %rd499, 352;
$L__BB1_410:
	.pragma "nounroll";
	mov.b64 	%rd500, 4607182418800017408;
	st.global.u64 	[%rd521+-288], %rd500;
	st.global.u64 	[%rd521+-216], %rd500;
	st.global.u64 	[%rd521+-144], %rd500;
	st.global.u64 	[%rd521+-72], %rd500;
	st.global.u64 	[%rd521], %rd500;
	st.global.u64 	[%rd521+72], %rd500;
	st.global.u64 	[%rd521+144], %rd500;
	st.global.u64 	[%rd521+216], %rd500;
	add.s32 	%r999, %r999, 8;
	add.s64 	%rd521, %rd521, 576;
	setp.eq.s32 	%p434, %r999, 0;
	@%p434 bra 	$L__BB1_411;
	bra.uni 	$L__BB1_410;
$L__BB1_411:
	setp.eq.s32 	%p435, %r254, 0;
	@%p435 bra 	$L__BB1_427;
	ld.param.u64 	%rd514, [_Z10Fit2DPeaksPiPdS0_S0_S_S_S0_S0_S0_S0_S0_S0_S0_S0_S0_S0__param_3];
	cvta.to.global.u64 	%rd501, %rd514;
	mul.lo.s32 	%r889, %r7, 9;
	mul.wide.s32 	%rd502, %r889, 8;
	add.s64 	%rd85, %rd501, %rd502;
	and.b32  	%r275, %r2, 3;
	setp.lt.u32 	%p436, %r254, 4;
	@%p436 bra 	$L__BB1_414;
	mul.lo.s32 	%r890, %r1006, 9;
	mul.wide.u32 	%rd503, %r890, 8;
	add.s64 	%rd504, %rd85, %rd503;
	mov.b64 	%rd505, 4607182418800017408;
	st.global.u64 	[%rd504+64], %rd505;
	st.global.u64 	[%rd504+136], %rd505;
	st.global.u64 	[%rd504+208], %rd505;
	st.global.u64 	[%rd504+280], %rd505;
	add.s32 	%r1006, %r1006, 4;
$L__BB1_414:
	setp.eq.s32 	%p437, %r275, 0;
	@%p437 bra 	$L__BB1_427;
	setp.eq.s32 	%p438, %r275, 1;
	@%p438 bra 	$L__BB1_417;
	mul.lo.s32 	%r891, %r1006, 9;
	mul.wide.u32 	%rd506, %r891, 8;
	add.s64 	%rd507, %rd85, %rd506;
	mov.b64 	%rd508, 4607182418800017408;
	st.global.u64 	[%rd507+64], %rd508;
	st.global.u64 	[%rd507+136], %rd508;
	add.s32 	%r1006, %r1006, 2;
$L__BB1_417:
	and.b32  	%r892, %r2, 1;
	setp.eq.b32 	%p439, %r892, 1;
	not.pred 	%p440, %p439;
	@%p440 bra 	$L__BB1_427;
	mul.lo.s32 	%r893, %r1006, 9;
	mul.wide.u32 	%rd509, %r893, 8;
	add.s64 	%rd510, %rd85, %rd509;
	mov.b64 	%rd511, 4607182418800017408;
	st.global.u64 	[%rd510+64], %rd511;
	bra.uni 	$L__BB1_427;
$L__BB1_419:
	mul.f64 	%fd1770, %fd472, 0d3FE45F306DC9C883;
	cvt.rni.s32.f64 	%r1002, %fd1770;
	cvt.rn.f64.s32 	%fd1771, %r1002;
	fma.rn.f64 	%fd1772, %fd1771, 0dBFF921FB54442D18, %fd472;
	fma.rn.f64 	%fd1773, %fd1771, 0dBC91A62633145C00, %fd1772;
	fma.rn.f64 	%fd1972, %fd1771, 0dB97B839A252049C0, %fd1773;
	setp.ltu.f64 	%p422, %fd473, 0d41E0000000000000;
	@%p422 bra 	$L__BB1_421;
	{ // callseq 7, 0
	.param .b64 param0;
	st.param.f64 	[param0], %fd472;
	.param .align 16 .b8 retval0[16];
	call.uni (retval0), 
	__internal_trig_reduction_slowpathd, 
	(
	param0
	);
	ld.param.f64 	%fd1972, [retval0];
	ld.param.b32 	%r1002, [retval0+8];
	} // callseq 7
$L__BB1_421:
	shl.b32 	%r879, %r1002, 6;
	cvt.u64.u32 	%rd483, %r879;
	and.b64  	%rd484, %rd483, 64;
	mov.u64 	%rd485, __cudart_sin_cos_coeffs;
	add.s64 	%rd486, %rd485, %rd484;
	mul.rn.f64 	%fd1776, %fd1972, %fd1972;
	and.b32  	%r880, %r1002, 1;
	setp.eq.b32 	%p423, %r880, 1;
	selp.f64 	%fd1777, 0dBDA8FF8320FD8164, 0d3DE5DB65F9785EBA, %p423;
	ld.global.nc.v2.f64 	{%fd1778, %fd1779}, [%rd486];
	fma.rn.f64 	%fd1780, %fd1777, %fd1776, %fd1778;
	fma.rn.f64 	%fd1781, %fd1780, %fd1776, %fd1779;
	ld.global.nc.v2.f64 	{%fd1782, %fd1783}, [%rd486+16];
	fma.rn.f64 	%fd1784, %fd1781, %fd1776, %fd1782;
	fma.rn.f64 	%fd1785, %fd1784, %fd1776, %fd1783;
	ld.global.nc.v2.f64 	{%fd1786, %fd1787}, [%rd486+32];
	fma.rn.f64 	%fd1788, %fd1785, %fd1776, %fd1786;
	fma.rn.f64 	%fd1789, %fd1788, %fd1776, %fd1787;
	fma.rn.f64 	%fd1790, %fd1789, %fd1972, %fd1972;
	fma.rn.f64 	%fd1791, %fd1789, %fd1776, 0d3FF0000000000000;
	selp.f64 	%fd1792, %fd1791, %fd1790, %p423;
	and.b32  	%r881, %r1002, 2;
	setp.eq.s32 	%p424, %r881, 0;
	mov.f64 	%fd1793, 0d0000000000000000;
	sub.f64 	%fd1794, %fd1793, %fd1792;
	selp.f64 	%fd1795, %fd1792, %fd1794, %p424;
	neg.f64 	%fd1796, %fd471;
	mul.f64 	%fd1797, %fd1795, %fd1796;
	st.global.f64 	[%rd80+8], %fd1797;
	ld.global.f64 	%fd478, [%rd84+16];
	ld.global.f64 	%fd1798, [%rd84+24];
	mul.f64 	%fd479, %fd1798, 0d3F91DF46A2529D3A;
	abs.f64 	%fd480, %fd479;
	setp.neu.f64 	%p425, %fd480, 0d7FF0000000000000;
	@%p425 bra 	$L__BB1_423;
	mov.f64 	%fd1804, 0d0000000000000000;
	mul.rn.f64 	%fd1974, %fd479, %fd1804;
	mov.b32 	%r1004, 1;
	bra.uni 	$L__BB1_426;
$L__BB1_423:
	mul.f64 	%fd1799, %fd479, 0d3FE45F306DC9C883;
	cvt.rni.s32.f64 	%r1003, %fd1799;
	cvt.rn.f64.s32 	%fd1800, %r1003;
	fma.rn.f64 	%fd1801, %fd1800, 0dBFF921FB54442D18, %fd479;
	fma.rn.f64 	%fd1802, %fd1800, 0dBC91A62633145C00, %fd1801;
	fma.rn.f64 	%fd1974, %fd1800, 0dB97B839A252049C0, %fd1802;
	setp.ltu.f64 	%p426, %fd480, 0d41E0000000000000;
	@%p426 bra 	$L__BB1_425;
	{ // callseq 8, 0
	.param .b64 param0;
	st.param.f64 	[param0], %fd479;
	.param .align 16 .b8 retval0[16];
	call.uni (retval0), 
	__internal_trig_reduction_slowpathd, 
	(
	param0
	);
	ld.param.f64 	%fd1974, [retval0];
	ld.param.b32 	%r1003, [retval0+8];
	} // callseq 8
$L__BB1_425:
	add.s32 	%r1004, %r1003, 1;
$L__BB1_426:
	shl.b32 	%r884, %r1004, 6;
	cvt.u64.u32 	%rd487, %r884;
	and.b64  	%rd488, %rd487, 64;
	add.s64 	%rd490, %rd485, %rd488;
	mul.rn.f64 	%fd1805, %fd1974, %fd1974;
	and.b32  	%r885, %r1004, 1;
	setp.eq.b32 	%p427, %r885, 1;
	selp.f64 	%fd1806, 0dBDA8FF8320FD8164, 0d3DE5DB65F9785EBA, %p427;
	ld.global.nc.v2.f64 	{%fd1807, %fd1808}, [%rd490];
	fma.rn.f64 	%fd1809, %fd1806, %fd1805, %fd1807;
	fma.rn.f64 	%fd1810, %fd1809, %fd1805, %fd1808;
	ld.global.nc.v2.f64 	{%fd1811, %fd1812}, [%rd490+16];
	fma.rn.f64 	%fd1813, %fd1810, %fd1805, %fd1811;
	fma.rn.f64 	%fd1814, %fd1813, %fd1805, %fd1812;
	ld.global.nc.v2.f64 	{%fd1815, %fd1816}, [%rd490+32];
	fma.rn.f64 	%fd1817, %fd1814, %fd1805, %fd1815;
	fma.rn.f64 	%fd1818, %fd1817, %fd1805, %fd1816;
	fma.rn.f64 	%fd1819, %fd1818, %fd1974, %fd1974;
	fma.rn.f64 	%fd1820, %fd1818, %fd1805, 0d3FF0000000000000;
	selp.f64 	%fd1821, %fd1820, %fd1819, %p427;
	and.b32  	%r886, %r1004, 2;
	setp.eq.s32 	%p428, %r886, 0;
	mov.f64 	%fd1822, 0d0000000000000000;
	sub.f64 	%fd1823, %fd1822, %fd1821;
	selp.f64 	%fd1824, %fd1821, %fd1823, %p428;
	mul.f64 	%fd1825, %fd478, %fd1824;
	st.global.f64 	[%rd80+16], %fd1825;
	ld.global.f64 	%fd1826, [%rd84+8];
	st.global.f64 	[%rd80+24], %fd1826;
	ld.global.f64 	%fd1827, [%rd84+16];
	st.global.f64 	[%rd80+32], %fd1827;
	ld.global.f64 	%fd1828, [%rd84+24];
	st.global.f64 	[%rd80+40], %fd1828;
	ld.global.f64 	%fd1829, [%rd84+40];
	ld.global.f64 	%fd1830, [%rd84+48];
	add.f64 	%fd1831, %fd1829, %fd1830;
	mul.f64 	%fd1832, %fd1831, 0d3FE0000000000000;
	st.global.f64 	[%rd80+48], %fd1832;
	ld.global.f64 	%fd1833, [%rd84+56];
	ld.global.f64 	%fd1834, [%rd84+64];
	add.f64 	%fd1835, %fd1833, %fd1834;
	mul.f64 	%fd1836, %fd1835, 0d3FE0000000000000;
	st.global.f64 	[%rd80+56], %fd1836;
	mov.b64 	%rd491, 0;
	st.global.u64 	[%rd80+64], %rd491;
	add.s32 	%r1000, %r1000, 1;
	setp.eq.s32 	%p429, %r1000, %r2;
	@%p429 bra 	$L__BB1_427;
	bra.uni 	$L__BB1_384;
$L__BB1_427:
	ret;

}
.func  (.param .align 16 .b8 func_retval0[16]) __internal_trig_reduction_slowpathd(
	.param .b64 __internal_trig_reduction_slowpathd_param_0
)
{
	.local .align 8 .b8 	__local_depot2[40];
	.reg .b64 	%SP;
	.reg .b64 	%SPL;
	.reg .pred 	%p<10>;
	.reg .b32 	%r<47>;
	.reg .b64 	%rd<74>;
	.reg .b64 	%fd<5>;

	mov.u64 	%SPL, __local_depot2;
	ld.param.f64 	%fd4, [__internal_trig_reduction_slowpathd_param_0];
	add.u64 	%rd1, %SPL, 0;
	{
	.reg .b32 %temp; 
	mov.b64 	{%temp, %r1}, %fd4;
	}
	shr.u32 	%r2, %r1, 20;
	and.b32  	%r3, %r2, 2047;
	setp.eq.s32 	%p1, %r3, 2047;
	mov.b32 	%r46, 0;
	@%p1 bra 	$L__BB2_9;
	add.s32 	%r20, %r3, -1024;
	mov.b64 	%rd20, %fd4;
	shl.b64 	%rd2, %rd20, 11;
	shr.u32 	%r4, %r20, 6;
	sub.s32 	%r45, 15, %r4;
	sub.s32 	%r21, 19, %r4;
	setp.lt.u32 	%p2, %r20, 128;
	selp.b32 	%r6, 18, %r21, %p2;
	setp.ge.s32 	%p3, %r45, %r6;
	mov.b64 	%rd70, 0;
	@%p3 bra 	$L__BB2_4;
	add.s32 	%r23, %r6, %r4;
	neg.s32 	%r43, %r23;
	or.b64  	%rd3, %rd2, -9223372036854775808;
	mov.b64 	%rd70, 0;
	mov.b32 	%r42, 0;
	mov.u64 	%rd25, __cudart_i2opi_d;
	mov.u32 	%r44, %r45;
$L__BB2_3:
	.pragma "nounroll";
	mul.wide.s32 	%rd22, %r42, 8;
	add.s64 	%rd23, %rd1, %rd22;
	mul.wide.s32 	%rd24, %r44, 8;
	add.s64 	%rd26, %rd25, %rd24;
	ld.global.nc.u64 	%rd27, [%rd26];
	{
	.reg .u32 %r0, %r1, %r2, %r3, %alo, %ahi, %blo, %bhi, %clo, %chi;
	mov.b64 	{%alo,%ahi}, %rd27;
	mov.b64 	{%blo,%bhi}, %rd3;
	mov.b64 	{%clo,%chi}, %rd70;
	mad.lo.cc.u32 	%r0, %alo, %blo, %clo;
	madc.hi.cc.u32 	%r1, %alo, %blo, %chi;
	madc.hi.u32 	%r2, %alo, %bhi, 0;
	mad.lo.cc.u32 	%r1, %alo, %bhi, %r1;
	madc.hi.cc.u32 	%r2, %ahi, %blo, %r2;
	madc.hi.u32 	%r3, %ahi, %bhi, 0;
	mad.lo.cc.u32 	%r1, %ahi, %blo, %r1;
	madc.lo.cc.u32 	%r2, %ahi, %bhi, %r2;
	addc.u32 	%r3, %r3, 0;
	mov.b64 	%rd28, {%r0,%r1};
	mov.b64 	%rd70, {%r2,%r3};
	}
	st.local.u64 	[%rd23], %rd28;
	add.s32 	%r44, %r44, 1;
	add.s32 	%r43, %r43, 1;
	add.s32 	%r42, %r42, 1;
	setp.ne.s32 	%p4, %r43, -15;
	mov.u32 	%r45, %r6;
	@%p4 bra 	$L__BB2_3;
$L__BB2_4:
	cvt.s64.s32 	%rd29, %r45;
	cvt.u64.u32 	%rd30, %r4;
	add.s64 	%rd31, %rd30, %rd29;
	shl.b64 	%rd32, %rd31, 3;
	add.s64 	%rd33, %rd1, %rd32;
	st.local.u64 	[%rd33+-120], %rd70;
	and.b32  	%r15, %r2, 63;
	ld.local.u64 	%rd72, [%rd1+16];
	ld.local.u64 	%rd71, [%rd1+24];
	setp.eq.s32 	%p5, %r15, 0;
	@%p5 bra 	$L__BB2_6;
	shl.b64 	%rd34, %rd71, %r15;
	shr.u64 	%rd35, %rd72, 1;
	xor.b32  	%r24, %r15, 63;
	shr.u64 	%rd36, %rd35, %r24;
	or.b64  	%rd71, %rd34, %rd36;
	ld.local.u64 	%rd37, [%rd1+8];
	shl.b64 	%rd38, %rd72, %r15;
	shr.u64 	%rd39, %rd37, 1;
	shr.u64 	%rd40, %rd39, %r24;
	or.b64  	%rd72, %rd38, %rd40;
$L__BB2_6:
	and.b32  	%r25, %r1, -2147483648;
	shr.u64 	%rd41, %rd71, 62;
	cvt.u32.u64 	%r26, %rd41;
	mov.b64 	{%r27, %r28}, %rd71;
	mov.b64 	{%r29, %r30}, %rd72;
	shf.l.wrap.b32 	%r31, %r30, %r27, 2;
	shf.l.wrap.b32 	%r32, %r27, %r28, 2;
	mov.b64 	%rd42, {%r31, %r32};
	shl.b64 	%rd43, %rd72, 2;
	shr.u64 	%rd44, %rd42, 63;
	cvt.u32.u64 	%r33, %rd44;
	add.s32 	%r34, %r33, %r26;
	setp.eq.s32 	%p6, %r25, 0;
	neg.s32 	%r35, %r34;
	selp.b32 	%r46, %r34, %r35, %p6;
	setp.gt.s64 	%p7, %rd42, -1;
	mov.b64 	%rd45, 0;
	{
	.reg .u32 %r0, %r1, %r2, %r3, %a0, %a1, %a2, %a3, %b0, %b1, %b2, %b3;
	mov.b64 	{%a0,%a1}, %rd45;
	mov.b64 	{%a2,%a3}, %rd45;
	mov.b64 	{%b0,%b1}, %rd43;
	mov.b64 	{%b2,%b3}, %rd42;
	sub.cc.u32 	%r0, %a0, %b0;
	subc.cc.u32 	%r1, %a1, %b1;
	subc.cc.u32 	%r2, %a2, %b2;
	subc.u32 	%r3, %a3, %b3;
	mov.b64 	%rd46, {%r0,%r1};
	mov.b64 	%rd47, {%r2,%r3};
	}
	xor.b32  	%r36, %r25, -2147483648;
	selp.b64 	%rd73, %rd42, %rd47, %p7;
	selp.b64 	%rd14, %rd43, %rd46, %p7;
	selp.b32 	%r17, %r25, %r36, %p7;
	clz.b64 	%r37, %rd73;
	cvt.u64.u32 	%rd15, %r37;
	setp.eq.s32 	%p8, %r37, 0;
	@%p8 bra 	$L__BB2_8;
	cvt.u32.u64 	%r38, %rd15;
	and.b32  	%r39, %r38, 63;
	shl.b64 	%rd48, %rd73, %r39;
	shr.u64 	%rd49, %rd14, 1;
	not.b32 	%r40, %r38;
	and.b32  	%r41, %r40, 63;
	shr.u64 	%rd50, %rd49, %r41;
	or.b64  	%rd73, %rd48, %rd50;
$L__BB2_8:
	mov.b64 	%rd51, -3958705157555305931;
	{
	.reg .u32 %r0, %r1, %r2, %r3, %alo, %ahi, %blo, %bhi;
	mov.b64 	{%alo,%ahi}, %rd73;
	mov.b64 	{%blo,%bhi}, %rd51;
	mul.lo.u32 	%r0, %alo, %blo;
	mul.hi.u32 	%r1, %alo, %blo;
	mad.lo.cc.u32 	%r1, %alo, %bhi, %r1;
	madc.hi.u32 	%r2, %alo, %bhi, 0;
	mad.lo.cc.u32 	%r1, %ahi, %blo, %r1;
	madc.hi.cc.u32 	%r2, %ahi, %blo, %r2;
	madc.hi.u32 	%r3, %ahi, %bhi, 0;
	mad.lo.cc.u32 	%r2, %ahi, %bhi, %r2;
	addc.u32 	%r3, %r3, 0;
	mov.b64 	%rd52, {%r0,%r1};
	mov.b64 	%rd53, {%r2,%r3};
	}
	setp.gt.s64 	%p9, %rd53, 0;
	{
	.reg .u32 %r0, %r1, %r2, %r3, %a0, %a1, %a2, %a3, %b0, %b1, %b2, %b3;
	mov.b64 	{%a0,%a1}, %rd52;
	mov.b64 	{%a2,%a3}, %rd53;
	mov.b64 	{%b0,%b1}, %rd52;
	mov.b64 	{%b2,%b3}, %rd53;
	add.cc.u32 	%r0, %a0, %b0;
	addc.cc.u32 	%r1, %a1, %b1;
	addc.cc.u32 	%r2, %a2, %b2;
	addc.u32 	%r3, %a3, %b3;
	mov.b64 	%rd54, {%r0,%r1};
	mov.b64 	%rd55, {%r2,%r3};
	}
	selp.b64 	%rd56, %rd55, %rd53, %p9;
	selp.s64 	%rd57, -1, 0, %p9;
	sub.s64 	%rd58, %rd57, %rd15;
	cvt.u64.u32 	%rd59, %r17;
	shl.b64 	%rd60, %rd59, 32;
	add.s64 	%rd61, %rd56, 1;
	shr.u64 	%rd62, %rd61, 10;
	add.s64 	%rd63, %rd62, 1;
	shr.u64 	%rd64, %rd63, 1;
	shl.b64 	%rd65, %rd58, 52;
	add.s64 	%rd66, %rd65, %rd64;
	add.s64 	%rd67, %rd66, 4602678819172646912;
	or.b64  	%rd68, %rd67, %rd60;
	mov.b64 	%fd4, %rd68;
$L__BB2_9:
	st.param.f64 	[func_retval0], %fd4;
	st.param.b32 	[func_retval0+8], %r46;
	ret;

}
.func  (.param .b64 func_retval0) __internal_accurate_pow(
	.param .b64 __internal_accurate_pow_param_0
)
{
	.reg .pred 	%p<8>;
	.reg .b32 	%r<49>;
	.reg .b32 	%f<3>;
	.reg .b64 	%fd<109>;

	ld.param.f64 	%fd10, [__internal_accurate_pow_param_0];
	{
	.reg .b32 %temp; 
	mov.b64 	{%temp, %r46}, %fd10;
	}
	{
	.reg .b32 %temp; 
	mov.b64 	{%r45, %temp}, %fd10;
	}
	shr.u32 	%r47, %r46, 20;
	setp.gt.u32 	%p1, %r46, 1048575;
	@%p1 bra 	$L__BB3_2;
	mul.f64 	%fd11, %fd10, 0d4350000000000000;
	{
	.reg .b32 %temp; 
	mov.b64 	{%temp, %r46}, %fd11;
	}
	{
	.reg .b32 %temp; 
	mov.b64 	{%r45, %temp}, %fd11;
	}
	shr.u32 	%r16, %r46, 20;
	add.s32 	%r47, %r16, -54;
$L__BB3_2:
	add.s32 	%r48, %r47, -1023;
	and.b32  	%r17, %r46, -2146435073;
	or.b32  	%r18, %r17, 1072693248;
	mov.b64 	%fd107, {%r45, %r18};
	setp.lt.u32 	%p2, %r18, 1073127583;
	@%p2 bra 	$L__BB3_4;
	{
	.reg .b32 %temp; 
	mov.b64 	{%r19, %temp}, %fd107;
	}
	{
	.reg .b32 %temp; 
	mov.b64 	{%temp, %r20}, %fd107;
	}
	add.s32 	%r21, %r20, -1048576;
	mov.b64 	%fd107, {%r19, %r21};
	add.s32 	%r48, %r47, -1022;
$L__BB3_4:
	add.f64 	%fd12, %fd107, 0dBFF0000000000000;
	add.f64 	%fd13, %fd107, 0d3FF0000000000000;
	rcp.approx.ftz.f64 	%fd14, %fd13;
	neg.f64 	%fd15, %fd13;
	fma.rn.f64 	%fd16, %fd15, %fd14, 0d3FF0000000000000;
	fma.rn.f64 	%fd17, %fd16, %fd16, %fd16;
	fma.rn.f64 	%fd18, %fd17, %fd14, %fd14;
	mul.f64 	%fd19, %fd12, %fd18;
	fma.rn.f64 	%fd20, %fd12, %fd18, %fd19;
	mul.f64 	%fd21, %fd20, %fd20;
	fma.rn.f64 	%fd22, %fd21, 0d3EB0F5FF7D2CAFE2, 0d3ED0F5D241AD3B5A;
	fma.rn.f64 	%fd23, %fd22, %fd21, 0d3EF3B20A75488A3F;
	fma.rn.f64 	%fd24, %fd23, %fd21, 0d3F1745CDE4FAECD5;
	fma.rn.f64 	%fd25, %fd24, %fd21, 0d3F3C71C7258A578B;
	fma.rn.f64 	%fd26, %fd25, %fd21, 0d3F6249249242B910;
	fma.rn.f64 	%fd27, %fd26, %fd21, 0d3F89999999999DFB;
	sub.f64 	%fd28, %fd12, %fd20;
	add.f64 	%fd29, %fd28, %fd28;
	neg.f64 	%fd30, %fd20;
	fma.rn.f64 	%fd31, %fd30, %fd12, %fd29;
	mul.f64 	%fd32, %fd18, %fd31;
	fma.rn.f64 	%fd33, %fd21, %fd27, 0d3FB5555555555555;
	mov.f64 	%fd34, 0d3FB5555555555555;
	sub.f64 	%fd35, %fd34, %fd33;
	fma.rn.f64 	%fd36, %fd21, %fd27, %fd35;
	add.f64 	%fd37, %fd36, 0dBC46A4CB00B9E7B0;
	add.f64 	%fd38, %fd33, %fd37;
	sub.f64 	%fd39, %fd33, %fd38;
	add.f64 	%fd40, %fd37, %fd39;
	mul.rn.f64 	%fd41, %fd20, %fd20;
	neg.f64 	%fd42, %fd41;
	fma.rn.f64 	%fd43, %fd20, %fd20, %fd42;
	{
	.reg .b32 %temp; 
	mov.b64 	{%r22, %temp}, %fd32;
	}
	{
	.reg .b32 %temp; 
	mov.b64 	{%temp, %r23}, %fd32;
	}
	add.s32 	%r24, %r23, 1048576;
	mov.b64 	%fd44, {%r22, %r24};
	fma.rn.f64 	%fd45, %fd20, %fd44, %fd43;
	mul.rn.f64 	%fd46, %fd41, %fd20;
	neg.f64 	%fd47, %fd46;
	fma.rn.f64 	%fd48, %fd41, %fd20, %fd47;
	fma.rn.f64 	%fd49, %fd41, %fd32, %fd48;
	fma.rn.f64 	%fd50, %fd45, %fd20, %fd49;
	mul.rn.f64 	%fd51, %fd38, %fd46;
	neg.f64 	%fd52, %fd51;
	fma.rn.f64 	%fd53, %fd38, %fd46, %fd52;
	fma.rn.f64 	%fd54, %fd38, %fd50, %fd53;
	fma.rn.f64 	%fd55, %fd40, %fd46, %fd54;
	add.f64 	%fd56, %fd51, %fd55;
	sub.f64 	%fd57, %fd51, %fd56;
	add.f64 	%fd58, %fd55, %fd57;
	add.f64 	%fd59, %fd20, %fd56;
	sub.f64 	%fd60, %fd20, %fd59;
	add.f64 	%fd61, %fd56, %fd60;
	add.f64 	%fd62, %fd58, %fd61;
	add.f64 	%fd63, %fd32, %fd62;
	add.f64 	%fd64, %fd59, %fd63;
	sub.f64 	%fd65, %fd59, %fd64;
	add.f64 	%fd66, %fd63, %fd65;
	xor.b32  	%r25, %r48, -2147483648;
	mov.b32 	%r26, 1127219200;
	mov.b64 	%fd67, {%r25, %r26};
	mov.b32 	%r27, -2147483648;
	mov.b64 	%fd68, {%r27, %r26};
	sub.f64 	%fd69, %fd67, %fd68;
	fma.rn.f64 	%fd70, %fd69, 0d3FE62E42FEFA39EF, %fd64;
	fma.rn.f64 	%fd71, %fd69, 0dBFE62E42FEFA39EF, %fd70;
	sub.f64 	%fd72, %fd71, %fd64;
	sub.f64 	%fd73, %fd66, %fd72;
	fma.rn.f64 	%fd74, %fd69, 0d3C7ABC9E3B39803F, %fd73;
	add.f64 	%fd75, %fd70, %fd74;
	sub.f64 	%fd76, %fd70, %fd75;
	add.f64 	%fd77, %fd74, %fd76;
	mov.f64 	%fd78, 0d4000000000000000;
	{
	.reg .b32 %temp; 
	mov.b64 	{%temp, %r28}, %fd78;
	}
	{
	.reg .b32 %temp; 
	mov.b64 	{%r29, %temp}, %fd78;
	}
	shl.b32 	%r30, %r28, 1;
	setp.gt.u32 	%p3, %r30, -33554433;
	and.b32  	%r31, %r28, -15728641;
	selp.b32 	%r32, %r31, %r28, %p3;
	mov.b64 	%fd79, {%r29, %r32};
	mul.rn.f64 	%fd80, %fd75, %fd79;
	neg.f64 	%fd81, %fd80;
	fma.rn.f64 	%fd82, %fd75, %fd79, %fd81;
	fma.rn.f64 	%fd83, %fd77, %fd79, %fd82;
	add.f64 	%fd4, %fd80, %fd83;
	sub.f64 	%fd84, %fd80, %fd4;
	add.f64 	%fd5, %fd83, %fd84;
	fma.rn.f64 	%fd85, %fd4, 0d3FF71547652B82FE, 0d4338000000000000;
	{
	.reg .b32 %temp; 
	mov.b64 	{%r13, %temp}, %fd85;
	}
	mov.f64 	%fd86, 0dC338000000000000;
	add.rn.f64 	%fd87, %fd85, %fd86;
	fma.rn.f64 	%fd88, %fd87, 0dBFE62E42FEFA39EF, %fd4;
	fma.rn.f64 	%fd89, %fd87, 0dBC7ABC9E3B39803F, %fd88;
	fma.rn.f64 	%fd90, %fd89, 0d3E5ADE1569CE2BDF, 0d3E928AF3FCA213EA;
	fma.rn.f64 	%fd91, %fd90, %fd89, 0d3EC71DEE62401315;
	fma.rn.f64 	%fd92, %fd91, %fd89, 0d3EFA01997C89EB71;
	fma.rn.f64 	%fd93, %fd92, %fd89, 0d3F2A01A014761F65;
	fma.rn.f64 	%fd94, %fd93, %fd89, 0d3F56C16C1852B7AF;
	fma.rn.f64 	%fd95, %fd94, %fd89, 0d3F81111111122322;
	fma.rn.f64 	%fd96, %fd95, %fd89, 0d3FA55555555502A1;
	fma.rn.f64 	%fd97, %fd96, %fd89, 0d3FC5555555555511;
	fma.rn.f64 	%fd98, %fd97, %fd89, 0d3FE000000000000B;
	fma.rn.f64 	%fd99, %fd98, %fd89, 0d3FF0000000000000;
	fma.rn.f64 	%fd100, %fd99, %fd89, 0d3FF0000000000000;
	{
	.reg .b32 %temp; 
	mov.b64 	{%r14, %temp}, %fd100;
	}
	{
	.reg .b32 %temp; 
	mov.b64 	{%temp, %r15}, %fd100;
	}
	shl.b32 	%r33, %r13, 20;
	add.s32 	%r34, %r33, %r15;
	mov.b64 	%fd108, {%r14, %r34};
	{
	.reg .b32 %temp; 
	mov.b64 	{%temp, %r35}, %fd4;
	}
	mov.b32 	%f2, %r35;
	abs.f32 	%f1, %f2;
	setp.lt.f32 	%p4, %f1, 0f4086232B;
	@%p4 bra 	$L__BB3_7;
	setp.lt.f64 	%p5, %fd4, 0d0000000000000000;
	add.f64 	%fd101, %fd4, 0d7FF0000000000000;
	selp.f64 	%fd108, 0d0000000000000000, %fd101, %p5;
	setp.geu.f32 	%p6, %f1, 0f40874800;
	@%p6 bra 	$L__BB3_7;
	shr.u32 	%r36, %r13, 31;
	add.s32 	%r37, %r13, %r36;
	shr.s32 	%r38, %r37, 1;
	shl.b32 	%r39, %r38, 20;
	add.s32 	%r40, %r15, %r39;
	mov.b64 	%fd102, {%r14, %r40};
	sub.s32 	%r41, %r13, %r38;
	shl.b32 	%r42, %r41, 20;
	add.s32 	%r43, %r42, 1072693248;
	mov.b32 	%r44, 0;
	mov.b64 	%fd103, {%r44, %r43};
	mul.f64 	%fd108, %fd103, %fd102;
$L__BB3_7:
	abs.f64 	%fd104, %fd108;
	setp.eq.f64 	%p7, %fd104, 0d7FF0000000000000;
	fma.rn.f64 	%fd105, %fd108, %fd5, %fd108;
	selp.f64 	%fd106, %fd108, %fd105, %p7;
	st.param.f64 	[func_retval0], %fd106;
	ret;

}


// ===== COMPILED SASS (sm_100) =====

	.target	sm_100

	.elftype	@"ET_EXEC"


//--------------------- .note.nv.tkinfo           --------------------------
	.section	.note.nv.tkinfo,"",@"SHT_NOTE"
	.sectionflags	@"SHF_NOTE_NV_TKINFO"
	.tkinfo
        /*0018*/ 	.word	0x00000002
        /*0030*/ 	.string	""
        /*0030*/ 	.string	"ptxas"
        /*0030*/ 	.string	"Cuda compilation tools, release 13.0, V13.0.88"
        /*0030*/ 	.string	"Build cuda_13.0.r13.0/compiler.36424714_0"
        /*0030*/ 	.string	"-arch sm_100 -m 64 "



//--------------------- .note.nv.cuinfo           --------------------------
	.section	.note.nv.cuinfo,"",@"SHT_NOTE"
	.sectionflags	@"SHF_NOTE_NV_CUINFO"
        /*0018*/ 	.short	0x0002
        /*001a*/ 	.short	0x0064
        /*001c*/ 	.short	0x0082
	.zero		2


//--------------------- .nv.info                  --------------------------
	.section	.nv.info,"",@"SHT_CUDA_INFO"
	.align	4


	//----- nvinfo : EIATTR_REGCOUNT
	.align		4
        /*0000*/ 	.byte	0x04, 0x2f
        /*0002*/ 	.short	(.L_3 - .L_2)
	.align		4
.L_2:
        /*0004*/ 	.word	index@(_Z12CalcOnePixelPKdPdiiS1_)
        /*0008*/ 	.word	0x00000027


	//----- nvinfo : EIATTR_FRAME_SIZE
	.align		4
.L_3:
        /*000c*/ 	.byte	0x04, 0x11
        /*000e*/ 	.short	(.L_5 - .L_4)
	.align		4
.L_4:
        /*0010*/ 	.word	index@($__internal_4_$__cuda_sm20_div_rn_f64_full)
        /*0014*/ 	.word	0x00000000


	//----- nvinfo : EIATTR_FRAME_SIZE
	.align		4
.L_5:
        /*0018*/ 	.byte	0x04, 0x11
        /*001a*/ 	.short	(.L_7 - .L_6)
	.align		4
.L_6:
        /*001c*/ 	.word	index@($__internal_3_$__cuda_sm20_dblrcp_rn_slowpath_v3)
        /*0020*/ 	.word	0x00000000


	//----- nvinfo : EIATTR_FRAME_SIZE
	.align		4
.L_7:
        /*0024*/ 	.byte	0x04, 0x11
        /*0026*/ 	.short	(.L_9 - .L_8)
	.align		4
.L_8:
        /*0028*/ 	.word	index@(_Z12CalcOnePixelPKdPdiiS1_)
        /*002c*/ 	.word	0x00000000


	//----- nvinfo : EIATTR_REGCOUNT
	.align		4
.L_9:
        /*0030*/ 	.byte	0x04, 0x2f
        /*0032*/ 	.short	(.L_11 - .L_10)
	.align		4
.L_10:
        /*0034*/ 	.word	index@(_Z10Fit2DPeaksPiPdS0_S0_S_S_S0_S0_S0_S0_S0_S0_S0_S0_S0_S0_)
        /*0038*/ 	.word	0x00000064


	//----- nvinfo : EIATTR_FRAME_SIZE
	.align		4
.L_11:
        /*003c*/ 	.byte	0x04, 0x11
        /*003e*/ 	.short	(.L_13 - .L_12)
	.align		4
.L_12:
        /*0040*/ 	.word	index@($_Z10Fit2DPeaksPiPdS0_S0_S_S_S0_S0_S0_S0_S0_S0_S0_S0_S0_S0_$__internal_trig_reduction_slowpathd)
        /*0044*/ 	.word	0x00000028


	//----- nvinfo : EIATTR_FRAME_SIZE
	.align		4
.L_13:
        /*0048*/ 	.byte	0x04, 0x11
        /*004a*/ 	.short	(.L_15 - .L_14)
	.align		4
.L_14:
        /*004c*/ 	.word	index@($_Z10Fit2DPeaksPiPdS0_S0_S_S_S0_S0_S0_S0_S0_S0_S0_S0_S0_S0_$__internal_accurate_pow)
        /*0050*/ 	.word	0x00000028


	//----- nvinfo : EIATTR_FRAME_SIZE
	.align		4
.L_15:
        /*0054*/ 	.byte	0x04, 0x11
        /*0056*/ 	.short	(.L_17 - .L_16)
	.align		4
.L_16:
        /*0058*/ 	.word	index@($__internal_2_$__cuda_sm20_dsqrt_rn_f64_mediumpath_v1)
        /*005c*/ 	.word	0x00000028


	//----- nvinfo : EIATTR_FRAME_SIZE
	.align		4
.L_17:
        /*0060*/ 	.byte	0x04, 0x11
        /*0062*/ 	.short	(.L_19 - .L_18)
	.align		4
.L_18:
        /*0064*/ 	.word	index@($__internal_1_$__cuda_sm20_div_rn_f64_full)
        /*0068*/ 	.word	0x00000028


	//----- nvinfo : EIATTR_FRAME_SIZE
	.align		4
.L_19:
        /*006c*/ 	.byte	0x04, 0x11
        /*006e*/ 	.short	(.L_21 - .L_20)
	.align		4
.L_20:
        /*0070*/ 	.word	index@($__internal_0_$__cuda_sm20_dblrcp_rn_slowpath_v3)
        /*0074*/ 	.word	0x00000028


	//----- nvinfo : EIATTR_FRAME_SIZE
	.align		4
.L_21:
        /*0078*/ 	.byte	0x04, 0x11
        /*007a*/ 	.short	(.L_23 - .L_22)
	.align		4
.L_22:
        /*007c*/ 	.word	index@(_Z10Fit2DPeaksPiPdS0_S0_S_S_S0_S0_S0_S0_S0_S0_S0_S0_S0_S0_)
        /*0080*/ 	.word	0x00000028


	//----- nvinfo : EIATTR_MIN_STACK_SIZE
	.align		4
.L_23:
        /*0084*/ 	.byte	0x04, 0x12
        /*0086*/ 	.short	(.L_25 - .L_24)
	.align		4
.L_24:
        /*0088*/ 	.word	index@(_Z10Fit2DPeaksPiPdS0_S0_S_S_S0_S0_S0_S0_S0_S0_S0_S0_S0_S0_)
        /*008c*/ 	.word	0x00000028


	//----- nvinfo : EIATTR_MIN_STACK_SIZE
	.align		4
.L_25:
        /*0090*/ 	.byte	0x04, 0x12
        /*0092*/ 	.short	(.L_27 - .L_26)
	.align		4
.L_26:
        /*0094*/ 	.word	index@(_Z12CalcOnePixelPKdPdiiS1_)
        /*0098*/ 	.word	0x00000000
.L_27:


//--------------------- .nv.compat                --------------------------
	.section	.nv.compat,"",@"SHT_CUDA_COMPAT_INFO"
	.align	4
        /*0000*/ 	.byte	0x02, 0x09, 0x00, 0x00, 0x02, 0x02, 0x01, 0x00, 0x02, 0x05, 0x05, 0x00, 0x03, 0x07, 0x01, 0x01
        /*0010*/ 	.byte	0x02, 0x03, 0x00, 0x00, 0x02, 0x06, 0x01, 0x00, 0x04, 0x0b, 0x08, 0x00, 0x01, 0x00, 0x00, 0x00
        /*0020*/ 	.byte	0x00, 0x00, 0x00, 0x00


//--------------------- .nv.info._Z10Fit2DPeaksPiPdS0_S0_S_S_S0_S0_S0_S0_S0_S0_S0_S0_S0_S0_ --------------------------
	.section	.nv.info._Z10Fit2DPeaksPiPdS0_S0_S_S_S0_S0_S0_S0_S0_S0_S0_S0_S0_S0_,"",@"SHT_CUDA_INFO"
	.sectionflags	@""
	.align	4


	//----- nvinfo : EIATTR_CUDA_API_VERSION
	.align		4
        /*0000*/ 	.byte	0x04, 0x37
        /*0002*/ 	.short	(.L_29 - .L_28)
.L_28:
        /*0004*/ 	.word	0x00000082


	//----- nvinfo : EIATTR_KPARAM_INFO
	.align		4
.L_29:
        /*0008*/ 	.byte	0x04, 0x17
        /*000a*/ 	.short	(.L_31 - .L_30)
.L_30:
        /*000c*/ 	.word	0x00000000
        /*0010*/ 	.short	0x000f
        /*0012*/ 	.short	0x0078
        /*0014*/ 	.byte	0x00, 0xf5, 0x21, 0x00


	//----- nvinfo : EIATTR_KPARAM_INFO
	.align		4
.L_31:
        /*0018*/ 	.byte	0x04, 0x17
        /*001a*/ 	.short	(.L_33 - .L_32)
.L_32:
        /*001c*/ 	.word	0x00000000
        /*0020*/ 	.short	0x000e
        /*0022*/ 	.short	0x0070
        /*0024*/ 	.byte	0x00, 0xf5, 0x21, 0x00


	//----- nvinfo : EIATTR_KPARAM_INFO
	.align		4
.L_33:
        /*0028*/ 	.byte	0x04, 0x17
        /*002a*/ 	.short	(.L_35 - .L_34)
.L_34:
        /*002c*/ 	.word	0x00000000
        /*0030*/ 	.short	0x000d
        /*0032*/ 	.short	0x0068
        /*0034*/ 	.byte	0x00, 0xf5, 0x21, 0x00


	//----- nvinfo : EIATTR_KPARAM_INFO
	.align		4
.L_35:
        /*0038*/ 	.byte	0x04, 0x17
        /*003a*/ 	.short	(.L_37 - .L_36)
.L_36:
        /*003c*/ 	.word	0x00000000
        /*0040*/ 	.short	0x000c
        /*0042*/ 	.short	0x0060
        /*0044*/ 	.byte	0x00, 0xf5, 0x21, 0x00


	//----- nvinfo : EIATTR_KPARAM_INFO
	.align		4
.L_37:
        /*0048*/ 	.byte	0x04, 0x17
        /*004a*/ 	.short	(.L_39 - .L_38)
.L_38:
        /*004c*/ 	.word	0x00000000
        /*0050*/ 	.short	0x000b
        /*0052*/ 	.short	0x0058
        /*0054*/ 	.byte	0x00, 0xf5, 0x21, 0x00


	//----- nvinfo : EIATTR_KPARAM_INFO
	.align		4
.L_39:
        /*0058*/ 	.byte	0x04, 0x17
        /*005a*/ 	.short	(.L_41 - .L_40)
.L_40:
        /*005c*/ 	.word	0x00000000
        /*0060*/ 	.short	0x000a
        /*0062*/ 	.short	0x0050
        /*0064*/ 	.byte	0x00, 0xf5, 0x21, 0x00


	//----- nvinfo : EIATTR_KPARAM_INFO
	.align		4
.L_41:
        /*0068*/ 	.byte	0x04, 0x17
        /*006a*/ 	.short	(.L_43 - .L_42)
.L_42:
        /*006c*/ 	.word	0x00000000
        /*0070*/ 	.short	0x0009
        /*0072*/ 	.short	0x0048
        /*0074*/ 	.byte	0x00, 0xf5, 0x21, 0x00


	//----- nvinfo : EIATTR_KPARAM_INFO
	.align		4
.L_43:
        /*0078*/ 	.byte	0x04, 0x17
        /*007a*/ 	.short	(.L_45 - .L_44)
.L_44:
        /*007c*/ 	.word	0x00000000
        /*0080*/ 	.short	0x0008
        /*0082*/ 	.short	0x0040
        /*0084*/ 	.byte	0x00, 0xf5, 0x21, 0x00


	//----- nvinfo : EIATTR_KPARAM_INFO
	.align		4
.L_45:
        /*0088*/ 	.byte	0x04, 0x17
        /*008a*/ 	.short	(.L_47 - .L_46)
.L_46:
        /*008c*/ 	.word	0x00000000
        /*0090*/ 	.short	0x0007
        /*0092*/ 	.short	0x0038
        /*0094*/ 	.byte	0x00, 0xf5, 0x21, 0x00


	//----- nvinfo : EIATTR_KPARAM_INFO
	.align		4
.L_47:
        /*0098*/ 	.byte	0x04, 0x17
        /*009a*/ 	.short	(.L_49 - .L_48)
.L_48:
        /*009c*/ 	.word	0x00000000
        /*00a0*/ 	.short	0x0006
        /*00a2*/ 	.short	0x0030
        /*00a4*/ 	.byte	0x00, 0xf5, 0x21, 0x00


	//----- nvinfo : EIATTR_KPARAM_INFO
	.align		4
.L_49:
        /*00a8*/ 	.byte	0x04, 0x17
        /*00aa*/ 	.short	(.L_51 - .L_50)
.L_50:
        /*00ac*/ 	.word	0x00000000
        /*00b0*/ 	.short	0x0005
        /*00b2*/ 	.short	0x0028
        /*00b4*/ 	.byte	0x00, 0xf5, 0x21, 0x00


	//----- nvinfo : EIATTR_KPARAM_INFO
	.align		4
.L_51:
        /*00b8*/ 	.byte	0x04, 0x17
        /*00ba*/ 	.short	(.L_53 - .L_52)
.L_52:
        /*00bc*/ 	.word	0x00000000
        /*00c0*/ 	.short	0x0004
        /*00c2*/ 	.short	0x0020
        /*00c4*/ 	.byte	0x00, 0xf5, 0x21, 0x00


	//----- nvinfo : EIATTR_KPARAM_INFO
	.align		4
.L_53:
        /*00c8*/ 	.byte	0x04, 0x17
        /*00ca*/ 	.short	(.L_55 - .L_54)
.L_54:
        /*00cc*/ 	.word	0x00000000
        /*00d0*/ 	.short	0x0003
        /*00d2*/ 	.short	0x0018
        /*00d4*/ 	.byte	0x00, 0xf5, 0x21, 0x00


	//----- nvinfo : EIATTR_KPARAM_INFO
	.align		4
.L_55:
        /*00d8*/ 	.byte	0x04, 0x17
        /*00da*/ 	.short	(.L_57 - .L_56)
.L_56:
        /*00dc*/ 	.word	0x00000000
        /*00e0*/ 	.short	0x0002
        /*00e2*/ 	.short	0x0010
        /*00e4*/ 	.byte	0x00, 0xf5, 0x21, 0x00


	//----- nvinfo : EIATTR_KPARAM_INFO
	.align		4
.L_57:
        /*00e8*/ 	.byte	0x04, 0x17
        /*00ea*/ 	.short	(.L_59 - .L_58)
.L_58:
        /*00ec*/ 	.word	0x00000000
        /*00f0*/ 	.short	0x0001
        /*00f2*/ 	.short	0x0008
        /*00f4*/ 	.byte	0x00, 0xf5, 0x21, 0x00


	//----- nvinfo : EIATTR_KPARAM_INFO
	.align		4
.L_59:
        /*00f8*/ 	.byte	0x04, 0x17
        /*00fa*/ 	.short	(.L_61 - .L_60)
.L_60:
        /*00fc*/ 	.word	0x00000000
        /*0100*/ 	.short	0x0000
        /*0102*/ 	.short	0x0000
        /*0104*/ 	.byte	0x00, 0xf5, 0x21, 0x00


	//----- nvinfo : EIATTR_SPARSE_MMA_MASK
	.align		4
.L_61:
        /*0108*/ 	.byte	0x03, 0x50
        /*010a*/ 	.short	0x0000


	//----- nvinfo : EIATTR_MAXREG_COUNT
	.align		4
        /*010c*/ 	.byte	0x03, 0x1b
        /*010e*/ 	.short	0x00ff


	//----- nvinfo : EIATTR_MERCURY_ISA_VERSION
	.align		4
        /*0110*/ 	.byte	0x03, 0x5f
        /*0112*/ 	.short	0x0101


	//----- nvinfo : EIATTR_VRC_CTA_INIT_COUNT
	.align		4
        /*0114*/ 	.byte	0x02, 0x4a
	.zero		1
	.zero		1


	//----- nvinfo : EIATTR_EXIT_INSTR_OFFSETS
	.align		4
        /*0118*/ 	.byte	0x04, 0x1c
        /*011a*/ 	.short	(.L_63 - .L_62)


	//   ....[0]....
.L_62:
        /*011c*/ 	.word	0x000000b0


	//   ....[1]....
        /*0120*/ 	.word	0x00013db0


	//   ....[2]....
        /*0124*/ 	.word	0x00015500


	//   ....[3]....
        /*0128*/ 	.word	0x00015750


	//   ....[4]....
        /*012c*/ 	.word	0x00015950


	//   ....[5]....
        /*0130*/ 	.word	0x00015a30


	//   ....[6]....
        /*0134*/ 	.word	0x00015af0


	//   ....[7]....
        /*0138*/ 	.word	0x00015b50


	//----- nvinfo : EIATTR_CRS_STACK_SIZE
	.align		4
.L_63:
        /*013c*/ 	.byte	0x04, 0x1e
        /*013e*/ 	.short	(.L_65 - .L_64)
.L_64:
        /*0140*/ 	.word	0x00000000


	//----- nvinfo : EIATTR_CBANK_PARAM_SIZE
	.align		4
.L_65:
        /*0144*/ 	.byte	0x03, 0x19
        /*0146*/ 	.short	0x0080


	//----- nvinfo : EIATTR_PARAM_CBANK
	.align		4
        /*0148*/ 	.byte	0x04, 0x0a
        /*014a*/ 	.short	(.L_67 - .L_66)
	.align		4
.L_66:
        /*014c*/ 	.word	index@(.nv.constant0._Z10Fit2DPeaksPiPdS0_S0_S_S_S0_S0_S0_S0_S0_S0_S0_S0_S0_S0_)
        /*0150*/ 	.short	0x0380
        /*0152*/ 	.short	0x0080


	//----- nvinfo : EIATTR_SW_WAR
	.align		4
.L_67:
        /*0154*/ 	.byte	0x04, 0x36
        /*0156*/ 	.short	(.L_69 - .L_68)
.L_68:
        /*0158*/ 	.word	0x00000008
.L_69:


//--------------------- .nv.info._Z12CalcOnePixelPKdPdiiS1_ --------------------------
	.section	.nv.info._Z12CalcOnePixelPKdPdiiS1_,"",@"SHT_CUDA_INFO"
	.sectionflags	@""
	.align	4


	//----- nvinfo : EIATTR_CUDA_API_VERSION
	.align		4
        /*0000*/ 	.byte	0x04, 0x37
        /*0002*/ 	.short	(.L_71 - .L_70)
.L_70:
        /*0004*/ 	.word	0x00000082


	//----- nvinfo : EIATTR_KPARAM_INFO
	.align		4
.L_71:
        /*0008*/ 	.byte	0x04, 0x17
        /*000a*/ 	.short	(.L_73 - .L_72)
.L_72:
        /*000c*/ 	.word	0x00000000
        /*0010*/ 	.short	0x0004
        /*0012*/ 	.short	0x0018
        /*0014*/ 	.byte	0x00, 0xf5, 0x21, 0x00


	//----- nvinfo : EIATTR_KPARAM_INFO
	.align		4
.L_73:
        /*0018*/ 	.byte	0x04, 0x17
        /*001a*/ 	.short	(.L_75 - .L_74)
.L_74:
        /*001c*/ 	.word	0x00000000
        /*0020*/ 	.short	0x0003
        /*0022*/ 	.short	0x0014
        /*0024*/ 	.byte	0x00, 0xf0, 0x11, 0x00


	//----- nvinfo : EIATTR_KPARAM_INFO
	.align		4
.L_75:
        /*0028*/ 	.byte	0x04, 0x17
        /*002a*/ 	.short	(.L_77 - .L_76)
.L_76:
        /*002c*/ 	.word	0x00000000
        /*0030*/ 	.short	0x0002
        /*0032*/ 	.short	0x0010
        /*0034*/ 	.byte	0x00, 0xf0, 0x11, 0x00


	//----- nvinfo : EIATTR_KPARAM_INFO
	.align		4
.L_77:
        /*0038*/ 	.byte	0x04, 0x17
        /*003a*/ 	.short	(.L_79 - .L_78)
.L_78:
        /*003c*/ 	.word	0x00000000
        /*0040*/ 	.short	0x0001
        /*0042*/ 	.short	0x0008
        /*0044*/ 	.byte	0x00, 0xf5, 0x21, 0x00


	//----- nvinfo : EIATTR_KPARAM_INFO
	.align		4
.L_79:
        /*0048*/ 	.byte	0x04, 0x17
        /*004a*/ 	.short	(.L_81 - .L_80)
.L_80:
        /*004c*/ 	.word	0x00000000
        /*0050*/ 	.short	0x0000
        /*0052*/ 	.short	0x0000
        /*0054*/ 	.byte	0x00, 0xf5, 0x21, 0x00


	//----- nvinfo : EIATTR_SPARSE_MMA_MASK
	.align		4
.L_81:
        /*0058*/ 	.byte	0x03, 0x50
        /*005a*/ 	.short	0x0000


	//----- nvinfo : EIATTR_MAXREG_COUNT
	.align		4
        /*005c*/ 	.byte	0x03, 0x1b
        /*005e*/ 	.short	0x00ff


	//----- nvinfo : EIATTR_MERCURY_ISA_VERSION
	.align		4
        /*0060*/ 	.byte	0x03, 0x5f
        /*0062*/ 	.short	0x0101


	//----- nvinfo : EIATTR_VRC_CTA_INIT_COUNT
	.align		4
        /*0064*/ 	.byte	0x02, 0x4a
	.zero		1
	.zero		1


	//----- nvinfo : EIATTR_EXIT_INSTR_OFFSETS
	.align		4
        /*0068*/ 	.byte	0x04, 0x1c
        /*006a*/ 	.short	(.L_83 - .L_82)


	//   ....[0]....
.L_82:
        /*006c*/ 	.word	0x00000070


	//   ....[1]....
        /*0070*/ 	.word	0x000000e0


	//   ....[2]....
        /*0074*/ 	.word	0x00000e20


	//----- nvinfo : EIATTR_CRS_STACK_SIZE
	.align		4
.L_83:
        /*0078*/ 	.byte	0x04, 0x1e
        /*007a*/ 	.short	(.L_85 - .L_84)
.L_84:
        /*007c*/ 	.word	0x00000000


	//----- nvinfo : EIATTR_CBANK_PARAM_SIZE
	.align		4
.L_85:
        /*0080*/ 	.byte	0x03, 0x19
        /*0082*/ 	.short	0x0020


	//----- nvinfo : EIATTR_PARAM_CBANK
	.align		4
        /*0084*/ 	.byte	0x04, 0x0a
        /*0086*/ 	.short	(.L_87 - .L_86)
	.align		4
.L_86:
        /*0088*/ 	.word	index@(.nv.constant0._Z12CalcOnePixelPKdPdiiS1_)
        /*008c*/ 	.short	0x0380
        /*008e*/ 	.short	0x0020


	//----- nvinfo : EIATTR_SW_WAR
	.align		4
.L_87:
        /*0090*/ 	.byte	0x04, 0x36
        /*0092*/ 	.short	(.L_89 - .L_88)
.L_88:
        /*0094*/ 	.word	0x00000008
.L_89:


//--------------------- .nv.callgraph             --------------------------
	.section	.nv.callgraph,"",@"SHT_CUDA_CALLGRAPH"
	.align	4
	.sectionentsize	8
	.align		4
        /*0000*/ 	.word	0x00000000
	.align		4
        /*0004*/ 	.word	0xffffffff
	.align		4
        /*0008*/ 	.word	0x00000000
	.align		4
        /*000c*/ 	.word	0xfffffffe
	.align		4
        /*0010*/ 	.word	0x00000000
	.align		4
        /*0014*/ 	.word	0xfffffffd
	.align		4
        /*0018*/ 	.word	0x00000000
	.align		4
        /*001c*/ 	.word	0xfffffffc


//--------------------- .nv.constant4             --------------------------
	.section	.nv.constant4,"a",@progbits
	.align	8
	.align		8
.nv.constant4:
        /*0000*/ 	.dword	__cudart_i2opi_d
	.align		8
        /*0008*/ 	.dword	__cudart_sin_cos_coeffs


//--------------------- .text._Z10Fit2DPeaksPiPdS0_S0_S_S_S0_S0_S0_S0_S0_S0_S0_S0_S0_S0_ --------------------------
	.section	.text._Z10Fit2DPeaksPiPdS0_S0_S_S_S0_S0_S0_S0_S0_S0_S0_S0_S0_S0_,"ax",@progbits
	.align	128
        .global         _Z10Fit2DPeaksPiPdS0_S0_S_S_S0_S0_S0_S0_S0_S0_S0_S0_S0_S0_
        .type           _Z10Fit2DPeaksPiPdS0_S0_S_S_S0_S0_S0_S0_S0_S0_S0_S0_S0_S0_,@function
        .size           _Z10Fit2DPeaksPiPdS0_S0_S_S_S0_S0_S0_S0_S0_S0_S0_S0_S0_S0_,(.L_x_444 - _Z10Fit2DPeaksPiPdS0_S0_S_S_S0_S0_S0_S0_S0_S0_S0_S0_S0_S0_)
        .other          _Z10Fit2DPeaksPiPdS0_S0_S_S_S0_S0_S0_S0_S0_S0_S0_S0_S0_S0_,@"STO_CUDA_ENTRY STV_DEFAULT"
_Z10Fit2DPeaksPiPdS0_S0_S_S_S0_S0_S0_S0_S0_S0_S0_S0_S0_S0_:
.text._Z10Fit2DPeaksPiPdS0_S0_S_S_S0_S0_S0_S0_S0_S0_S0_S0_S0_S0_:
[----:B------:R-:W0:Y:S08]  /*0000*/  LDC R1, c[0x0][0x37c] ;  /* 0x0000df00ff017b82 */ /* 0x000e300000000800 */
[----:B------:R-:W1:Y:S01]  /*0010*/  LDC.64 R2, c[0x0][0x3b0] ;  /* 0x0000ec00ff027b82 */ /* 0x000e620000000a00 */
[----:B------:R-:W1:Y:S01]  /*0020*/  LDCU.64 UR4, c[0x0][0x358] ;  /* 0x00006b00ff0477ac */ /* 0x000e620008000a00 */
[----:B0-----:R-:W-:Y:S01]  /*0030*/  VIADD R1, R1, 0xffffffd8 ;  /* 0xffffffd801017836 */ /* 0x001fe20000000000 */
[----:B-1----:R-:W2:Y:S05]  /*0040*/  LDG.E.64 R2, desc[UR4][R2.64] ;  /* 0x0000000402027981 */ /* 0x002eaa000c1e1b00 */
[----:B------:R-:W0:Y:S01]  /*0050*/  S2UR UR6, SR_CTAID.X ;  /* 0x00000000000679c3 */ /* 0x000e220000002500 */
[----:B------:R-:W0:Y:S07]  /*0060*/  S2R R4, SR_TID.X ;  /* 0x0000000000047919 */ /* 0x000e2e0000002100 */
[----:B------:R-:W0:Y:S02]  /*0070*/  LDC R15, c[0x0][0x360] ;  /* 0x0000d800ff0f7b82 */ /* 0x000e240000000800 */
[----:B0-----:R-:W-:Y:S01]  /*0080*/  IMAD R15, R15, UR6, R4 ;  /* 0x000000060f0f7c24 */ /* 0x001fe2000f8e0204 */
[----:B--2---:R-:W0:Y:S04]  /*0090*/  F2I.F64.TRUNC R0, R2 ;  /* 0x0000000200007311 */ /* 0x004e28000030d100 */
[----:B0-----:R-:W-:-:S13]  /*00a0*/  ISETP.GE.AND P0, PT, R15, R0, PT ;  /* 0x000000000f00720c */ /* 0x001fda0003f06270 */
[----:B------:R-:W-:Y:S05]  /*00b0*/  @P0 EXIT ;  /* 0x000000000000094d */ /* 0x000fea0003800000 */
[----:B------:R-:W0:Y:S08]  /*00c0*/  LDC.64 R8, c[0x0][0x3a0] ;  /* 0x0000e800ff087b82 */ /* 0x000e300000000a00 */
[----:B------:R-:W1:Y:S08]  /*00d0*/  LDC.64 R4, c[0x0][0x3b8] ;  /* 0x0000ee00ff047b82 */ /* 0x000e700000000a00 */
[----:B------:R-:W2:Y:S08]  /*00e0*/  LDC.64 R2, c[0x0][0x380] ;  /* 0x0000e000ff027b82 */ /* 0x000eb00000000a00 */
[----:B------:R-:W3:Y:S01]  /*00f0*/  LDC.64 R6, c[0x0][0x3a8] ;  /* 0x0000ea00ff067b82 */ /* 0x000ee20000000a00 */
[C---:B0-----:R-:W-:Y:S01]  /*0100*/  IMAD.WIDE R8, R15.reuse, 0x4, R8 ;  /* 0x000000040f087825 */ /* 0x041fe200078e0208 */
[----:B------:R-:W0:Y:S04]  /*0110*/  LDCU.64 UR6, c[0x0][0x388] ;  /* 0x00007100ff0677ac */ /* 0x000e280008000a00 */
[----:B------:R-:W4:Y:S01]  /*0120*/  LDG.E R13, desc[UR4][R8.64] ;  /* 0x00000004080d7981 */ /* 0x000f22000c1e1900 */
[C---:B-1----:R-:W-:Y:S01]  /*0130*/  IMAD.WIDE R4, R15.reuse, 0x8, R4 ;  /* 0x000000080f047825 */ /* 0x042fe200078e0204 */
[----:B------:R-:W1:Y:S05]  /*0140*/  LDC.64 R76, c[0x0][0x3c0] ;  /* 0x0000f000ff4c7b82 */ /* 0x000e6a0000000a00 */
[----:B------:R-:W5:Y:S01]  /*0150*/  LDG.E.64 R4, desc[UR4][R4.64] ;  /* 0x0000000404047981 */ /* 0x000f62000c1e1b00 */
[----:B------:R-:W-:-:S02]  /*0160*/  IMAD.SHL.U32 R11, R15, 0x2, RZ ;  /* 0x000000020f0b7824 */ /* 0x000fc400078e00ff */
[----:B------:R-:W0:Y:S02]  /*0170*/  LDC.64 R74, c[0x0][0x3c8] ;  /* 0x0000f200ff4a7b82 */ /* 0x000e240000000a00 */
[----:B--2---:R-:W-:-:S05]  /*0180*/  IMAD.WIDE R2, R11, 0x4, R2 ;  /* 0x000000040b027825 */ /* 0x004fca00078e0202 */
[----:B------:R-:W2:Y:S01]  /*0190*/  LDG.E R12, desc[UR4][R2.64+0x4] ;  /* 0x00000404020c7981 */ /* 0x000ea2000c1e1900 */
[----:B---3--:R-:W-:Y:S01]  /*01a0*/  IMAD.WIDE R6, R15, 0x4, R6 ;  /* 0x000000040f067825 */ /* 0x008fe200078e0206 */
[----:B------:R-:W3:Y:S02]  /*01b0*/  LDC.64 R72, c[0x0][0x3d0] ;  /* 0x0000f400ff487b82 */ /* 0x000ee40000000a00 */
[----:B------:R-:W2:Y:S04]  /*01c0*/  LDG.E R11, desc[UR4][R2.64] ;  /* 0x00000004020b7981 */ /* 0x000ea8000c1e1900 */
[----:B------:R-:W2:Y:S02]  /*01d0*/  LDG.E R6, desc[UR4][R6.64] ;  /* 0x0000000406067981 */ /* 0x000ea4000c1e1900 */
[----:B------:R-:W2:Y:S08]  /*01e0*/  LDC.64 R70, c[0x0][0x3e8] ;  /* 0x0000fa00ff467b82 */ /* 0x000eb00000000a00 */
[----:B------:R-:W2:Y:S08]  /*01f0*/  LDC.64 R68, c[0x0][0x3f8] ;  /* 0x0000fe00ff447b82 */ /* 0x000eb00000000a00 */
[----:B------:R-:W2:Y:S08]  /*0200*/  LDC.64 R66, c[0x0][0x3f0] ;  /* 0x0000fc00ff427b82 */ /* 0x000eb00000000a00 */
[----:B------:R-:W2:Y:S01]  /*0210*/  LDC.64 R64, c[0x0][0x3d8] ;  /* 0x0000f600ff407b82 */ /* 0x000ea20000000a00 */
[----:B------:R-:W-:Y:S01]  /*0220*/  BSSY.RECONVERGENT B0, `(.L_x_0) ;  /* 0x0000108000007945 */ /* 0x000fe20003800200 */
[----:B----4-:R-:W-:-:S04]  /*0230*/  IMAD R17, R13, 0x8, R15 ;  /* 0x000000080d117824 */ /* 0x010fc800078e020f */
[----:B-1----:R-:W-:Y:S01]  /*0240*/  IMAD.WIDE R76, R17, 0x8, R76 ;  /* 0x00000008114c7825 */ /* 0x002fe200078e024c */
[----:B-----5:R-:W-:-:S03]  /*0250*/  DMUL R8, R4, 0.5 ;  /* 0x3fe0000004087828 */ /* 0x020fc60000000000 */
[----:B0-----:R-:W-:-:S04]  /*0260*/  IMAD.WIDE R74, R17, 0x8, R74 ;  /* 0x00000008114a7825 */ /* 0x001fc800078e024a */
[C---:B---3--:R-:W-:Y:S01]  /*0270*/  IMAD.WIDE R72, R17.reuse, 0x8, R72 ;  /* 0x0000000811487825 */ /* 0x048fe200078e0248 */
[----:B------:R0:W-:Y:S04]  /*0280*/  STG.E.64 desc[UR4][R76.64], R8 ;  /* 0x000000084c007986 */ /* 0x0001e8000c101b04 */
[----:B------:R1:W-:Y:S04]  /*0290*/  STG.E.64 desc[UR4][R74.64], RZ ;  /* 0x000000ff4a007986 */ /* 0x0003e8000c101b04 */
[----:B------:R1:W-:Y:S01]  /*02a0*/  STG.E.64 desc[UR4][R72.64], R4 ;  /* 0x0000000448007986 */ /* 0x0003e2000c101b04 */
[----:B--2---:R-:W-:Y:S01]  /*02b0*/  ISETP.GE.AND P0, PT, R12, 0x1, PT ;  /* 0x000000010c00780c */ /* 0x004fe20003f06270 */
[----:B------:R-:W-:Y:S01]  /*02c0*/  IMAD.SHL.U32 R0, R17, 0x2, RZ ;  /* 0x0000000211007824 */ /* 0x000fe200078e00ff */
[----:B------:R-:W-:Y:S01]  /*02d0*/  IADD3 R15, PT, PT, R15, R17, RZ ;  /* 0x000000110f0f7210 */ /* 0x000fe20007ffe0ff */
[----:B------:R-:W-:-:S04]  /*02e0*/  IMAD R10, R6, 0x3, RZ ;  /* 0x00000003060a7824 */ /* 0x000fc800078e02ff */
[----:B------:R-:W-:Y:S02]  /*02f0*/  IMAD R15, R15, R15, R0 ;  /* 0x0000000f0f0f7224 */ /* 0x000fe400078e0200 */
[----:B------:R-:W-:-:S04]  /*0300*/  IMAD.WIDE R68, R17, 0x8, R68 ;  /* 0x0000000811447825 */ /* 0x000fc800078e0244 */
[----:B------:R-:W-:-:S04]  /*0310*/  IMAD.WIDE R70, R15, 0x8, R70 ;  /* 0x000000080f467825 */ /* 0x000fc800078e0246 */
[----:B------:R-:W-:-:S04]  /*0320*/  IMAD.WIDE R66, R17, 0x8, R66 ;  /* 0x0000000811427825 */ /* 0x000fc800078e0242 */
[----:B0-----:R-:W-:Y:S02]  /*0330*/  IMAD.SHL.U32 R8, R11, 0x8, RZ ;  /* 0x000000080b087824 */ /* 0x001fe400078e00ff */
[----:B------:R-:W-:Y:S01]  /*0340*/  IMAD.WIDE R64, R10, 0x8, R64 ;  /* 0x000000080a407825 */ /* 0x000fe200078e0240 */
[----:B-1----:R-:W-:Y:S06]  /*0350*/  @!P0 BRA `(.L_x_1) ;  /* 0x0000000c00d08947 */ /* 0x002fec0003800000 */
[----:B------:R-:W-:-:S07]  /*0360*/  IMAD.MOV.U32 R9, RZ, RZ, RZ ;  /* 0x000000ffff097224 */ /* 0x000fce00078e00ff */
.L_x_11:
[----:B0-----:R-:W0:Y:S01]  /*0370*/  LDC.64 R18, c[0x0][0x3b0] ;  /* 0x0000ec00ff127b82 */ /* 0x001e220000000a00 */
[----:B------:R-:W-:-:S05]  /*0380*/  IMAD R25, R9, 0x3, RZ ;  /* 0x0000000309197824 */ /* 0x000fca00078e02ff */
[----:B------:R-:W-:-:S04]  /*0390*/  IADD3 R0, P0, PT, R10, R25, RZ ;  /* 0x000000190a007210 */ /* 0x000fc80007f1e0ff */
[----:B------:R-:W-:Y:S02]  /*03a0*/  LEA.HI.X.SX32 R3, R10, RZ, 0x1, P0 ;  /* 0x000000ff0a037211 */ /* 0x000fe400000f0eff */
[----:B------:R-:W-:-:S04]  /*03b0*/  LEA R6, P0, R0, UR6, 0x3 ;  /* 0x0000000600067c11 */ /* 0x000fc8000f8018ff */
[----:B------:R-:W-:-:S05]  /*03c0*/  LEA.HI.X R7, R0, UR7, R3, 0x3, P0 ;  /* 0x0000000700077c11 */ /* 0x000fca00080f1c03 */
[----:B------:R-:W2:Y:S04]  /*03d0*/  LDG.E.64 R14, desc[UR4][R6.64+0x8] ;  /* 0x00000804060e7981 */ /* 0x000ea8000c1e1b00 */
[----:B0-----:R-:W2:Y:S04]  /*03e0*/  LDG.E.64 R16, desc[UR4][R18.64+0x10] ;  /* 0x0000100412107981 */ /* 0x001ea8000c1e1b00 */
[----:B------:R-:W3:Y:S04]  /*03f0*/  LDG.E.64 R4, desc[UR4][R18.64+0x8] ;  /* 0x0000080412047981 */ /* 0x000ee8000c1e1b00 */
[----:B------:R-:W3:Y:S01]  /*0400*/  LDG.E.64 R2, desc[UR4][R6.64] ;  /* 0x0000000406027981 */ /* 0x000ee2000c1e1b00 */
[----:B------:R-:W-:Y:S01]  /*0410*/  BSSY.RECONVERGENT B1, `(.L_x_2) ;  /* 0x000001f000017945 */ /* 0x000fe20003800200 */
[----:B--2---:R-:W-:-:S02]  /*0420*/  DADD R14, R14, -R16 ;  /* 0x000000000e0e7229 */ /* 0x004fc40000000810 */
[----:B---3--:R-:W-:-:S06]  /*0430*/  DADD R2, R2, -R4 ;  /* 0x0000000002027229 */ /* 0x008fcc0000000804 */
[----:B------:R-:W-:-:S08]  /*0440*/  DMUL R14, R14, R14 ;  /* 0x0000000e0e0e7228 */ /* 0x000fd00000000000 */
[----:B------:R-:W-:-:S06]  /*0450*/  DFMA R16, R2, R2, R14 ;  /* 0x000000020210722b */ /* 0x000fcc000000000e */
[----:B------:R-:W0:Y:S04]  /*0460*/  MUFU.RSQ64H R3, R17 ;  /* 0x0000001100037308 */ /* 0x000e280000001c00 */
[----:B------:R-:W-:Y:S01]  /*0470*/  IADD3 R2, PT, PT, R17, -0x3500000, RZ ;  /* 0xfcb0000011027810 */ /* 0x000fe20007ffe0ff */
[----:B------:R-:W-:Y:S02]  /*0480*/  IMAD.MOV.U32 R14, RZ, RZ, 0x0 ;  /* 0x00000000ff0e7424 */ /* 0x000fe400078e00ff */
[----:B------:R-:W-:-:S03]  /*0490*/  IMAD.MOV.U32 R15, RZ, RZ, 0x3fd80000 ;  /* 0x3fd80000ff0f7424 */ /* 0x000fc600078e00ff */
[----:B0-----:R-:W-:-:S08]  /*04a0*/  DMUL R4, R2, R2 ;  /* 0x0000000202047228 */ /* 0x001fd00000000000 */
[----:B------:R-:W-:-:S08]  /*04b0*/  DFMA R4, R16, -R4, 1 ;  /* 0x3ff000001004742b */ /* 0x000fd00000000804 */
[----:B------:R-:W-:Y:S02]  /*04c0*/  DFMA R14, R4, R14, 0.5 ;  /* 0x3fe00000040e742b */ /* 0x000fe4000000000e */
[----:B------:R-:W-:-:S08]  /*04d0*/  DMUL R4, R2, R4 ;  /* 0x0000000402047228 */ /* 0x000fd00000000000 */
[----:B------:R-:W-:Y:S01]  /*04e0*/  DFMA R18, R14, R4, R2 ;  /* 0x000000040e12722b */ /* 0x000fe20000000002 */
[----:B------:R-:W-:-:S07]  /*04f0*/  ISETP.GE.U32.AND P0, PT, R2, 0x7ca00000, PT ;  /* 0x7ca000000200780c */ /* 0x000fce0003f06070 */
[----:B------:R-:W-:Y:S02]  /*0500*/  DMUL R20, R16, R18 ;  /* 0x0000001210147228 */ /* 0x000fe40000000000 */
[----:B------:R-:W-:Y:S01]  /*0510*/  VIADD R5, R19, 0xfff00000 ;  /* 0xfff0000013057836 */ /* 0x000fe20000000000 */
[----:B------:R-:W-:-:S05]  /*0520*/  MOV R4, R18 ;  /* 0x0000001200047202 */ /* 0x000fca0000000f00 */
[----:B------:R-:W-:-:S08]  /*0530*/  DFMA R22, R20, -R20, R16 ;  /* 0x800000141416722b */ /* 0x000fd00000000010 */
[----:B------:R-:W-:Y:S01]  /*0540*/  DFMA R14, R22, R4, R20 ;  /* 0x00000004160e722b */ /* 0x000fe20000000014 */
[----:B------:R-:W-:Y:S10]  /*0550*/  @!P0 BRA `(.L_x_3) ;  /* 0x0000000000288947 */ /* 0x000ff40003800000 */
[----:B------:R-:W-:Y:S01]  /*0560*/  IMAD.MOV.U32 R84, RZ, RZ, R16 ;  /* 0x000000ffff547224 */ /* 0x000fe200078e0010 */
[----:B------:R-:W-:Y:S01]  /*0570*/  MOV R33, R23 ;  /* 0x0000001700217202 */ /* 0x000fe20000000f00 */
[----:B------:R-:W-:Y:S01]  /*0580*/  IMAD.MOV.U32 R32, RZ, RZ, R22 ;  /* 0x000000ffff207224 */ /* 0x000fe200078e0016 */
[----:B------:R-:W-:Y:S01]  /*0590*/  MOV R22, 0x5e0 ;  /* 0x000005e000167802 */ /* 0x000fe20000000f00 */
[----:B------:R-:W-:Y:S02]  /*05a0*/  IMAD.MOV.U32 R85, RZ, RZ, R17 ;  /* 0x000000ffff557224 */ /* 0x000fe400078e0011 */
[----:B------:R-:W-:Y:S02]  /*05b0*/  IMAD.MOV.U32 R16, RZ, RZ, R2 ;  /* 0x000000ffff107224 */ /* 0x000fe400078e0002 */
[----:B------:R-:W-:-:S07]  /*05c0*/  IMAD.MOV.U32 R19, RZ, RZ, R5 ;  /* 0x000000ffff137224 */ /* 0x000fce00078e0005 */
[----:B------:R-:W-:Y:S05]  /*05d0*/  CALL.REL.NOINC `($__internal_2_$__cuda_sm20_dsqrt_rn_f64_mediumpath_v1) ;  /* 0x0000015c00747944 */ /* 0x000fea0003c00000 */
[----:B------:R-:W-:Y:S01]  /*05e0*/  IMAD.MOV.U32 R14, RZ, RZ, R18 ;  /* 0x000000ffff0e7224 */ /* 0x000fe200078e0012 */
[----:B------:R-:W-:-:S07]  /*05f0*/  MOV R15, R19 ;  /* 0x00000013000f7202 */ /* 0x000fce0000000f00 */
.L_x_3:
[----:B------:R-:W-:Y:S05]  /*0600*/  BSYNC.RECONVERGENT B1 ;  /* 0x0000000000017941 */ /* 0x000fea0003800200 */
.L_x_2:
[----:B------:R-:W0:Y:S01]  /*0610*/  LDC.64 R22, c[0x0][0x3b0] ;  /* 0x0000ec00ff167b82 */ /* 0x000e220000000a00 */
[----:B------:R-:W-:-:S05]  /*0620*/  IMAD.WIDE.U32 R4, R25, 0x8, R64 ;  /* 0x0000000819047825 */ /* 0x000fca00078e0040 */
[----:B------:R1:W-:Y:S04]  /*0630*/  STG.E.64 desc[UR4][R4.64], R14 ;  /* 0x0000000e04007986 */ /* 0x0003e8000c101b04 */
[----:B------:R-:W2:Y:S04]  /*0640*/  LDG.E.64 R80, desc[UR4][R6.64+0x8] ;  /* 0x0000080406507981 */ /* 0x000ea8000c1e1b00 */
[----:B------:R-:W3:Y:S04]  /*0650*/  LDG.E.64 R2, desc[UR4][R6.64] ;  /* 0x0000000406027981 */ /* 0x000ee8000c1e1b00 */
[----:B0-----:R-:W2:Y:S04]  /*0660*/  LDG.E.64 R18, desc[UR4][R22.64+0x10] ;  /* 0x0000100416127981 */ /* 0x001ea8000c1e1b00 */
[----:B------:R-:W3:Y:S01]  /*0670*/  LDG.E.64 R16, desc[UR4][R22.64+0x8] ;  /* 0x0000080416107981 */ /* 0x000ee2000c1e1b00 */
[----:B------:R-:W-:Y:S01]  /*0680*/  BSSY.RECONVERGENT B1, `(.L_x_4) ;  /* 0x000001f000017945 */ /* 0x000fe20003800200 */
[----:B--2---:R-:W-:-:S02]  /*0690*/  DADD R80, R80, -R18 ;  /* 0x0000000050507229 */ /* 0x004fc40000000812 */
[----:B---3--:R-:W-:-:S06]  /*06a0*/  DADD R2, R2, -R16 ;  /* 0x0000000002027229 */ /* 0x008fcc0000000810 */
[----:B------:R-:W-:-:S08]  /*06b0*/  DMUL R16, R80, R80 ;  /* 0x0000005050107228 */ /* 0x000fd00000000000 */
[----:B------:R-:W-:-:S06]  /*06c0*/  DFMA R20, R2, R2, R16 ;  /* 0x000000020214722b */ /* 0x000fcc0000000010 */
[----:B------:R-:W1:Y:S04]  /*06d0*/  MUFU.RSQ64H R17, R21 ;  /* 0x0000001500117308 */ /* 0x000e680000001c00 */
[----:B------:R-:W-:Y:S02]  /*06e0*/  VIADD R16, R21, 0xfcb00000 ;  /* 0xfcb0000015107836 */ /* 0x000fe40000000000 */
[----:B------:R-:W-:-:S04]  /*06f0*/  IMAD.MOV.U32 R18, RZ, RZ, 0x0 ;  /* 0x00000000ff127424 */ /* 0x000fc800078e00ff */
[----:B-1----:R-:W-:Y:S01]  /*0700*/  DMUL R14, R16, R16 ;  /* 0x00000010100e7228 */ /* 0x002fe20000000000 */
[----:B------:R-:W-:-:S07]  /*0710*/  IMAD.MOV.U32 R19, RZ, RZ, 0x3fd80000 ;  /* 0x3fd80000ff137424 */ /* 0x000fce00078e00ff */
[----:B------:R-:W-:-:S08]  /*0720*/  DFMA R14, R20, -R14, 1 ;  /* 0x3ff00000140e742b */ /* 0x000fd0000000080e */
[----:B------:R-:W-:Y:S02]  /*0730*/  DFMA R18, R14, R18, 0.5 ;  /* 0x3fe000000e12742b */ /* 0x000fe40000000012 */
[----:B------:R-:W-:-:S08]  /*0740*/  DMUL R14, R16, R14 ;  /* 0x0000000e100e7228 */ /* 0x000fd00000000000 */
[----:B------:R-:W-:Y:S01]  /*0750*/  DFMA R22, R18, R14, R16 ;  /* 0x0000000e1216722b */ /* 0x000fe20000000010 */
[----:B------:R-:W-:-:S07]  /*0760*/  ISETP.GE.U32.AND P0, PT, R16, 0x7ca00000, PT ;  /* 0x7ca000001000780c */ /* 0x000fce0003f06070 */
[----:B------:R-:W-:Y:S02]  /*0770*/  DMUL R24, R20, R22 ;  /* 0x0000001614187228 */ /* 0x000fe40000000000 */
[----:B------:R-:W-:Y:S01]  /*0780*/  IADD3 R15, PT, PT, R23, -0x100000, RZ ;  /* 0xfff00000170f7810 */ /* 0x000fe20007ffe0ff */
[----:B------:R-:W-:-:S05]  /*0790*/  IMAD.MOV.U32 R14, RZ, RZ, R22 ;  /* 0x000000ffff0e7224 */ /* 0x000fca00078e0016 */
[----:B------:R-:W-:-:S08]  /*07a0*/  DFMA R26, R24, -R24, R20 ;  /* 0x80000018181a722b */ /* 0x000fd00000000014 */
[----:B------:R-:W-:Y:S01]  /*07b0*/  DFMA R18, R26, R14, R24 ;  /* 0x0000000e1a12722b */ /* 0x000fe20000000018 */
[----:B------:R-:W-:Y:S10]  /*07c0*/  @!P0 BRA `(.L_x_5) ;  /* 0x0000000000288947 */ /* 0x000ff40003800000 */
[----:B------:R-:W-:Y:S01]  /*07d0*/  IMAD.MOV.U32 R18, RZ, RZ, R22 ;  /* 0x000000ffff127224 */ /* 0x000fe200078e0016 */
[----:B------:R-:W-:Y:S01]  /*07e0*/  MOV R85, R21 ;  /* 0x0000001500557202 */ /* 0x000fe20000000f00 */
        /* <DEDUP_REMOVED lines=8> */
.L_x_5:
[----:B------:R-:W-:Y:S05]  /*0870*/  BSYNC.RECONVERGENT B1 ;  /* 0x0000000000017941 */ /* 0x000fea0003800200 */
.L_x_4:
[----:B------:R-:W0:Y:S01]  /*0880*/  MUFU.RCP64H R15, R19 ;  /* 0x00000013000f7308 */ /* 0x000e220000001800 */
[----:B------:R-:W-:Y:S01]  /*0890*/  IMAD.MOV.U32 R14, RZ, RZ, 0x1 ;  /* 0x00000001ff0e7424 */ /* 0x000fe200078e00ff */
[----:B------:R-:W-:Y:S01]  /*08a0*/  FSETP.GEU.AND P1, PT, |R81|, 6.5827683646048100446e-37, PT ;  /* 0x036000005100780b */ /* 0x000fe20003f2e200 */
[----:B------:R-:W-:Y:S04]  /*08b0*/  BSSY.RECONVERGENT B1, `(.L_x_6) ;  /* 0x000000f000017945 */ /* 0x000fe80003800200 */
[----:B0-----:R-:W-:-:S08]  /*08c0*/  DFMA R16, R14, -R18, 1 ;  /* 0x3ff000000e10742b */ /* 0x001fd00000000812 */
[----:B------:R-:W-:-:S08]  /*08d0*/  DFMA R16, R16, R16, R16 ;  /* 0x000000101010722b */ /* 0x000fd00000000010 */
[----:B------:R-:W-:-:S08]  /*08e0*/  DFMA R16, R14, R16, R14 ;  /* 0x000000100e10722b */ /* 0x000fd0000000000e */
[----:B------:R-:W-:-:S08]  /*08f0*/  DFMA R14, R16, -R18, 1 ;  /* 0x3ff00000100e742b */ /* 0x000fd00000000812 */
[----:B------:R-:W-:-:S08]  /*0900*/  DFMA R14, R16, R14, R16 ;  /* 0x0000000e100e722b */ /* 0x000fd00000000010 */
[----:B------:R-:W-:-:S08]  /*0910*/  DMUL R84, R80, R14 ;  /* 0x0000000e50547228 */ /* 0x000fd00000000000 */
[----:B------:R-:W-:-:S08]  /*0920*/  DFMA R16, R84, -R18, R80 ;  /* 0x800000125410722b */ /* 0x000fd00000000050 */
[----:B------:R-:W-:-:S10]  /*0930*/  DFMA R84, R14, R16, R84 ;  /* 0x000000100e54722b */ /* 0x000fd40000000054 */
[----:B------:R-:W-:-:S05]  /*0940*/  FFMA R0, RZ, R19, R85 ;  /* 0x00000013ff007223 */ /* 0x000fca0000000055 */
[----:B------:R-:W-:-:S13]  /*0950*/  FSETP.GT.AND P0, PT, |R0|, 1.469367938527859385e-39, PT ;  /* 0x001000000000780b */ /* 0x000fda0003f04200 */
[----:B------:R-:W-:Y:S05]  /*0960*/  @P0 BRA P1, `(.L_x_7) ;  /* 0x00000000000c0947 */ /* 0x000fea0000800000 */
[----:B------:R-:W-:Y:S01]  /*0970*/  IMAD.MOV.U32 R23, RZ, RZ, R19 ;  /* 0x000000ffff177224 */ /* 0x000fe200078e0013 */
[----:B------:R-:W-:-:S07]  /*0980*/  MOV R14, 0x9a0 ;  /* 0x000009a0000e7802 */ /* 0x000fce0000000f00 */
[----:B------:R-:W-:Y:S05]  /*0990*/  CALL.REL.NOINC `($__internal_1_$__cuda_sm20_div_rn_f64_full) ;  /* 0x0000015400187944 */ /* 0x000fea0003c00000 */
.L_x_7:
[----:B------:R-:W-:Y:S05]  /*09a0*/  BSYNC.RECONVERGENT B1 ;  /* 0x0000000000017941 */ /* 0x000fea0003800200 */
.L_x_6:
[----:B------:R-:W-:Y:S01]  /*09b0*/  DADD R14, -RZ, |R84| ;  /* 0x00000000ff0e7229 */ /* 0x000fe20000000554 */
[----:B------:R-:W-:Y:S09]  /*09c0*/  BSSY.RECONVERGENT B1, `(.L_x_8) ;  /* 0x0000080000017945 */ /* 0x000ff20003800200 */
[----:B------:R-:W-:-:S13]  /*09d0*/  ISETP.GT.AND P0, PT, R15, 0x3fe26665, PT ;  /* 0x3fe266650f00780c */ /* 0x000fda0003f04270 */
[----:B------:R-:W-:Y:S05]  /*09e0*/  @P0 BRA `(.L_x_9) ;  /* 0x0000000000d40947 */ /* 0x000fea0003800000 */
[----:B------:R-:W-:Y:S01]  /*09f0*/  DMUL R14, R84, R84 ;  /* 0x00000054540e7228 */ /* 0x000fe20000000000 */
[----:B------:R-:W-:Y:S01]  /*0a00*/  MOV R16, 0x180754af ;  /* 0x180754af00107802 */ /* 0x000fe20000000f00 */
[----:B------:R-:W-:Y:S01]  /*0a10*/  IMAD.MOV.U32 R17, RZ, RZ, 0x3fb3823b ;  /* 0x3fb3823bff117424 */ /* 0x000fe200078e00ff */
[----:B------:R-:W-:Y:S01]  /*0a20*/  UMOV UR8, 0xdc1895e9 ;  /* 0xdc1895e900087882 */ /* 0x000fe20000000000 */
[----:B------:R-:W-:Y:S01]  /*0a30*/  UMOV UR9, 0x3fb0066b ;  /* 0x3fb0066b00097882 */ /* 0x000fe20000000000 */
[----:B------:R-:W-:-:S03]  /*0a40*/  ISETP.GT.AND P0, PT, R85, -0x1, PT ;  /* 0xffffffff5500780c */ /* 0x000fc60003f04270 */
[----:B------:R-:W-:Y:S01]  /*0a50*/  DFMA R16, R14, UR8, -R16 ;  /* 0x000000080e107c2b */ /* 0x000fe20008000810 */
[----:B------:R-:W-:Y:S01]  /*0a60*/  UMOV UR8, 0xcc2f79ae ;  /* 0xcc2f79ae00087882 */ /* 0x000fe20000000000 */
[----:B------:R-:W-:-:S06]  /*0a70*/  UMOV UR9, 0x3fb11e52 ;  /* 0x3fb11e5200097882 */ /* 0x000fcc0000000000 */
[----:B------:R-:W-:Y:S01]  /*0a80*/  DFMA R16, R14, R16, UR8 ;  /* 0x000000080e107e2b */ /* 0x000fe20008000010 */
[----:B------:R-:W-:Y:S01]  /*0a90*/  UMOV UR8, 0x3526861b ;  /* 0x3526861b00087882 */ /* 0x000fe20000000000 */
[----:B------:R-:W-:-:S06]  /*0aa0*/  UMOV UR9, 0x3f924eaf ;  /* 0x3f924eaf00097882 */ /* 0x000fcc0000000000 */
[----:B------:R-:W-:Y:S01]  /*0ab0*/  DFMA R16, R14, R16, -UR8 ;  /* 0x800000080e107e2b */ /* 0x000fe20008000010 */
[----:B------:R-:W-:Y:S01]  /*0ac0*/  UMOV UR8, 0xa31e6cb7 ;  /* 0xa31e6cb700087882 */ /* 0x000fe20000000000 */
[----:B------:R-:W-:-:S06]  /*0ad0*/  UMOV UR9, 0x3f91df02 ;  /* 0x3f91df0200097882 */ /* 0x000fcc0000000000 */
[----:B------:R-:W-:Y:S01]  /*0ae0*/  DFMA R16, R14, R16, UR8 ;  /* 0x000000080e107e2b */ /* 0x000fe20008000010 */
        /* <DEDUP_REMOVED lines=26> */
[----:B------:R-:W-:Y:S01]  /*0c90*/  DMUL R16, R14, R16 ;  /* 0x000000100e107228 */ /* 0x000fe20000000000 */
[----:B------:R-:W-:Y:S02]  /*0ca0*/  @!P0 IMAD.MOV.U32 R14, RZ, RZ, 0x33145c07 ;  /* 0x33145c07ff0e8424 */ /* 0x000fe400078e00ff */
[----:B------:R-:W-:-:S05]  /*0cb0*/  @!P0 IMAD.MOV.U32 R15, RZ, RZ, 0x3c91a626 ;  /* 0x3c91a626ff0f8424 */ /* 0x000fca00078e00ff */
[----:B------:R-:W-:Y:S01]  /*0cc0*/  DFMA R84, R16, |R84|, |R84| ;  /* 0x400000541054722b */ /* 0x000fe20000000454 */
[----:B------:R-:W-:Y:S01]  /*0cd0*/  @P0 MOV R16, 0x33145c07 ;  /* 0x33145c0700100802 */ /* 0x000fe20000000f00 */
[----:B------:R-:W-:-:S06]  /*0ce0*/  @P0 IMAD.MOV.U32 R17, RZ, RZ, 0x3c91a626 ;  /* 0x3c91a626ff110424 */ /* 0x000fcc00078e00ff */
[C---:B------:R-:W-:Y:S02]  /*0cf0*/  @!P0 DADD R14, R84.reuse, R14 ;  /* 0x00000000540e8229 */ /* 0x040fe4000000000e */
[----:B------:R-:W-:-:S06]  /*0d00*/  @P0 DADD R16, R84, -R16 ;  /* 0x0000000054100229 */ /* 0x000fcc0000000810 */
[----:B------:R-:W-:Y:S02]  /*0d10*/  @!P0 DADD R14, R14, UR8 ;  /* 0x000000080e0e8e29 */ /* 0x000fe40008000000 */
[----:B------:R-:W-:Y:S01]  /*0d20*/  @P0 DADD R14, -R16, UR8 ;  /* 0x00000008100e0e29 */ /* 0x000fe20008000100 */
[----:B------:R-:W-:Y:S10]  /*0d30*/  BRA `(.L_x_10) ;  /* 0x0000000400207947 */ /* 0x000ff40003800000 */
.L_x_9:
[----:B------:R-:W-:Y:S01]  /*0d40*/  DADD R14, -|R84|, 1 ;  /* 0x3ff00000540e7429 */ /* 0x000fe20000000300 */
[----:B------:R-:W-:Y:S01]  /*0d50*/  IMAD.MOV.U32 R16, RZ, RZ, 0x66faac4b ;  /* 0x66faac4bff107424 */ /* 0x000fe200078e00ff */
[----:B------:R-:W-:Y:S01]  /*0d60*/  UMOV UR8, 0x71155f70 ;  /* 0x71155f7000087882 */ /* 0x000fe20000000000 */
[----:B------:R-:W-:Y:S01]  /*0d70*/  IMAD.MOV.U32 R17, RZ, RZ, 0x3ebac2fe ;  /* 0x3ebac2feff117424 */ /* 0x000fe200078e00ff */
[----:B------:R-:W-:-:S05]  /*0d80*/  UMOV UR9, 0x3ec715b3 ;  /* 0x3ec715b300097882 */ /* 0x000fca0000000000 */
[----:B------:R-:W-:Y:S01]  /*0d90*/  DFMA R16, R14, UR8, -R16 ;  /* 0x000000080e107c2b */ /* 0x000fe20008000810 */
[----:B------:R-:W-:Y:S01]  /*0da0*/  UMOV UR8, 0x8efcd9b8 ;  /* 0x8efcd9b800087882 */ /* 0x000fe20000000000 */
[----:B------:R-:W-:Y:S01]  /*0db0*/  UMOV UR9, 0x3ed9a9b8 ;  /* 0x3ed9a9b800097882 */ /* 0x000fe20000000000 */
[----:B------:R-:W-:-:S05]  /*0dc0*/  ISETP.GE.AND P0, PT, R15, 0x1, PT ;  /* 0x000000010f00780c */ /* 0x000fca0003f06270 */
[----:B------:R-:W-:Y:S01]  /*0dd0*/  DFMA R16, R14, R16, UR8 ;  /* 0x000000080e107e2b */ /* 0x000fe20008000010 */
[----:B------:R-:W-:Y:S01]  /*0de0*/  UMOV UR8, 0xa8a0c4c3 ;  /* 0xa8a0c4c300087882 */ /* 0x000fe20000000000 */
[----:B------:R-:W-:-:S06]  /*0df0*/  UMOV UR9, 0x3edd0f40 ;  /* 0x3edd0f4000097882 */ /* 0x000fcc0000000000 */
[----:B------:R-:W-:Y:S01]  /*0e00*/  DFMA R18, R14, R16, UR8 ;  /* 0x000000080e127e2b */ /* 0x000fe20008000010 */
[----:B------:R-:W-:Y:S01]  /*0e10*/  UMOV UR8, 0xfa9e0e1f ;  /* 0xfa9e0e1f00087882 */ /* 0x000fe20000000000 */
[----:B------:R-:W-:Y:S01]  /*0e20*/  UMOV UR9, 0x3ef46d4c ;  /* 0x3ef46d4c00097882 */ /* 0x000fe20000000000 */
[----:B------:R-:W-:Y:S01]  /*0e30*/  IADD3 R17, PT, PT, R15, -0x100000, RZ ;  /* 0xfff000000f117810 */ /* 0x000fe20007ffe0ff */
[----:B------:R-:W-:-:S04]  /*0e40*/  IMAD.MOV.U32 R16, RZ, RZ, R14 ;  /* 0x000000ffff107224 */ /* 0x000fc800078e000e */
[----:B------:R-:W-:Y:S01]  /*0e50*/  DFMA R20, R14, R18, UR8 ;  /* 0x000000080e147e2b */ /* 0x000fe20008000012 */
[----:B------:R-:W-:Y:S01]  /*0e60*/  UMOV UR8, 0x8d1e2422 ;  /* 0x8d1e242200087882 */ /* 0x000fe20000000000 */
[----:B------:R-:W-:Y:S01]  /*0e70*/  UMOV UR9, 0x3f079c16 ;  /* 0x3f079c1600097882 */ /* 0x000fe20000000000 */
[----:B------:R-:W0:Y:S01]  /*0e80*/  MUFU.RSQ64H R19, R17 ;  /* 0x0000001100137308 */ /* 0x000e220000001c00 */
[----:B------:R-:W-:-:S04]  /*0e90*/  IMAD.MOV.U32 R18, RZ, RZ, RZ ;  /* 0x000000ffff127224 */ /* 0x000fc800078e00ff */
[----:B------:R-:W-:Y:S01]  /*0ea0*/  DFMA R20, R14, R20, UR8 ;  /* 0x000000080e147e2b */ /* 0x000fe20008000014 */
[----:B------:R-:W-:Y:S01]  /*0eb0*/  UMOV UR8, 0xc3bca540 ;  /* 0xc3bca54000087882 */ /* 0x000fe20000000000 */
[----:B------:R-:W-:-:S06]  /*0ec0*/  UMOV UR9, 0x3f1c9a88 ;  /* 0x3f1c9a8800097882 */ /* 0x000fcc0000000000 */
[----:B------:R-:W-:Y:S01]  /*0ed0*/  DFMA R20, R14, R20, UR8 ;  /* 0x000000080e147e2b */ /* 0x000fe20008000014 */
[----:B------:R-:W-:Y:S01]  /*0ee0*/  UMOV UR8, 0x4bd476df ;  /* 0x4bd476df00087882 */ /* 0x000fe20000000000 */
[----:B------:R-:W-:Y:S01]  /*0ef0*/  UMOV UR9, 0x3f31c4e6 ;  /* 0x3f31c4e600097882 */ /* 0x000fe20000000000 */
[----:B0-----:R-:W-:-:S05]  /*0f00*/  DMUL R22, R16, R18 ;  /* 0x0000001210167228 */ /* 0x001fca0000000000 */
[----:B------:R-:W-:Y:S01]  /*0f10*/  DFMA R26, R14, R20, UR8 ;  /* 0x000000080e1a7e2b */ /* 0x000fe20008000014 */
[----:B------:R-:W-:Y:S01]  /*0f20*/  UMOV UR8, 0x60009c8f ;  /* 0x60009c8f00087882 */ /* 0x000fe20000000000 */
[----:B------:R-:W-:Y:S01]  /*0f30*/  UMOV UR9, 0x3f46e8ba ;  /* 0x3f46e8ba00097882 */ /* 0x000fe20000000000 */
[----:B------:R-:W-:Y:S01]  /*0f40*/  VIADD R21, R19, 0xfff00000 ;  /* 0xfff0000013157836 */ /* 0x000fe20000000000 */
[----:B------:R-:W-:Y:S01]  /*0f50*/  DFMA R24, R22, -R22, R16 ;  /* 0x800000161618722b */ /* 0x000fe20000000010 */
[----:B------:R-:W-:-:S03]  /*0f60*/  MOV R20, RZ ;  /* 0x000000ff00147202 */ /* 0x000fc60000000f00 */
[----:B------:R-:W-:Y:S01]  /*0f70*/  DFMA R26, R14, R26, UR8 ;  /* 0x000000080e1a7e2b */ /* 0x000fe2000800001a */
[----:B------:R-:W-:Y:S01]  /*0f80*/  UMOV UR8, 0xc62b05a2 ;  /* 0xc62b05a200087882 */ /* 0x000fe20000000000 */
[----:B------:R-:W-:Y:S02]  /*0f90*/  UMOV UR9, 0x3f5f1c71 ;  /* 0x3f5f1c7100097882 */ /* 0x000fe40000000000 */
[----:B------:R-:W-:-:S04]  /*0fa0*/  DFMA R24, R20, R24, R22 ;  /* 0x000000181418722b */ /* 0x000fc80000000016 */
[----:B------:R-:W-:Y:S01]  /*0fb0*/  DFMA R26, R14, R26, UR8 ;  /* 0x000000080e1a7e2b */ /* 0x000fe2000800001a */
[----:B------:R-:W-:Y:S01]  /*0fc0*/  UMOV UR8, 0xb6dc9f2c ;  /* 0xb6dc9f2c00087882 */ /* 0x000fe20000000000 */
[----:B------:R-:W-:Y:S02]  /*0fd0*/  UMOV UR9, 0x3f76db6d ;  /* 0x3f76db6d00097882 */ /* 0x000fe40000000000 */
[-C--:B------:R-:W-:Y:S02]  /*0fe0*/  DFMA R18, R18, -R24.reuse, 1 ;  /* 0x3ff000001212742b */ /* 0x080fe40000000818 */
[----:B------:R-:W-:Y:S02]  /*0ff0*/  DFMA R16, R24, -R24, R16 ;  /* 0x800000181810722b */ /* 0x000fe40000000010 */
[----:B------:R-:W-:Y:S01]  /*1000*/  DFMA R26, R14, R26, UR8 ;  /* 0x000000080e1a7e2b */ /* 0x000fe2000800001a */
[----:B------:R-:W-:Y:S01]  /*1010*/  UMOV UR8, 0x3333329c ;  /* 0x3333329c00087882 */ /* 0x000fe20000000000 */
[----:B------:R-:W-:-:S02]  /*1020*/  UMOV UR9, 0x3f933333 ;  /* 0x3f93333300097882 */ /* 0x000fc40000000000 */
[----:B------:R-:W-:-:S04]  /*1030*/  DFMA R18, R20, R18, R20 ;  /* 0x000000121412722b */ /* 0x000fc80000000014 */
[----:B------:R-:W-:Y:S01]  /*1040*/  DFMA R26, R14, R26, UR8 ;  /* 0x000000080e1a7e2b */ /* 0x000fe2000800001a */
[----:B------:R-:W-:Y:S01]  /*1050*/  UMOV UR8, 0x55555555 ;  /* 0x5555555500087882 */ /* 0x000fe20000000000 */
[----:B------:R-:W-:Y:S02]  /*1060*/  UMOV UR9, 0x3fb55555 ;  /* 0x3fb5555500097882 */ /* 0x000fe40000000000 */
[----:B------:R-:W-:Y:S02]  /*1070*/  DFMA R16, R18, R16, R24 ;  /* 0x000000101210722b */ /* 0x000fe40000000018 */
[----:B------:R-:W-:Y:S02]  /*1080*/  DMUL R18, RZ, |R84| ;  /* 0x40000054ff127228 */ /* 0x000fe40000000000 */
[----:B------:R-:W-:Y:S01]  /*1090*/  DFMA R26, R14, R26, UR8 ;  /* 0x000000080e1a7e2b */ /* 0x000fe2000800001a */
[----:B------:R-:W-:Y:S01]  /*10a0*/  UMOV UR8, 0x33145c07 ;  /* 0x33145c0700087882 */ /* 0x000fe20000000000 */
[----:B------:R-:W-:-:S04]  /*10b0*/  UMOV UR9, 0x3ca1a626 ;  /* 0x3ca1a62600097882 */ /* 0x000fc80000000000 */
[----:B------:R-:W-:Y:S02]  /*10c0*/  VIADD R17, R17, 0x100000 ;  /* 0x0010000011117836 */ /* 0x000fe40000000000 */
[----:B------:R-:W-:-:S08]  /*10d0*/  DMUL R26, R14, R26 ;  /* 0x0000001a0e1a7228 */ /* 0x000fd00000000000 */
[----:B------:R-:W-:-:S10]  /*10e0*/  DFMA R26, R16, R26, R16 ;  /* 0x0000001a101a722b */ /* 0x000fd40000000010 */
[----:B------:R-:W-:Y:S02]  /*10f0*/  FSEL R18, R18, R26, !P0 ;  /* 0x0000001a12127208 */ /* 0x000fe40004000000 */
[----:B------:R-:W-:Y:S02]  /*1100*/  FSEL R19, R19, R27, !P0 ;  /* 0x0000001b13137208 */ /* 0x000fe40004000000 */
[----:B------:R-:W-:-:S04]  /*1110*/  ISETP.GE.AND P0, PT, R15, RZ, PT ;  /* 0x000000ff0f00720c */ /* 0x000fc80003f06270 */
[----:B------:R-:W-:-:S10]  /*1120*/  DMUL R16, R18, +INF ;  /* 0x7ff0000012107828 */ /* 0x000fd40000000000 */
[----:B------:R-:W-:Y:S02]  /*1130*/  FSEL R16, R16, R18, !P0 ;  /* 0x0000001210107208 */ /* 0x000fe40004000000 */
[----:B------:R-:W-:Y:S02]  /*1140*/  FSEL R17, R17, R19, !P0 ;  /* 0x0000001311117208 */ /* 0x000fe40004000000 */
[----:B------:R-:W-:-:S04]  /*1150*/  ISETP.GE.AND P0, PT, R85, RZ, PT ;  /* 0x000000ff5500720c */ /* 0x000fc80003f06270 */
[----:B------:R-:W-:Y:S01]  /*1160*/  DADD R14, R16, -UR8 ;  /* 0x80000008100e7e29 */ /* 0x000fe20008000000 */
[----:B------:R-:W-:Y:S01]  /*1170*/  UMOV UR8, 0x54442d18 ;  /* 0x54442d1800087882 */ /* 0x000fe20000000000 */
[----:B------:R-:W-:-:S06]  /*1180*/  UMOV UR9, 0x400921fb ;  /* 0x400921fb00097882 */ /* 0x000fcc0000000000 */
[----:B------:R-:W-:-:S10]  /*1190*/  DADD R14, -R14, UR8 ;  /* 0x000000080e0e7e29 */ /* 0x000fd40008000100 */
[----:B------:R-:W-:Y:S02]  /*11a0*/  FSEL R14, R14, R16, !P0 ;  /* 0x000000100e0e7208 */ /* 0x000fe40004000000 */
[----:B------:R-:W-:-:S07]  /*11b0*/  FSEL R15, R15, R17, !P0 ;  /* 0x000000110f0f7208 */ /* 0x000fce0004000000 */
.L_x_10:
[----:B------:R-:W-:Y:S05]  /*11c0*/  BSYNC.RECONVERGENT B1 ;  /* 0x0000000000017941 */ /* 0x000fea0003800200 */
.L_x_8:
[----:B------:R-:W-:Y:S01]  /*11d0*/  UMOV UR8, 0x1a63c1f5 ;  /* 0x1a63c1f500087882 */ /* 0x000fe20000000000 */
[----:B------:R-:W-:Y:S01]  /*11e0*/  UMOV UR9, 0x404ca5dc ;  /* 0x404ca5dc00097882 */ /* 0x000fe20000000000 */
[----:B------:R-:W-:Y:S02]  /*11f0*/  DSETP.GT.AND P0, PT, R2, RZ, PT ;  /* 0x000000ff0200722a */ /* 0x000fe40003f04000 */
[----:B------:R-:W-:-:S08]  /*1200*/  DMUL R14, R14, UR8 ;  /* 0x000000080e0e7c28 */ /* 0x000fd00008000000 */
[----:B------:R-:W-:-:S10]  /*1210*/  DADD R16, -RZ, -R14 ;  /* 0x00000000ff107229 */ /* 0x000fd4000000090e */
[----:B------:R-:W-:Y:S02]  /*1220*/  FSEL R2, R16, R14, P0 ;  /* 0x0000000e10027208 */ /* 0x000fe40000000000 */
[----:B------:R-:W-:-:S05]  /*1230*/  FSEL R3, R17, R15, P0 ;  /* 0x0000000f11037208 */ /* 0x000fca0000000000 */
[----:B------:R0:W-:Y:S04]  /*1240*/  STG.E.64 desc[UR4][R4.64+0x8], R2 ;  /* 0x0000080204007986 */ /* 0x0001e8000c101b04 */
[----:B------:R-:W2:Y:S01]  /*1250*/  LDG.E.64 R6, desc[UR4][R6.64+0x10] ;  /* 0x0000100406067981 */ /* 0x000ea2000c1e1b00 */
[----:B------:R-:W-:-:S05]  /*1260*/  VIADD R9, R9, 0x1 ;  /* 0x0000000109097836 */ /* 0x000fca0000000000 */
[----:B------:R-:W-:Y:S01]  /*1270*/  ISETP.NE.AND P0, PT, R9, R12, PT ;  /* 0x0000000c0900720c */ /* 0x000fe20003f05270 */
[----:B--2---:R0:W-:-:S12]  /*1280*/  STG.E.64 desc[UR4][R4.64+0x10], R6 ;  /* 0x0000100604007986 */ /* 0x0041d8000c101b04 */
[----:B------:R-:W-:Y:S05]  /*1290*/  @P0 BRA `(.L_x_11) ;  /* 0xfffffff000340947 */ /* 0x000fea000383ffff */
.L_x_1:
[----:B------:R-:W-:Y:S05]  /*12a0*/  BSYNC.RECONVERGENT B0 ;  /* 0x0000000000007941 */ /* 0x000fea0003800200 */
.L_x_0:
[----:B------:R-:W-:Y:S01]  /*12b0*/  ISETP.GE.AND P0, PT, R11, 0x1, PT ;  /* 0x000000010b00780c */ /* 0x000fe20003f06270 */
[----:B------:R-:W1:Y:S01]  /*12c0*/  LDCU.64 UR6, c[0x0][0x390] ;  /* 0x00007200ff0677ac */ /* 0x000e620008000a00 */
[----:B------:R-:W-:Y:S11]  /*12d0*/  BSSY.RECONVERGENT B0, `(.L_x_12) ;  /* 0x000024e000007945 */ /* 0x000ff60003800200 */
[----:B------:R-:W-:Y:S05]  /*12e0*/  @!P0 BRA `(.L_x_13) ;  /* 0x0000002400308947 */ /* 0x000fea0003800000 */
[----:B------:R-:W2:Y:S01]  /*12f0*/  I2F.F64 R18, R11 ;  /* 0x0000000b00127312 */ /* 0x000ea20000201c00 */
[----:B0-----:R-:W-:Y:S01]  /*1300*/  IMAD.MOV.U32 R2, RZ, RZ, 0x1 ;  /* 0x00000001ff027424 */ /* 0x001fe200078e00ff */
[----:B------:R-:W-:Y:S06]  /*1310*/  BSSY.RECONVERGENT B1, `(.L_x_14) ;  /* 0x0000012000017945 */ /* 0x000fec0003800200 */
[----:B------:R-:W0:Y:S08]  /*1320*/  I2F.F64 R80, R12 ;  /* 0x0000000c00507312 */ /* 0x000e300000201c00 */
[----:B--2---:R-:W2:Y:S01]  /*1330*/  MUFU.RCP64H R3, R19 ;  /* 0x0000001300037308 */ /* 0x004ea20000001800 */
[----:B0-----:R-:W-:Y:S01]  /*1340*/  FSETP.GEU.AND P1, PT, |R81|, 6.5827683646048100446e-37, PT ;  /* 0x036000005100780b */ /* 0x001fe20003f2e200 */
[----:B--2---:R-:W-:-:S08]  /*1350*/  DFMA R4, -R18, R2, 1 ;  /* 0x3ff000001204742b */ /* 0x004fd00000000102 */
[----:B------:R-:W-:-:S08]  /*1360*/  DFMA R4, R4, R4, R4 ;  /* 0x000000040404722b */ /* 0x000fd00000000004 */
[----:B------:R-:W-:-:S08]  /*1370*/  DFMA R4, R2, R4, R2 ;  /* 0x000000040204722b */ /* 0x000fd00000000002 */
[----:B------:R-:W-:-:S08]  /*1380*/  DFMA R2, -R18, R4, 1 ;  /* 0x3ff000001202742b */ /* 0x000fd00000000104 */
[----:B------:R-:W-:-:S08]  /*1390*/  DFMA R2, R4, R2, R4 ;  /* 0x000000020402722b */ /* 0x000fd00000000004 */
[----:B------:R-:W-:-:S08]  /*13a0*/  DMUL R84, R80, R2 ;  /* 0x0000000250547228 */ /* 0x000fd00000000000 */
[----:B------:R-:W-:-:S08]  /*13b0*/  DFMA R4, -R18, R84, R80 ;  /* 0x000000541204722b */ /* 0x000fd00000000150 */
[----:B------:R-:W-:-:S10]  /*13c0*/  DFMA R84, R2, R4, R84 ;  /* 0x000000040254722b */ /* 0x000fd40000000054 */
[----:B------:R-:W-:-:S05]  /*13d0*/  FFMA R0, RZ, R19, R85 ;  /* 0x00000013ff007223 */ /* 0x000fca0000000055 */
[----:B------:R-:W-:-:S13]  /*13e0*/  FSETP.GT.AND P0, PT, |R0|, 1.469367938527859385e-39, PT ;  /* 0x001000000000780b */ /* 0x000fda0003f04200 */
[----:B------:R-:W-:Y:S05]  /*13f0*/  @P0 BRA P1, `(.L_x_15) ;  /* 0x00000000000c0947 */ /* 0x000fea0000800000 */
[----:B------:R-:W-:Y:S02]  /*1400*/  MOV R23, R19 ;  /* 0x0000001300177202 */ /* 0x000fe40000000f00 */
[----:B------:R-:W-:-:S07]  /*1410*/  MOV R14, 0x1430 ;  /* 0x00001430000e7802 */ /* 0x000fce0000000f00 */
[----:B-1----:R-:W-:Y:S05]  /*1420*/  CALL.REL.NOINC `($__internal_1_$__cuda_sm20_div_rn_f64_full) ;  /* 0x0000014800747944 */ /* 0x002fea0003c00000 */
.L_x_15:
[----:B-1----:R-:W-:Y:S05]  /*1430*/  BSYNC.RECONVERGENT B1 ;  /* 0x0000000000017941 */ /* 0x002fea0003800200 */
.L_x_14:
[----:B------:R-:W0:Y:S01]  /*1440*/  MUFU.RSQ64H R3, R85 ;  /* 0x0000005500037308 */ /* 0x000e220000001c00 */
[----:B------:R-:W-:Y:S01]  /*1450*/  VIADD R2, R85, 0xfcb00000 ;  /* 0xfcb0000055027836 */ /* 0x000fe20000000000 */
[----:B------:R-:W-:Y:S01]  /*1460*/  BSSY.RECONVERGENT B1, `(.L_x_16) ;  /* 0x000001a000017945 */ /* 0x000fe20003800200 */
[----:B------:R-:W-:Y:S02]  /*1470*/  IMAD.MOV.U32 R6, RZ, RZ, 0x0 ;  /* 0x00000000ff067424 */ /* 0x000fe400078e00ff */
[----:B------:R-:W-:Y:S01]  /*1480*/  IMAD.MOV.U32 R7, RZ, RZ, 0x3fd80000 ;  /* 0x3fd80000ff077424 */ /* 0x000fe200078e00ff */
[----:B------:R-:W-:Y:S01]  /*1490*/  ISETP.GE.U32.AND P0, PT, R2, 0x7ca00000, PT ;  /* 0x7ca000000200780c */ /* 0x000fe20003f06070 */
[----:B0-----:R-:W-:-:S08]  /*14a0*/  DMUL R4, R2, R2 ;  /* 0x0000000202047228 */ /* 0x001fd00000000000 */
[----:B------:R-:W-:-:S08]  /*14b0*/  DFMA R4, -R4, R84, 1 ;  /* 0x3ff000000404742b */ /* 0x000fd00000000154 */
[----:B------:R-:W-:Y:S02]  /*14c0*/  DFMA R6, R4, R6, 0.5 ;  /* 0x3fe000000406742b */ /* 0x000fe40000000006 */
[----:B------:R-:W-:-:S08]  /*14d0*/  DMUL R4, R2, R4 ;  /* 0x0000000402047228 */ /* 0x000fd00000000000 */
[----:B------:R-:W-:-:S08]  /*14e0*/  DFMA R6, R6, R4, R2 ;  /* 0x000000040606722b */ /* 0x000fd00000000002 */
        /* <DEDUP_REMOVED lines=13> */
[----:B------:R-:W-:-:S07]  /*15c0*/  IMAD.MOV.U32 R16, RZ, RZ, R2 ;  /* 0x000000ffff107224 */ /* 0x000fce00078e0002 */
[----:B------:R-:W-:Y:S05]  /*15d0*/  CALL.REL.NOINC `($__internal_2_$__cuda_sm20_dsqrt_rn_f64_mediumpath_v1) ;  /* 0x0000014c00747944 */ /* 0x000fea0003c00000 */
[----:B------:R-:W-:Y:S02]  /*15e0*/  IMAD.MOV.U32 R24, RZ, RZ, R18 ;  /* 0x000000ffff187224 */ /* 0x000fe400078e0012 */
[----:B------:R-:W-:-:S07]  /*15f0*/  IMAD.MOV.U32 R25, RZ, RZ, R19 ;  /* 0x000000ffff197224 */ /* 0x000fce00078e0013 */
.L_x_17:
[----:B------:R-:W-:Y:S05]  /*1600*/  BSYNC.RECONVERGENT B1 ;  /* 0x0000000000017941 */ /* 0x000fea0003800200 */
.L_x_16:
[----:B------:R-:W-:Y:S02]  /*1610*/  IMAD.MOV.U32 R0, RZ, RZ, RZ ;  /* 0x000000ffff007224 */ /* 0x000fe400078e00ff */
[----:B------:R-:W-:-:S07]  /*1620*/  IMAD R2, R13, 0x3, RZ ;  /* 0x000000030d027824 */ /* 0x000fce00078e02ff */
.L_x_37:
[----:B------:R-:W-:-:S05]  /*1630*/  IMAD R3, R0, 0x3, RZ ;  /* 0x0000000300037824 */ /* 0x000fca00078e02ff */
[----:B------:R-:W-:-:S04]  /*1640*/  IADD3 R3, P0, PT, R3, R2, RZ ;  /* 0x0000000203037210 */ /* 0x000fc80007f1e0ff */
[----:B------:R-:W-:Y:S02]  /*1650*/  LEA.HI.X.SX32 R4, R2, RZ, 0x1, P0 ;  /* 0x000000ff02047211 */ /* 0x000fe400000f0eff */
[----:B---3--:R-:W-:-:S04]  /*1660*/  LEA R6, P0, R3, UR6, 0x3 ;  /* 0x0000000603067c11 */ /* 0x008fc8000f8018ff */
[----:B------:R-:W-:-:S05]  /*1670*/  LEA.HI.X R7, R3, UR7, R4, 0x3, P0 ;  /* 0x0000000703077c11 */ /* 0x000fca00080f1c04 */
[----:B------:R-:W2:Y:S01]  /*1680*/  LDG.E.64 R14, desc[UR4][R6.64] ;  /* 0x00000004060e7981 */ /* 0x000ea2000c1e1b00 */
[----:B------:R-:W0:Y:S01]  /*1690*/  LDC.64 R26, c[0x0][0x3b0] ;  /* 0x0000ec00ff1a7b82 */ /* 0x000e220000000a00 */
[----:B------:R-:W-:-:S05]  /*16a0*/  SHF.L.U32 R3, R0, 0x3, RZ ;  /* 0x0000000300037819 */ /* 0x000fca00000006ff */
[----:B------:R-:W-:-:S05]  /*16b0*/  IMAD.WIDE.U32 R4, R3, 0x8, R76 ;  /* 0x0000000803047825 */ /* 0x000fca00078e004c */
[----:B--2---:R1:W-:Y:S04]  /*16c0*/  STG.E.64 desc[UR4][R4.64+0x8], R14 ;  /* 0x0000080e04007986 */ /* 0x0043e8000c101b04 */
[----:B------:R-:W2:Y:S04]  /*16d0*/  LDG.E.64 R20, desc[UR4][R6.64+0x10] ;  /* 0x0000100406147981 */ /* 0x000ea8000c1e1b00 */
[----:B0-----:R-:W2:Y:S04]  /*16e0*/  LDG.E.64 R22, desc[UR4][R26.64+0x10] ;  /* 0x000010041a167981 */ /* 0x001ea8000c1e1b00 */
[----:B------:R-:W3:Y:S04]  /*16f0*/  LDG.E.64 R16, desc[UR4][R6.64+0x8] ;  /* 0x0000080406107981 */ /* 0x000ee8000c1e1b00 */
[----:B------:R-:W3:Y:S01]  /*1700*/  LDG.E.64 R18, desc[UR4][R26.64+0x8] ;  /* 0x000008041a127981 */ /* 0x000ee2000c1e1b00 */
[----:B------:R-:W-:Y:S01]  /*1710*/  BSSY.RECONVERGENT B1, `(.L_x_18) ;  /* 0x0000020000017945 */ /* 0x000fe20003800200 */
[----:B--2---:R-:W-:-:S02]  /*1720*/  DADD R20, R20, -R22 ;  /* 0x0000000014147229 */ /* 0x004fc40000000816 */
[----:B---3--:R-:W-:-:S06]  /*1730*/  DADD R16, R16, -R18 ;  /* 0x0000000010107229 */ /* 0x008fcc0000000812 */
[----:B------:R-:W-:Y:S01]  /*1740*/  DMUL R20, R20, R20 ;  /* 0x0000001414147228 */ /* 0x000fe20000000000 */
[----:B------:R-:W-:Y:S02]  /*1750*/  IMAD.MOV.U32 R18, RZ, RZ, 0x0 ;  /* 0x00000000ff127424 */ /* 0x000fe400078e00ff */
[----:B------:R-:W-:-:S05]  /*1760*/  IMAD.MOV.U32 R19, RZ, RZ, 0x3fd80000 ;  /* 0x3fd80000ff137424 */ /* 0x000fca00078e00ff */
[----:B------:R-:W-:-:S06]  /*1770*/  DFMA R20, R16, R16, R20 ;  /* 0x000000101014722b */ /* 0x000fcc0000000014 */
[----:B------:R-:W1:Y:S04]  /*1780*/  MUFU.RSQ64H R17, R21 ;  /* 0x0000001500117308 */ /* 0x000e680000001c00 */
[----:B------:R-:W-:-:S05]  /*1790*/  VIADD R16, R21, 0xfcb00000 ;  /* 0xfcb0000015107836 */ /* 0x000fca0000000000 */
[----:B------:R-:W-:Y:S01]  /*17a0*/  ISETP.GE.U32.AND P0, PT, R16, 0x7ca00000, PT ;  /* 0x7ca000001000780c */ /* 0x000fe20003f06070 */
[----:B-1----:R-:W-:-:S08]  /*17b0*/  DMUL R14, R16, R16 ;  /* 0x00000010100e7228 */ /* 0x002fd00000000000 */
[----:B------:R-:W-:-:S08]  /*17c0*/  DFMA R14, R20, -R14, 1 ;  /* 0x3ff00000140e742b */ /* 0x000fd0000000080e */
        /* <DEDUP_REMOVED lines=20> */
.L_x_19:
[----:B------:R-:W-:Y:S05]  /*1910*/  BSYNC.RECONVERGENT B1 ;  /* 0x0000000000017941 */ /* 0x000fea0003800200 */
.L_x_18:
[----:B------:R-:W0:Y:S01]  /*1920*/  LDC.64 R22, c[0x0][0x3b0] ;  /* 0x0000ec00ff167b82 */ /* 0x000e220000000a00 */
[----:B------:R1:W-:Y:S04]  /*1930*/  STG.E.64 desc[UR4][R4.64+0x10], R26 ;  /* 0x0000101a04007986 */ /* 0x0003e8000c101b04 */
[----:B------:R-:W2:Y:S04]  /*1940*/  LDG.E.64 R80, desc[UR4][R6.64+0x10] ;  /* 0x0000100406507981 */ /* 0x000ea8000c1e1b00 */
[----:B------:R-:W3:Y:S04]  /*1950*/  LDG.E.64 R28, desc[UR4][R6.64+0x8] ;  /* 0x00000804061c7981 */ /* 0x000ee8000c1e1b00 */
[----:B0-----:R-:W2:Y:S04]  /*1960*/  LDG.E.64 R16, desc[UR4][R22.64+0x10] ;  /* 0x0000100416107981 */ /* 0x001ea8000c1e1b00 */
[----:B------:R-:W3:Y:S01]  /*1970*/  LDG.E.64 R14, desc[UR4][R22.64+0x8] ;  /* 0x00000804160e7981 */ /* 0x000ee2000c1e1b00 */
[----:B------:R-:W-:Y:S01]  /*1980*/  MOV R18, 0x0 ;  /* 0x0000000000127802 */ /* 0x000fe20000000f00 */
[----:B------:R-:W-:Y:S01]  /*1990*/  IMAD.MOV.U32 R19, RZ, RZ, 0x3fd80000 ;  /* 0x3fd80000ff137424 */ /* 0x000fe200078e00ff */
[----:B------:R-:W-:Y:S01]  /*19a0*/  BSSY.RECONVERGENT B1, `(.L_x_20) ;  /* 0x000001c000017945 */ /* 0x000fe20003800200 */
[----:B--2---:R-:W-:-:S02]  /*19b0*/  DADD R80, R80, -R16 ;  /* 0x0000000050507229 */ /* 0x004fc40000000810 */
[----:B---3--:R-:W-:-:S06]  /*19c0*/  DADD R28, R28, -R14 ;  /* 0x000000001c1c7229 */ /* 0x008fcc000000080e */
[----:B------:R-:W-:-:S08]  /*19d0*/  DMUL R14, R80, R80 ;  /* 0x00000050500e7228 */ /* 0x000fd00000000000 */
[----:B------:R-:W-:-:S06]  /*19e0*/  DFMA R20, R28, R28, R14 ;  /* 0x0000001c1c14722b */ /* 0x000fcc000000000e */
[----:B------:R-:W0:Y:S04]  /*19f0*/  MUFU.RSQ64H R15, R21 ;  /* 0x00000015000f7308 */ /* 0x000e280000001c00 */
[----:B------:R-:W-:-:S06]  /*1a00*/  VIADD R14, R21, 0xfcb00000 ;  /* 0xfcb00000150e7836 */ /* 0x000fcc0000000000 */
[----:B0-----:R-:W-:-:S08]  /*1a10*/  DMUL R16, R14, R14 ;  /* 0x0000000e0e107228 */ /* 0x001fd00000000000 */
[----:B------:R-:W-:-:S08]  /*1a20*/  DFMA R16, R20, -R16, 1 ;  /* 0x3ff000001410742b */ /* 0x000fd00000000810 */
[----:B------:R-:W-:Y:S02]  /*1a30*/  DFMA R18, R16, R18, 0.5 ;  /* 0x3fe000001012742b */ /* 0x000fe40000000012 */
[----:B------:R-:W-:-:S08]  /*1a40*/  DMUL R16, R14, R16 ;  /* 0x000000100e107228 */ /* 0x000fd00000000000 */
[----:B------:R-:W-:Y:S01]  /*1a50*/  DFMA R22, R18, R16, R14 ;  /* 0x000000101216722b */ /* 0x000fe2000000000e */
[----:B------:R-:W-:-:S07]  /*1a60*/  ISETP.GE.U32.AND P0, PT, R14, 0x7ca00000, PT ;  /* 0x7ca000000e00780c */ /* 0x000fce0003f06070 */
[----:B------:R-:W-:Y:S02]  /*1a70*/  DMUL R30, R20, R22 ;  /* 0x00000016141e7228 */ /* 0x000fe40000000000 */
[----:B------:R-:W-:Y:S02]  /*1a80*/  VIADD R17, R23, 0xfff00000 ;  /* 0xfff0000017117836 */ /* 0x000fe40000000000 */
[----:B------:R-:W-:-:S04]  /*1a90*/  IMAD.MOV.U32 R16, RZ, RZ, R22 ;  /* 0x000000ffff107224 */ /* 0x000fc800078e0016 */
[----:B------:R-:W-:-:S08]  /*1aa0*/  DFMA R32, R30, -R30, R20 ;  /* 0x8000001e1e20722b */ /* 0x000fd00000000014 */
[----:B------:R-:W-:Y:S01]  /*1ab0*/  DFMA R18, R32, R16, R30 ;  /* 0x000000102012722b */ /* 0x000fe2000000001e */
[----:B-1----:R-:W-:Y:S10]  /*1ac0*/  @!P0 BRA `(.L_x_21) ;  /* 0x0000000000248947 */ /* 0x002ff40003800000 */
[----:B------:R-:W-:Y:S01]  /*1ad0*/  MOV R18, R22 ;  /* 0x0000001600127202 */ /* 0x000fe20000000f00 */
[----:B------:R-:W-:Y:S01]  /*1ae0*/  IMAD.MOV.U32 R84, RZ, RZ, R20 ;  /* 0x000000ffff547224 */ /* 0x000fe200078e0014 */
[----:B------:R-:W-:Y:S01]  /*1af0*/  MOV R22, 0x1b60 ;  /* 0x00001b6000167802 */ /* 0x000fe20000000f00 */
[----:B------:R-:W-:Y:S01]  /*1b00*/  IMAD.MOV.U32 R85, RZ, RZ, R21 ;  /* 0x000000ffff557224 */ /* 0x000fe200078e0015 */
[----:B------:R-:W-:Y:S01]  /*1b10*/  MOV R21, R31 ;  /* 0x0000001f00157202 */ /* 0x000fe20000000f00 */
[----:B------:R-:W-:Y:S02]  /*1b20*/  IMAD.MOV.U32 R20, RZ, RZ, R30 ;  /* 0x000000ffff147224 */ /* 0x000fe400078e001e */
[----:B------:R-:W-:Y:S02]  /*1b30*/  IMAD.MOV.U32 R16, RZ, RZ, R14 ;  /* 0x000000ffff107224 */ /* 0x000fe400078e000e */
[----:B------:R-:W-:-:S07]  /*1b40*/  IMAD.MOV.U32 R19, RZ, RZ, R17 ;  /* 0x000000ffff137224 */ /* 0x000fce00078e0011 */
[----:B------:R-:W-:Y:S05]  /*1b50*/  CALL.REL.NOINC `($__internal_2_$__cuda_sm20_dsqrt_rn_f64_mediumpath_v1) ;  /* 0x0000014800147944 */ /* 0x000fea0003c00000 */
.L_x_21:
[----:B------:R-:W-:Y:S05]  /*1b60*/  BSYNC.RECONVERGENT B1 ;  /* 0x0000000000017941 */ /* 0x000fea0003800200 */
.L_x_20:
        /* <DEDUP_REMOVED lines=15> */
[----:B------:R-:W-:Y:S02]  /*1c60*/  MOV R23, R19 ;  /* 0x0000001300177202 */ /* 0x000fe40000000f00 */
[----:B------:R-:W-:-:S07]  /*1c70*/  MOV R14, 0x1c90 ;  /* 0x00001c90000e7802 */ /* 0x000fce0000000f00 */
[----:B------:R-:W-:Y:S05]  /*1c80*/  CALL.REL.NOINC `($__internal_1_$__cuda_sm20_div_rn_f64_full) ;  /* 0x00000140005c7944 */ /* 0x000fea0003c00000 */
.L_x_23:
[----:B------:R-:W-:Y:S05]  /*1c90*/  BSYNC.RECONVERGENT B1 ;  /* 0x0000000000017941 */ /* 0x000fea0003800200 */
.L_x_22:
[----:B------:R-:W-:Y:S01]  /*1ca0*/  DADD R14, -RZ, |R84| ;  /* 0x00000000ff0e7229 */ /* 0x000fe20000000554 */
[----:B------:R-:W-:Y:S09]  /*1cb0*/  BSSY.RECONVERGENT B1, `(.L_x_24) ;  /* 0x0000080000017945 */ /* 0x000ff20003800200 */
[----:B------:R-:W-:-:S13]  /*1cc0*/  ISETP.GT.AND P0, PT, R15, 0x3fe26665, PT ;  /* 0x3fe266650f00780c */ /* 0x000fda0003f04270 */
[----:B------:R-:W-:Y:S05]  /*1cd0*/  @P0 BRA `(.L_x_25) ;  /* 0x0000000000d40947 */ /* 0x000fea0003800000 */
[----:B------:R-:W-:Y:S01]  /*1ce0*/  DMUL R14, R84, R84 ;  /* 0x00000054540e7228 */ /* 0x000fe20000000000 */
[----:B------:R-:W-:Y:S01]  /*1cf0*/  IMAD.MOV.U32 R16, RZ, RZ, 0x180754af ;  /* 0x180754afff107424 */ /* 0x000fe200078e00ff */
[----:B------:R-:W-:Y:S01]  /*1d00*/  UMOV UR8, 0xdc1895e9 ;  /* 0xdc1895e900087882 */ /* 0x000fe20000000000 */
[----:B------:R-:W-:Y:S01]  /*1d10*/  IMAD.MOV.U32 R17, RZ, RZ, 0x3fb3823b ;  /* 0x3fb3823bff117424 */ /* 0x000fe200078e00ff */
[----:B------:R-:W-:Y:S01]  /*1d20*/  UMOV UR9, 0x3fb0066b ;  /* 0x3fb0066b00097882 */ /* 0x000fe20000000000 */
[----:B------:R-:W-:-:S04]  /*1d30*/  ISETP.GT.AND P0, PT, R85, -0x1, PT ;  /* 0xffffffff5500780c */ /* 0x000fc80003f04270 */
[----:B------:R-:W-:Y:S01]  /*1d40*/  DFMA R16, R14, UR8, -R16 ;  /* 0x000000080e107c2b */ /* 0x000fe20008000810 */
[----:B------:R-:W-:Y:S01]  /*1d50*/  UMOV UR8, 0xcc2f79ae ;  /* 0xcc2f79ae00087882 */ /* 0x000fe20000000000 */
[----:B------:R-:W-:-:S06]  /*1d60*/  UMOV UR9, 0x3fb11e52 ;  /* 0x3fb11e5200097882 */ /* 0x000fcc0000000000 */
[----:B------:R-:W-:Y:S01]  /*1d70*/  DFMA R16, R14, R16, UR8 ;  /* 0x000000080e107e2b */ /* 0x000fe20008000010 */
[----:B------:R-:W-:Y:S01]  /*1d80*/  UMOV UR8, 0x3526861b ;  /* 0x3526861b00087882 */ /* 0x000fe20000000000 */
[----:B------:R-:W-:Y:S01]  /*1d90*/  UMOV UR9, 0x3f924eaf ;  /* 0x3f924eaf00097882 */ /* 0x000fe20000000000 */
[----:B------:R-:W-:Y:S02]  /*1da0*/  @P0 IMAD.MOV.U32 R18, RZ, RZ, 0x33145c07 ;  /* 0x33145c07ff120424 */ /* 0x000fe400078e00ff */
[----:B------:R-:W-:-:S03]  /*1db0*/  @P0 IMAD.MOV.U32 R19, RZ, RZ, 0x3c91a626 ;  /* 0x3c91a626ff130424 */ /* 0x000fc600078e00ff */
        /* <DEDUP_REMOVED lines=31> */
[----:B------:R-:W-:Y:S01]  /*1fb0*/  @!P0 IMAD.MOV.U32 R14, RZ, RZ, 0x33145c07 ;  /* 0x33145c07ff0e8424 */ /* 0x000fe200078e00ff */
[----:B------:R-:W-:-:S06]  /*1fc0*/  @!P0 MOV R15, 0x3c91a626 ;  /* 0x3c91a626000f8802 */ /* 0x000fcc0000000f00 */
[----:B------:R-:W-:-:S08]  /*1fd0*/  DFMA R16, R16, |R84|, |R84| ;  /* 0x400000541010722b */ /* 0x000fd00000000454 */
[C---:B------:R-:W-:Y:S02]  /*1fe0*/  @!P0 DADD R14, R16.reuse, R14 ;  /* 0x00000000100e8229 */ /* 0x040fe4000000000e */
[----:B------:R-:W-:-:S06]  /*1ff0*/  @P0 DADD R16, R16, -R18 ;  /* 0x0000000010100229 */ /* 0x000fcc0000000812 */
[----:B------:R-:W-:Y:S02]  /*2000*/  @!P0 DADD R14, R14, UR8 ;  /* 0x000000080e0e8e29 */ /* 0x000fe40008000000 */
[----:B------:R-:W-:Y:S01]  /*2010*/  @P0 DADD R14, -R16, UR8 ;  /* 0x00000008100e0e29 */ /* 0x000fe20008000100 */
[----:B------:R-:W-:Y:S10]  /*2020*/  BRA `(.L_x_26) ;  /* 0x0000000400207947 */ /* 0x000ff40003800000 */
.L_x_25:
[----:B------:R-:W-:Y:S01]  /*2030*/  DADD R14, -|R84|, 1 ;  /* 0x3ff00000540e7429 */ /* 0x000fe20000000300 */
[----:B------:R-:W-:Y:S01]  /*2040*/  IMAD.MOV.U32 R16, RZ, RZ, 0x66faac4b ;  /* 0x66faac4bff107424 */ /* 0x000fe200078e00ff */
[----:B------:R-:W-:Y:S01]  /*2050*/  MOV R17, 0x3ebac2fe ;  /* 0x3ebac2fe00117802 */ /* 0x000fe20000000f00 */
[----:B------:R-:W-:Y:S01]  /*2060*/  UMOV UR8, 0x71155f70 ;  /* 0x71155f7000087882 */ /* 0x000fe20000000000 */
[----:B------:R-:W-:-:S04]  /*2070*/  UMOV UR9, 0x3ec715b3 ;  /* 0x3ec715b300097882 */ /* 0x000fc80000000000 */
        /* <DEDUP_REMOVED lines=10> */
[----:B------:R-:W-:Y:S02]  /*2120*/  VIADD R17, R15, 0xfff00000 ;  /* 0xfff000000f117836 */ /* 0x000fe40000000000 */
[----:B------:R-:W-:-:S03]  /*2130*/  IMAD.MOV.U32 R16, RZ, RZ, R14 ;  /* 0x000000ffff107224 */ /* 0x000fc600078e000e */
        /* <DEDUP_REMOVED lines=15> */
[----:B------:R-:W-:Y:S01]  /*2230*/  IADD3 R21, PT, PT, R19, -0x100000, RZ ;  /* 0xfff0000013157810 */ /* 0x000fe20007ffe0ff */
[----:B------:R-:W-:Y:S01]  /*2240*/  DFMA R30, R22, -R22, R16 ;  /* 0x80000016161e722b */ /* 0x000fe20000000010 */
[----:B------:R-:W-:-:S03]  /*2250*/  IMAD.MOV.U32 R20, RZ, RZ, RZ ;  /* 0x000000ffff147224 */ /* 0x000fc600078e00ff */
        /* <DEDUP_REMOVED lines=37> */
.L_x_26:
[----:B------:R-:W-:Y:S05]  /*24b0*/  BSYNC.RECONVERGENT B1 ;  /* 0x0000000000017941 */ /* 0x000fea0003800200 */
.L_x_24:
[----:B------:R-:W0:Y:S01]  /*24c0*/  MUFU.RCP64H R17, R27 ;  /* 0x0000001b00117308 */ /* 0x000e220000001800 */
[----:B------:R-:W-:Y:S01]  /*24d0*/  IMAD.MOV.U32 R16, RZ, RZ, 0x1 ;  /* 0x00000001ff107424 */ /* 0x000fe200078e00ff */
[----:B------:R-:W-:Y:S01]  /*24e0*/  UMOV UR8, 0x1a63c1f5 ;  /* 0x1a63c1f500087882 */ /* 0x000fe20000000000 */
[----:B------:R-:W-:Y:S01]  /*24f0*/  UMOV UR9, 0x404ca5dc ;  /* 0x404ca5dc00097882 */ /* 0x000fe20000000000 */
[----:B------:R-:W-:Y:S01]  /*2500*/  DSETP.GT.AND P0, PT, R28, RZ, PT ;  /* 0x000000ff1c00722a */ /* 0x000fe20003f04000 */
[----:B------:R-:W-:Y:S01]  /*2510*/  MOV R22, 0x0 ;  /* 0x0000000000167802 */ /* 0x000fe20000000f00 */
[----:B------:R-:W-:Y:S01]  /*2520*/  DMUL R14, R14, UR8 ;  /* 0x000000080e0e7c28 */ /* 0x000fe20008000000 */
[----:B------:R-:W-:Y:S01]  /*2530*/  IMAD.MOV.U32 R23, RZ, RZ, 0x3fe00000 ;  /* 0x3fe00000ff177424 */ /* 0x000fe200078e00ff */
[----:B------:R1:W-:Y:S01]  /*2540*/  STG.E.64 desc[UR4][R4.64+0x28], R24 ;  /* 0x0000281804007986 */ /* 0x0003e2000c101b04 */
[----:B------:R-:W-:Y:S01]  /*2550*/  FSETP.GEU.AND P1, PT, |R25|, 6.5827683646048100446e-37, PT ;  /* 0x036000001900780b */ /* 0x000fe20003f2e200 */
[----:B------:R-:W-:Y:S02]  /*2560*/  BSSY.RECONVERGENT B1, `(.L_x_27) ;  /* 0x0000018000017945 */ /* 0x000fe40003800200 */
[----:B------:R1:W-:Y:S02]  /*2570*/  STG.E.64 desc[UR4][R4.64+0x20], R22 ;  /* 0x0000201604007986 */ /* 0x0003e4000c101b04 */
[----:B------:R-:W-:-:S02]  /*2580*/  DADD R20, -RZ, -R14 ;  /* 0x00000000ff147229 */ /* 0x000fc4000000090e */
[----:B------:R1:W-:Y:S01]  /*2590*/  STG.E.64 desc[UR4][R4.64+0x30], R24 ;  /* 0x0000301804007986 */ /* 0x0003e2000c101b04 */
[----:B0-----:R-:W-:-:S07]  /*25a0*/  DFMA R18, R16, -R26, 1 ;  /* 0x3ff000001012742b */ /* 0x001fce000000081a */
[----:B------:R-:W-:Y:S01]  /*25b0*/  FSEL R14, R20, R14, P0 ;  /* 0x0000000e140e7208 */ /* 0x000fe20000000000 */
[----:B------:R-:W-:Y:S01]  /*25c0*/  DFMA R18, R18, R18, R18 ;  /* 0x000000121212722b */ /* 0x000fe20000000012 */
[----:B------:R-:W-:-:S05]  /*25d0*/  FSEL R15, R21, R15, P0 ;  /* 0x0000000f150f7208 */ /* 0x000fca0000000000 */
[----:B------:R1:W-:Y:S02]  /*25e0*/  STG.E.64 desc[UR4][R4.64+0x18], R14 ;  /* 0x0000180e04007986 */ /* 0x0003e4000c101b04 */
        /* <DEDUP_REMOVED lines=8> */
[----:B-1----:R-:W-:Y:S05]  /*2670*/  @P0 BRA P1, `(.L_x_28) ;  /* 0x0000000000180947 */ /* 0x002fea0000800000 */
[----:B------:R-:W-:Y:S01]  /*2680*/  IMAD.MOV.U32 R80, RZ, RZ, R24 ;  /* 0x000000ffff507224 */ /* 0x000fe200078e0018 */
[----:B------:R-:W-:Y:S01]  /*2690*/  MOV R18, R26 ;  /* 0x0000001a00127202 */ /* 0x000fe20000000f00 */
[----:B------:R-:W-:Y:S01]  /*26a0*/  IMAD.MOV.U32 R81, RZ, RZ, R25 ;  /* 0x000000ffff517224 */ /* 0x000fe200078e0019 */
[----:B------:R-:W-:Y:S01]  /*26b0*/  MOV R14, 0x26e0 ;  /* 0x000026e0000e7802 */ /* 0x000fe20000000f00 */
[----:B------:R-:W-:-:S07]  /*26c0*/  IMAD.MOV.U32 R23, RZ, RZ, R27 ;  /* 0x000000ffff177224 */ /* 0x000fce00078e001b */
[----:B------:R-:W-:Y:S05]  /*26d0*/  CALL.REL.NOINC `($__internal_1_$__cuda_sm20_div_rn_f64_full) ;  /* 0x0000013400c87944 */ /* 0x000fea0003c00000 */
.L_x_28:
[----:B------:R-:W-:Y:S05]  /*26e0*/  BSYNC.RECONVERGENT B1 ;  /* 0x0000000000017941 */ /* 0x000fea0003800200 */
.L_x_27:
[----:B------:R-:W-:Y:S01]  /*26f0*/  DSETP.GT.AND P0, PT, |R84|, 1, PT ;  /* 0x3ff000005400742a */ /* 0x000fe20003f04200 */
[----:B------:R-:W-:Y:S01]  /*2700*/  BSSY.RECONVERGENT B1, `(.L_x_29) ;  /* 0x000000d000017945 */ /* 0x000fe20003800200 */
[----:B------:R-:W-:-:S10]  /*2710*/  DADD R20, -RZ, |R84| ;  /* 0x00000000ff147229 */ /* 0x000fd40000000554 */
[----:B------:R-:W-:Y:S02]  /*2720*/  IMAD.MOV.U32 R16, RZ, RZ, R20 ;  /* 0x000000ffff107224 */ /* 0x000fe400078e0014 */
[----:B------:R-:W-:Y:S01]  /*2730*/  IMAD.MOV.U32 R17, RZ, RZ, R21 ;  /* 0x000000ffff117224 */ /* 0x000fe200078e0015 */
[----:B------:R-:W-:Y:S06]  /*2740*/  @!P0 BRA `(.L_x_30) ;  /* 0x0000000000208947 */ /* 0x000fec0003800000 */
[----:B------:R-:W0:Y:S01]  /*2750*/  MUFU.RCP64H R15, R21 ;  /* 0x00000015000f7308 */ /* 0x000e220000001800 */
[----:B------:R-:W-:Y:S01]  /*2760*/  MOV R14, RZ ;  /* 0x000000ff000e7202 */ /* 0x000fe20000000f00 */
[----:B------:R-:W-:-:S05]  /*2770*/  DSETP.NEU.AND P1, PT, |R84|, +INF , PT ;  /* 0x7ff000005400742a */ /* 0x000fca0003f2d200 */
[----:B0-----:R-:W-:-:S08]  /*2780*/  DFMA R16, R14, -|R84|, 1 ;  /* 0x3ff000000e10742b */ /* 0x001fd00000000c54 */
[----:B------:R-:W-:-:S08]  /*2790*/  DFMA R16, R16, R16, R16 ;  /* 0x000000101010722b */ /* 0x000fd00000000010 */
[----:B------:R-:W-:-:S10]  /*27a0*/  DFMA R16, R14, R16, R14 ;  /* 0x000000100e10722b */ /* 0x000fd4000000000e */
[----:B------:R-:W-:Y:S02]  /*27b0*/  FSEL R16, R16, RZ, P1 ;  /* 0x000000ff10107208 */ /* 0x000fe40000800000 */
[----:B------:R-:W-:-:S07]  /*27c0*/  FSEL R17, R17, RZ, P1 ;  /* 0x000000ff11117208 */ /* 0x000fce0000800000 */
.L_x_30:
[----:B------:R-:W-:Y:S05]  /*27d0*/  BSYNC.RECONVERGENT B1 ;  /* 0x0000000000017941 */ /* 0x000fea0003800200 */
.L_x_29:
[----:B------:R-:W-:Y:S01]  /*27e0*/  BSSY.RECONVERGENT B1, `(.L_x_31) ;  /* 0x000000f000017945 */ /* 0x000fe20003800200 */
[----:B------:R-:W-:Y:S01]  /*27f0*/  DMUL R18, R16, R16 ;  /* 0x0000001010127228 */ /* 0x000fe20000000000 */
[----:B------:R-:W-:Y:S01]  /*2800*/  IMAD.MOV.U32 R28, RZ, RZ, 0x2a25ff7e ;  /* 0x2a25ff7eff1c7424 */ /* 0x000fe200078e00ff */
[----:B------:R-:W-:Y:S01]  /*2810*/  MOV R15, R21 ;  /* 0x00000015000f7202 */ /* 0x000fe20000000f00 */
[----:B------:R-:W-:Y:S02]  /*2820*/  IMAD.MOV.U32 R29, RZ, RZ, 0x3ef53e1d ;  /* 0x3ef53e1dff1d7424 */ /* 0x000fe400078e00ff */
[----:B------:R-:W-:Y:S01]  /*2830*/  IMAD.MOV.U32 R14, RZ, RZ, R20 ;  /* 0x000000ffff0e7224 */ /* 0x000fe200078e0014 */
[----:B------:R-:W-:Y:S06]  /*2840*/  @!P0 BRA `(.L_x_32) ;  /* 0x0000000000208947 */ /* 0x000fec0003800000 */
[----:B------:R-:W0:Y:S01]  /*2850*/  MUFU.RCP64H R15, R21 ;  /* 0x00000015000f7308 */ /* 0x000e220000001800 */
[----:B------:R-:W-:Y:S01]  /*2860*/  IMAD.MOV.U32 R14, RZ, RZ, RZ ;  /* 0x000000ffff0e7224 */ /* 0x000fe200078e00ff */
[----:B------:R-:W-:-:S05]  /*2870*/  DSETP.NEU.AND P1, PT, |R84|, +INF , PT ;  /* 0x7ff000005400742a */ /* 0x000fca0003f2d200 */
[----:B0-----:R-:W-:-:S08]  /*2880*/  DFMA R22, R14, -|R84|, 1 ;  /* 0x3ff000000e16742b */ /* 0x001fd00000000c54 */
[----:B------:R-:W-:-:S08]  /*2890*/  DFMA R22, R22, R22, R22 ;  /* 0x000000161616722b */ /* 0x000fd00000000016 */
[----:B------:R-:W-:-:S10]  /*28a0*/  DFMA R22, R14, R22, R14 ;  /* 0x000000160e16722b */ /* 0x000fd4000000000e */
[----:B------:R-:W-:Y:S02]  /*28b0*/  FSEL R14, R22, RZ, P1 ;  /* 0x000000ff160e7208 */ /* 0x000fe40000800000 */
[----:B------:R-:W-:-:S07]  /*28c0*/  FSEL R15, R23, RZ, P1 ;  /* 0x000000ff170f7208 */ /* 0x000fce0000800000 */
.L_x_32:
[----:B------:R-:W-:Y:S05]  /*28d0*/  BSYNC.RECONVERGENT B1 ;  /* 0x0000000000017941 */ /* 0x000fea0003800200 */
.L_x_31:
[----:B------:R-:W-:Y:S01]  /*28e0*/  DMUL R20, R14, R14 ;  /* 0x0000000e0e147228 */ /* 0x000fe20000000000 */
[----:B------:R-:W-:Y:S01]  /*28f0*/  IMAD.MOV.U32 R30, RZ, RZ, -0x2449a4b7 ;  /* 0xdbb65b49ff1e7424 */ /* 0x000fe200078e00ff */
[----:B------:R-:W-:Y:S01]  /*2900*/  MOV R32, 0x8dde082e ;  /* 0x8dde082e00207802 */ /* 0x000fe20000000f00 */
[----:B------:R-:W-:Y:S01]  /*2910*/  IMAD.MOV.U32 R31, RZ, RZ, 0x3f2d3b63 ;  /* 0x3f2d3b63ff1f7424 */ /* 0x000fe200078e00ff */
[----:B------:R-:W-:Y:S01]  /*2920*/  BSSY.RECONVERGENT B1, `(.L_x_33) ;  /* 0x000006b000017945 */ /* 0x000fe20003800200 */
[----:B------:R-:W-:-:S04]  /*2930*/  IMAD.MOV.U32 R33, RZ, RZ, 0x3f531278 ;  /* 0x3f531278ff217424 */ /* 0x000fc800078e00ff */
[-CC-:B------:R-:W-:Y:S02]  /*2940*/  DFMA R22, R18, -R28.reuse, R30.reuse ;  /* 0x8000001c1216722b */ /* 0x180fe4000000001e */
[----:B------:R-:W-:Y:S01]  /*2950*/  DFMA R28, R20, -R28, R30 ;  /* 0x8000001c141c722b */ /* 0x000fe2000000001e */
[----:B------:R-:W-:Y:S02]  /*2960*/  IMAD.MOV.U32 R30, RZ, RZ, -0x37db6ceb ;  /* 0xc8249315ff1e7424 */ /* 0x000fe400078e00ff */
[----:B------:R-:W-:-:S03]  /*2970*/  IMAD.MOV.U32 R31, RZ, RZ, 0x3f6f9690 ;  /* 0x3f6f9690ff1f7424 */ /* 0x000fc600078e00ff */
[--C-:B------:R-:W-:Y:S02]  /*2980*/  DFMA R22, R18, R22, -R32.reuse ;  /* 0x000000161216722b */ /* 0x100fe40000000820 */
[----:B------:R-:W-:Y:S01]  /*2990*/  DFMA R28, R20, R28, -R32 ;  /* 0x0000001c141c722b */ /* 0x000fe20000000820 */
[----:B------:R-:W-:Y:S01]  /*29a0*/  MOV R32, 0xabc7cf0d ;  /* 0xabc7cf0d00207802 */ /* 0x000fe20000000f00 */
[----:B------:R-:W-:-:S04]  /*29b0*/  IMAD.MOV.U32 R33, RZ, RZ, 0x3f82cf5a ;  /* 0x3f82cf5aff217424 */ /* 0x000fc800078e00ff */
[--C-:B------:R-:W-:Y:S02]  /*29c0*/  DFMA R22, R18, R22, R30.reuse ;  /* 0x000000161216722b */ /* 0x100fe4000000001e */
[----:B------:R-:W-:Y:S01]  /*29d0*/  DFMA R28, R20, R28, R30 ;  /* 0x0000001c141c722b */ /* 0x000fe2000000001e */
        /* <DEDUP_REMOVED lines=8> */
[----:B------:R-:W-:Y:S02]  /*2a60*/  IMAD.MOV.U32 R30, RZ, RZ, 0xce4a489 ;  /* 0x0ce4a489ff1e7424 */ /* 0x000fe400078e00ff */
        /* <DEDUP_REMOVED lines=46> */
[----:B------:R-:W-:-:S06]  /*2d50*/  DFMA R28, R20, R28, R30 ;  /* 0x0000001c141c722b */ /* 0x000fcc000000001e */
[--C-:B------:R-:W-:Y:S02]  /*2d60*/  DFMA R22, R18, R22, -R32.reuse ;  /* 0x000000161216722b */ /* 0x100fe40000000820 */
[----:B------:R-:W-:-:S06]  /*2d70*/  DFMA R28, R20, R28, -R32 ;  /* 0x0000001c141c722b */ /* 0x000fcc0000000820 */
[----:B------:R-:W-:Y:S02]  /*2d80*/  DMUL R22, R18, R22 ;  /* 0x0000001612167228 */ /* 0x000fe40000000000 */
[----:B------:R-:W-:Y:S01]  /*2d90*/  DMUL R28, R20, R28 ;  /* 0x0000001c141c7228 */ /* 0x000fe20000000000 */
[----:B------:R-:W0:Y:S01]  /*2da0*/  MUFU.RCP64H R19, R27 ;  /* 0x0000001b00137308 */ /* 0x000e220000001800 */
[----:B------:R-:W-:-:S04]  /*2db0*/  IADD3 R18, PT, PT, R27, 0x300402, RZ ;  /* 0x003004021b127810 */ /* 0x000fc80007ffe0ff */
[----:B------:R-:W-:Y:S02]  /*2dc0*/  DFMA R22, R22, R16, R16 ;  /* 0x000000101616722b */ /* 0x000fe40000000010 */
[----:B------:R-:W-:Y:S01]  /*2dd0*/  DFMA R28, R28, R14, R14 ;  /* 0x0000000e1c1c722b */ /* 0x000fe2000000000e */
[----:B------:R-:W-:Y:S02]  /*2de0*/  IMAD.MOV.U32 R16, RZ, RZ, 0x54442d18 ;  /* 0x54442d18ff107424 */ /* 0x000fe400078e00ff */
[----:B------:R-:W-:-:S06]  /*2df0*/  IMAD.MOV.U32 R17, RZ, RZ, 0x3ff921fb ;  /* 0x3ff921fbff117424 */ /* 0x000fcc00078e00ff */
[--C-:B------:R-:W-:Y:S02]  /*2e00*/  DADD R14, -R22, R16.reuse ;  /* 0x00000000160e7229 */ /* 0x100fe40000000110 */
[----:B------:R-:W-:Y:S02]  /*2e10*/  DADD R16, -R28, R16 ;  /* 0x000000001c107229 */ /* 0x000fe40000000110 */
[----:B0-----:R-:W-:-:S06]  /*2e20*/  DFMA R20, R18, -R26, 1 ;  /* 0x3ff000001214742b */ /* 0x001fcc000000081a */
[----:B------:R-:W-:Y:S01]  /*2e30*/  FSEL R15, R15, R23, P0 ;  /* 0x000000170f0f7208 */ /* 0x000fe20000000000 */
[----:B------:R-:W-:Y:S01]  /*2e40*/  IMAD.MOV.U32 R23, RZ, RZ, 0x404ca5dc ;  /* 0x404ca5dcff177424 */ /* 0x000fe200078e00ff */
[----:B------:R-:W-:Y:S01]  /*2e50*/  FSEL R9, R17, R29, P0 ;  /* 0x0000001d11097208 */ /* 0x000fe20000000000 */
[----:B------:R-:W-:Y:S01]  /*2e60*/  DFMA R20, R20, R20, R20 ;  /* 0x000000141414722b */ /* 0x000fe20000000014 */
[----:B------:R-:W-:Y:S01]  /*2e70*/  FSEL R14, R14, R22, P0 ;  /* 0x000000160e0e7208 */ /* 0x000fe20000000000 */
[----:B------:R-:W-:Y:S01]  /*2e80*/  IMAD.MOV.U32 R22, RZ, RZ, 0x1a63c1f5 ;  /* 0x1a63c1f5ff167424 */ /* 0x000fe200078e00ff */
[--C-:B------:R-:W-:Y:S02]  /*2e90*/  LOP3.LUT R15, R15, 0x80000000, R85.reuse, 0xb8, !PT ;  /* 0x800000000f0f7812 */ /* 0x100fe400078eb855 */
[----:B------:R-:W-:Y:S02]  /*2ea0*/  FSEL R16, R16, R28, P0 ;  /* 0x0000001c10107208 */ /* 0x000fe40000000000 */
[----:B------:R-:W-:Y:S01]  /*2eb0*/  LOP3.LUT R17, R9, 0x80000000, R85, 0xb8, !PT ;  /* 0x8000000009117812 */ /* 0x000fe200078eb855 */
[----:B------:R-:W-:Y:S01]  /*2ec0*/  DFMA R20, R18, R20, R18 ;  /* 0x000000141214722b */ /* 0x000fe20000000012 */
[----:B------:R-:W-:Y:S01]  /*2ed0*/  FSETP.GEU.AND P0, PT, |R18|, 5.8789094863358348022e-39, PT ;  /* 0x004004021200780b */ /* 0x000fe20003f0e200 */
[----:B------:R-:W-:-:S03]  /*2ee0*/  DMUL R14, R14, R22 ;  /* 0x000000160e0e7228 */ /* 0x000fc60000000000 */
[----:B------:R-:W-:-:S03]  /*2ef0*/  DMUL R16, R16, R22 ;  /* 0x0000001610107228 */ /* 0x000fc60000000000 */
[C---:B------:R-:W-:Y:S01]  /*2f00*/  DFMA R22, R20.reuse, -R26, 1 ;  /* 0x3ff000001416742b */ /* 0x040fe2000000081a */
[----:B------:R0:W-:Y:S04]  /*2f10*/  STG.E.64 desc[UR4][R4.64+0x38], R14 ;  /* 0x0000380e04007986 */ /* 0x0001e8000c101b04 */
[----:B------:R0:W-:Y:S03]  /*2f20*/  STG.E.64 desc[UR4][R4.64+0x40], R16 ;  /* 0x0000401004007986 */ /* 0x0001e6000c101b04 */
[----:B------:R-:W-:Y:S01]  /*2f30*/  DFMA R20, R20, R22, R20 ;  /* 0x000000161414722b */ /* 0x000fe20000000014 */
[----:B------:R-:W-:Y:S10]  /*2f40*/  @P0 BRA `(.L_x_34) ;  /* 0x0000000000200947 */ /* 0x000ff40003800000 */
[----:B0-----:R-:W-:Y:S01]  /*2f50*/  LOP3.LUT R16, R27, 0x7fffffff, RZ, 0xc0, !PT ;  /* 0x7fffffff1b107812 */ /* 0x001fe200078ec0ff */
[----:B------:R-:W-:Y:S01]  /*2f60*/  IMAD.MOV.U32 R18, RZ, RZ, R26 ;  /* 0x000000ffff127224 */ /* 0x000fe200078e001a */
[----:B------:R-:W-:Y:S02]  /*2f70*/  MOV R15, R27 ;  /* 0x0000001b000f7202 */ /* 0x000fe40000000f00 */
[----:B------:R-:W-:Y:S01]  /*2f80*/  MOV R14, 0x2fb0 ;  /* 0x00002fb0000e7802 */ /* 0x000fe20000000f00 */
[----:B------:R-:W-:-:S07]  /*2f90*/  VIADD R16, R16, 0xfff00000 ;  /* 0xfff0000010107836 */ /* 0x000fce0000000000 */
[----:B------:R-:W-:Y:S05]  /*2fa0*/  CALL.REL.NOINC `($__internal_0_$__cuda_sm20_dblrcp_rn_slowpath_v3) ;  /* 0x0000012800ec7944 */ /* 0x000fea0003c00000 */
[----:B------:R-:W-:Y:S02]  /*2fb0*/  IMAD.MOV.U32 R20, RZ, RZ, R16 ;  /* 0x000000ffff147224 */ /* 0x000fe400078e0010 */
[----:B------:R-:W-:-:S07]  /*2fc0*/  IMAD.MOV.U32 R21, RZ, RZ, R15 ;  /* 0x000000ffff157224 */ /* 0x000fce00078e000f */
.L_x_34:
[----:B------:R-:W-:Y:S05]  /*2fd0*/  BSYNC.RECONVERGENT B1 ;  /* 0x0000000000017941 */ /* 0x000fea0003800200 */
.L_x_33:
[----:B------:R-:W-:Y:S01]  /*2fe0*/  DSETP.GT.AND P0, PT, |R20|, 1, PT ;  /* 0x3ff000001400742a */ /* 0x000fe20003f04200 */
[----:B------:R-:W-:Y:S01]  /*2ff0*/  BSSY.RECONVERGENT B1, `(.L_x_35) ;  /* 0x000000d000017945 */ /* 0x000fe20003800200 */
[----:B------:R-:W-:-:S10]  /*3000*/  DADD R18, -RZ, |R20| ;  /* 0x00000000ff127229 */ /* 0x000fd40000000514 */
[----:B0-----:R-:W-:Y:S01]  /*3010*/  MOV R14, R18 ;  /* 0x00000012000e7202 */ /* 0x001fe20000000f00 */
        /* <DEDUP_REMOVED lines=10> */
.L_x_36:
[----:B------:R-:W-:Y:S05]  /*30c0*/  BSYNC.RECONVERGENT B1 ;  /* 0x0000000000017941 */ /* 0x000fea0003800200 */
.L_x_35:
[----:B------:R-:W2:Y:S01]  /*30d0*/  LDG.E.64 R16, desc[UR4][R6.64] ;  /* 0x0000000406107981 */ /* 0x000ea2000c1e1b00 */
[----:B------:R-:W-:Y:S01]  /*30e0*/  IMAD.WIDE.U32 R26, R3, 0x8, R74 ;  /* 0x00000008031a7825 */ /* 0x000fe200078e004a */
[----:B--2---:R-:W-:-:S07]  /*30f0*/  DMUL R22, R16, 0.5 ;  /* 0x3fe0000010167828 */ /* 0x004fce0000000000 */
[----:B------:R0:W-:Y:S04]  /*3100*/  STG.E.64 desc[UR4][R26.64+0x8], R22 ;  /* 0x000008161a007986 */ /* 0x0001e8000c101b04 */
[----:B------:R-:W2:Y:S01]  /*3110*/  LDG.E.64 R16, desc[UR4][R4.64+0x10] ;  /* 0x0000100404107981 */ /* 0x000ea2000c1e1b00 */
[----:B------:R-:W-:Y:S01]  /*3120*/  IMAD.MOV.U32 R18, RZ, RZ, -0x2449a4b7 ;  /* 0xdbb65b49ff127424 */ /* 0x000fe200078e00ff */
[----:B------:R-:W-:Y:S01]  /*3130*/  MOV R19, 0x3f2d3b63 ;  /* 0x3f2d3b6300137802 */ /* 0x000fe20000000f00 */
[----:B------:R-:W-:Y:S01]  /*3140*/  UMOV UR8, 0x2a25ff7e ;  /* 0x2a25ff7e00087882 */ /* 0x000fe20000000000 */
[----:B------:R-:W-:Y:S01]  /*3150*/  UMOV UR9, 0x3ef53e1d ;  /* 0x3ef53e1d00097882 */ /* 0x000fe20000000000 */
[----:B--2---:R-:W-:-:S07]  /*3160*/  DADD R28, R16, -1 ;  /* 0xbff00000101c7429 */ /* 0x004fce0000000000 */
[----:B------:R1:W-:Y:S04]  /*3170*/  STG.E.64 desc[UR4][R26.64+0x10], R28 ;  /* 0x0000101c1a007986 */ /* 0x0003e8000c101b04 */
[----:B------:R-:W2:Y:S01]  /*3180*/  LDG.E.64 R30, desc[UR4][R4.64+0x18] ;  /* 0x00001804041e7981 */ /* 0x000ea2000c1e1b00 */
[----:B------:R-:W-:Y:S01]  /*3190*/  DMUL R16, R14, R14 ;  /* 0x0000000e0e107228 */ /* 0x000fe20000000000 */
[----:B0-----:R-:W-:Y:S02]  /*31a0*/  IMAD.MOV.U32 R22, RZ, RZ, 0x47ae147b ;  /* 0x47ae147bff167424 */ /* 0x001fe400078e00ff */
[----:B------:R-:W-:Y:S01]  /*31b0*/  IMAD.MOV.U32 R23, RZ, RZ, 0x3f847ae1 ;  /* 0x3f847ae1ff177424 */ /* 0x000fe200078e00ff */
[----:B------:R-:W-:Y:S04]  /*31c0*/  STG.E.64 desc[UR4][R26.64+0x20], RZ ;  /* 0x000020ff1a007986 */ /* 0x000fe8000c101b04 */
[----:B------:R-:W-:Y:S01]  /*31d0*/  DFMA R18, R16, -UR8, R18 ;  /* 0x8000000810127c2b */ /* 0x000fe20008000012 */
[----:B------:R-:W-:Y:S01]  /*31e0*/  UMOV UR8, 0x8dde082e ;  /* 0x8dde082e00087882 */ /* 0x000fe20000000000 */
[----:B------:R-:W-:Y:S01]  /*31f0*/  UMOV UR9, 0x3f531278 ;  /* 0x3f53127800097882 */ /* 0x000fe20000000000 */
[----:B-1----:R-:W-:-:S02]  /*3200*/  HFMA2 R29, -RZ, RZ, 1.86328125, 56352 ;  /* 0x3f747ae1ff1d7431 */ /* 0x002fc400000001ff */
[----:B------:R-:W-:Y:S01]  /*3210*/  IMAD.MOV.U32 R28, RZ, RZ, 0x47ae147b ;  /* 0x47ae147bff1c7424 */ /* 0x000fe200078e00ff */
[----:B------:R-:W-:Y:S02]  /*3220*/  STG.E.64 desc[UR4][R26.64+0x28], R22 ;  /* 0x000028161a007986 */ /* 0x000fe4000c101b04 */
[C---:B------:R-:W-:Y:S01]  /*3230*/  DFMA R18, R16.reuse, R18, -UR8 ;  /* 0x8000000810127e2b */ /* 0x040fe20008000012 */
[----:B------:R-:W-:Y:S01]  /*3240*/  UMOV UR8, 0xc8249315 ;  /* 0xc824931500087882 */ /* 0x000fe20000000000 */
[----:B------:R-:W-:Y:S01]  /*3250*/  UMOV UR9, 0x3f6f9690 ;  /* 0x3f6f969000097882 */ /* 0x000fe20000000000 */
[----:B------:R0:W-:Y:S04]  /*3260*/  STG.E.64 desc[UR4][R26.64+0x30], R22 ;  /* 0x000030161a007986 */ /* 0x0001e8000c101b04 */
[----:B------:R-:W-:Y:S01]  /*3270*/  STG.E.64 desc[UR4][R26.64+0x38], R28 ;  /* 0x0000381c1a007986 */ /* 0x000fe2000c101b04 */
[C---:B------:R-:W-:Y:S01]  /*3280*/  DFMA R18, R16.reuse, R18, UR8 ;  /* 0x0000000810127e2b */ /* 0x040fe20008000012 */
[----:B------:R-:W-:Y:S01]  /*3290*/  UMOV UR8, 0xabc7cf0d ;  /* 0xabc7cf0d00087882 */ /* 0x000fe20000000000 */
[----:B------:R-:W-:Y:S01]  /*32a0*/  UMOV UR9, 0x3f82cf5a ;  /* 0x3f82cf5a00097882 */ /* 0x000fe20000000000 */
[----:B------:R1:W-:Y:S05]  /*32b0*/  STG.E.64 desc[UR4][R26.64+0x40], R28 ;  /* 0x0000401c1a007986 */ /* 0x0003ea000c101b04 */
[----:B------:R-:W-:Y:S01]  /*32c0*/  DFMA R18, R16, R18, -UR8 ;  /* 0x8000000810127e2b */ /* 0x000fe20008000012 */
        /* <DEDUP_REMOVED lines=44> */
[----:B------:R-:W-:-:S08]  /*3590*/  DMUL R18, R16, R18 ;  /* 0x0000001210127228 */ /* 0x000fd00000000000 */
[----:B------:R-:W-:-:S08]  /*35a0*/  DFMA R18, R18, R14, R14 ;  /* 0x0000000e1212722b */ /* 0x000fd0000000000e */
[----:B------:R-:W-:Y:S01]  /*35b0*/  DADD R14, -R18, UR8 ;  /* 0x00000008120e7e29 */ /* 0x000fe20008000100 */
[----:B------:R-:W-:Y:S01]  /*35c0*/  UMOV UR8, 0x1a63c1f5 ;  /* 0x1a63c1f500087882 */ /* 0x000fe20000000000 */
[----:B------:R-:W-:-:S08]  /*35d0*/  UMOV UR9, 0x404ca5dc ;  /* 0x404ca5dc00097882 */ /* 0x000fd00000000000 */
[----:B------:R-:W-:Y:S02]  /*35e0*/  FSEL R9, R15, R19, P0 ;  /* 0x000000130f097208 */ /* 0x000fe40000000000 */
[----:B------:R-:W-:Y:S02]  /*35f0*/  FSEL R14, R14, R18, P0 ;  /* 0x000000120e0e7208 */ /* 0x000fe40000000000 */
[----:B------:R-:W-:-:S06]  /*3600*/  LOP3.LUT R15, R9, 0x80000000, R21, 0xb8, !PT ;  /* 0x80000000090f7812 */ /* 0x000fcc00078eb815 */
[----:B--2---:R-:W-:-:S07]  /*3610*/  DFMA R30, R14, -UR8, R30 ;  /* 0x800000080e1e7c2b */ /* 0x004fce000800001e */
[----:B------:R2:W-:Y:S04]  /*3620*/  STG.E.64 desc[UR4][R26.64+0x18], R30 ;  /* 0x0000181e1a007986 */ /* 0x0005e8000c101b04 */
[----:B------:R-:W3:Y:S01]  /*3630*/  LDG.E.64 R6, desc[UR4][R6.64] ;  /* 0x0000000406067981 */ /* 0x000ee2000c1e1b00 */
[----:B------:R-:W-:Y:S01]  /*3640*/  IMAD.WIDE.U32 R18, R3, 0x8, R72 ;  /* 0x0000000803127825 */ /* 0x000fe200078e0048 */
[----:B---3--:R-:W-:-:S07]  /*3650*/  DADD R16, R6, R6 ;  /* 0x0000000006107229 */ /* 0x008fce0000000006 */
[----:B------:R3:W-:Y:S04]  /*3660*/  STG.E.64 desc[UR4][R18.64+0x8], R16 ;  /* 0x0000081012007986 */ /* 0x0007e8000c101b04 */
[----:B------:R-:W4:Y:S02]  /*3670*/  LDG.E.64 R20, desc[UR4][R4.64+0x10] ;  /* 0x0000100404147981 */ /* 0x000f24000c1e1b00 */
[----:B----4-:R-:W-:-:S07]  /*3680*/  DADD R20, R20, 1 ;  /* 0x3ff0000014147429 */ /* 0x010fce0000000000 */
[----:B------:R3:W-:Y:S04]  /*3690*/  STG.E.64 desc[UR4][R18.64+0x10], R20 ;  /* 0x0000101412007986 */ /* 0x0007e8000c101b04 */
[----:B0-----:R-:W4:Y:S01]  /*36a0*/  LDG.E.64 R22, desc[UR4][R4.64+0x18] ;  /* 0x0000180404167981 */ /* 0x001f22000c1e1b00 */
[----:B-1----:R-:W-:Y:S01]  /*36b0*/  IMAD.MOV.U32 R28, RZ, RZ, 0x0 ;  /* 0x00000000ff1c7424 */ /* 0x002fe200078e00ff */
[----:B--2---:R-:W-:Y:S01]  /*36c0*/  MOV R27, 0x403e0000 ;  /* 0x403e0000001b7802 */ /* 0x004fe20000000f00 */
[----:B------:R-:W-:Y:S02]  /*36d0*/  IMAD.MOV.U32 R29, RZ, RZ, 0x3ff00000 ;  /* 0x3ff00000ff1d7424 */ /* 0x000fe400078e00ff */
[----:B------:R-:W-:Y:S02]  /*36e0*/  IMAD.MOV.U32 R26, RZ, RZ, 0x0 ;  /* 0x00000000ff1a7424 */ /* 0x000fe400078e00ff */
[----:B------:R-:W-:Y:S01]  /*36f0*/  IMAD.MOV.U32 R6, RZ, RZ, 0x0 ;  /* 0x00000000ff067424 */ /* 0x000fe200078e00ff */
[----:B------:R3:W-:Y:S01]  /*3700*/  STG.E.64 desc[UR4][R18.64+0x20], R28 ;  /* 0x0000201c12007986 */ /* 0x0007e2000c101b04 */
[----:B------:R-:W-:-:S02]  /*3710*/  IMAD.MOV.U32 R7, RZ, RZ, 0x40000000 ;  /* 0x40000000ff077424 */ /* 0x000fc400078e00ff */
[----:B------:R-:W-:Y:S01]  /*3720*/  VIADD R0, R0, 0x1 ;  /* 0x0000000100007836 */ /* 0x000fe20000000000 */
[----:B------:R3:W-:Y:S04]  /*3730*/  STG.E.64 desc[UR4][R18.64+0x28], R26 ;  /* 0x0000281a12007986 */ /* 0x0007e8000c101b04 */
[----:B------:R3:W-:Y:S01]  /*3740*/  STG.E.64 desc[UR4][R18.64+0x30], R26 ;  /* 0x0000301a12007986 */ /* 0x0007e2000c101b04 */
[----:B------:R-:W-:-:S03]  /*3750*/  ISETP.NE.AND P0, PT, R0, R11, PT ;  /* 0x0000000b0000720c */ /* 0x000fc60003f05270 */
[----:B------:R3:W-:Y:S04]  /*3760*/  STG.E.64 desc[UR4][R18.64+0x38], R6 ;  /* 0x0000380612007986 */ /* 0x0007e8000c101b04 */
[----:B------:R3:W-:Y:S01]  /*3770*/  STG.E.64 desc[UR4][R18.64+0x40], R6 ;  /* 0x0000400612007986 */ /* 0x0007e2000c101b04 */
[----:B----4-:R-:W-:-:S07]  /*3780*/  DFMA R22, R14, UR8, R22 ;  /* 0x000000080e167c2b */ /* 0x010fce0008000016 */
[----:B------:R3:W-:Y:S01]  /*3790*/  STG.E.64 desc[UR4][R18.64+0x18], R22 ;  /* 0x0000181612007986 */ /* 0x0007e2000c101b04 */
[----:B------:R-:W-:Y:S05]  /*37a0*/  @P0 BRA `(.L_x_37) ;  /* 0xffffffdc00a00947 */ /* 0x000fea000383ffff */
.L_x_13:
[----:B-1----:R-:W-:Y:S05]  /*37b0*/  BSYNC.RECONVERGENT B0 ;  /* 0x0000000000007941 */ /* 0x002fea0003800200 */
.L_x_12:
[----:B------:R-:W-:Y:S01]  /*37c0*/  ISETP.GE.AND P0, PT, R11, RZ, PT ;  /* 0x000000ff0b00720c */ /* 0x000fe20003f06270 */
[----:B------:R-:W-:-:S12]  /*37d0*/  BSSY.RECONVERGENT B1, `(.L_x_38) ;  /* 0x00011f6000017945 */ /* 0x000fd80003800200 */
[----:B------:R-:W-:Y:S05]  /*37e0*/  @!P0 BRA `(.L_x_39) ;  /* 0x0000011c00d08947 */ /* 0x000fea0003800000 */
[C---:B------:R-:W-:Y:S01]  /*37f0*/  ISETP.GE.AND P0, PT, R8.reuse, 0x1, PT ;  /* 0x000000010800780c */ /* 0x040fe20003f06270 */
[----:B------:R-:W-:Y:S01]  /*3800*/  BSSY.RECONVERGENT B0, `(.L_x_40) ;  /* 0x0000023000007945 */ /* 0x000fe20003800200 */
[----:B0--3--:R-:W-:Y:S02]  /*3810*/  IADD3 R6, PT, PT, R8, 0x1, RZ ;  /* 0x0000000108067810 */ /* 0x009fe40007ffe0ff */
[----:B------:R-:W-:-:S09]  /*3820*/  CS2R R2, SRZ ;  /* 0x0000000000027805 */ /* 0x000fd2000001ff00 */
[----:B------:R-:W-:Y:S05]  /*3830*/  @!P0 BRA `(.L_x_41) ;  /* 0x00000000007c8947 */ /* 0x000fea0003800000 */
[----:B------:R-:W-:Y:S01]  /*3840*/  BSSY.RECONVERGENT B2, `(.L_x_42) ;  /* 0x000001c000027945 */ /* 0x000fe20003800200 */
[----:B------:R-:W-:-:S07]  /*3850*/  IMAD.MOV.U32 R7, RZ, RZ, RZ ;  /* 0x000000ffff077224 */ /* 0x000fce00078e00ff */
.L_x_43:
[----:B------:R-:W-:-:S04]  /*3860*/  IMAD.WIDE.U32 R2, R7, 0x8, R72 ;  /* 0x0000000807027825 */ /* 0x000fc800078e0048 */
[C---:B------:R-:W-:Y:S01]  /*3870*/  IMAD.WIDE.U32 R14, R7.reuse, 0x8, R74 ;  /* 0x00000008070e7825 */ /* 0x040fe200078e004a */
[----:B-1----:R-:W2:Y:S04]  /*3880*/  LDG.E.64 R4, desc[UR4][R2.64] ;  /* 0x0000000402047981 */ /* 0x002ea8000c1e1b00 */
[----:B------:R-:W2:Y:S02]  /*3890*/  LDG.E.64 R16, desc[UR4][R14.64] ;  /* 0x000000040e107981 */ /* 0x000ea4000c1e1b00 */
[----:B--2---:R-:W-:Y:S01]  /*38a0*/  DADD R4, R4, -R16 ;  /* 0x0000000004047229 */ /* 0x004fe20000000810 */
[----:B------:R-:W-:-:S07]  /*38b0*/  IMAD.WIDE.U32 R16, R7, 0x8, R66 ;  /* 0x0000000807107825 */ /* 0x000fce00078e0042 */
[----:B------:R-:W-:-:S07]  /*38c0*/  DMUL R4, |R4|, 0.25 ;  /* 0x3fd0000004047828 */ /* 0x000fce0000000200 */
[----:B------:R0:W-:Y:S04]  /*38d0*/  STG.E.64 desc[UR4][R16.64], R4 ;  /* 0x0000000410007986 */ /* 0x0001e8000c101b04 */
[----:B------:R-:W2:Y:S04]  /*38e0*/  LDG.E.64 R18, desc[UR4][R2.64+0x8] ;  /* 0x0000080402127981 */ /* 0x000ea8000c1e1b00 */
[----:B------:R-:W2:Y:S02]  /*38f0*/  LDG.E.64 R20, desc[UR4][R14.64+0x8] ;  /* 0x000008040e147981 */ /* 0x000ea4000c1e1b00 */
[----:B--2---:R-:W-:-:S08]  /*3900*/  DADD R18, R18, -R20 ;  /* 0x0000000012127229 */ /* 0x004fd00000000814 */
[----:B------:R-:W-:-:S07]  /*3910*/  DMUL R18, |R18|, 0.25 ;  /* 0x3fd0000012127828 */ /* 0x000fce0000000200 */
[----:B------:R1:W-:Y:S04]  /*3920*/  STG.E.64 desc[UR4][R16.64+0x8], R18 ;  /* 0x0000081210007986 */ /* 0x0003e8000c101b04 */
[----:B------:R-:W2:Y:S04]  /*3930*/  LDG.E.64 R20, desc[UR4][R2.64+0x10] ;  /* 0x0000100402147981 */ /* 0x000ea8000c1e1b00 */
[----:B------:R-:W2:Y:S02]  /*3940*/  LDG.E.64 R22, desc[UR4][R14.64+0x10] ;  /* 0x000010040e167981 */ /* 0x000ea4000c1e1b00 */
[----:B--2---:R-:W-:-:S08]  /*3950*/  DADD R20, R20, -R22 ;  /* 0x0000000014147229 */ /* 0x004fd00000000816 */
[----:B------:R-:W-:-:S07]  /*3960*/  DMUL R20, |R20|, 0.25 ;  /* 0x3fd0000014147828 */ /* 0x000fce0000000200 */
[----:B------:R1:W-:Y:S04]  /*3970*/  STG.E.64 desc[UR4][R16.64+0x10], R20 ;  /* 0x0000101410007986 */ /* 0x0003e8000c101b04 */
[----:B0-----:R-:W2:Y:S04]  /*3980*/  LDG.E.64 R4, desc[UR4][R2.64+0x18] ;  /* 0x0000180402047981 */ /* 0x001ea8000c1e1b00 */
[----:B------:R-:W2:Y:S01]  /*3990*/  LDG.E.64 R22, desc[UR4][R14.64+0x18] ;  /* 0x000018040e167981 */ /* 0x000ea2000c1e1b00 */
[----:B------:R-:W-:-:S05]  /*39a0*/  VIADD R7, R7, 0x4 ;  /* 0x0000000407077836 */ /* 0x000fca0000000000 */
[----:B------:R-:W-:Y:S01]  /*39b0*/  ISETP.NE.AND P0, PT, R7, R8, PT ;  /* 0x000000080700720c */ /* 0x000fe20003f05270 */
[----:B--2---:R-:W-:-:S08]  /*39c0*/  DADD R4, R4, -R22 ;  /* 0x0000000004047229 */ /* 0x004fd00000000816 */
[----:B------:R-:W-:-:S07]  /*39d0*/  DMUL R4, |R4|, 0.25 ;  /* 0x3fd0000004047828 */ /* 0x000fce0000000200 */
[----:B------:R1:W-:Y:S01]  /*39e0*/  STG.E.64 desc[UR4][R16.64+0x18], R4 ;  /* 0x0000180410007986 */ /* 0x0003e2000c101b04 */
[----:B------:R-:W-:Y:S05]  /*39f0*/  @P0 BRA `(.L_x_43) ;  /* 0xfffffffc00980947 */ /* 0x000fea000383ffff */
[----:B------:R-:W-:Y:S05]  /*3a00*/  BSYNC.RECONVERGENT B2 ;  /* 0x0000000000027941 */ /* 0x000fea0003800200 */
.L_x_42:
[----:B------:R-:W-:Y:S01]  /*3a10*/  IMAD.MOV.U32 R2, RZ, RZ, R8 ;  /* 0x000000ffff027224 */ /* 0x000fe200078e0008 */
[----:B------:R-:W-:-:S07]  /*3a20*/  MOV R3, RZ ;  /* 0x000000ff00037202 */ /* 0x000fce0000000f00 */
.L_x_41:
[----:B------:R-:W-:Y:S05]  /*3a30*/  BSYNC.RECONVERGENT B0 ;  /* 0x0000000000007941 */ /* 0x000fea0003800200 */
.L_x_40:
[C---:B-1----:R-:W-:Y:S01]  /*3a40*/  IMAD.SHL.U32 R21, R2.reuse, 0x8, RZ ;  /* 0x0000000802157824 */ /* 0x042fe200078e00ff */
[----:B------:R-:W-:-:S04]  /*3a50*/  SHF.L.U64.HI R9, R2, 0x3, R3 ;  /* 0x0000000302097819 */ /* 0x000fc80000010203 */
[-C--:B------:R-:W-:Y:S02]  /*3a60*/  IADD3 R16, P0, PT, R72, R21.reuse, RZ ;  /* 0x0000001548107210 */ /* 0x080fe40007f1e0ff */
[----:B------:R-:W-:-:S03]  /*3a70*/  IADD3 R18, P1, PT, R74, R21, RZ ;  /* 0x000000154a127210 */ /* 0x000fc60007f3e0ff */
[--C-:B------:R-:W-:Y:S02]  /*3a80*/  IMAD.X R17, R73, 0x1, R9.reuse, P0 ;  /* 0x0000000149117824 */ /* 0x100fe400000e0609 */
[----:B------:R-:W-:-:S03]  /*3a90*/  IMAD.X R19, R75, 0x1, R9, P1 ;  /* 0x000000014b137824 */ /* 0x000fc600008e0609 */
[----:B------:R-:W2:Y:S04]  /*3aa0*/  LDG.E.64 R2, desc[UR4][R16.64] ;  /* 0x0000000410027981 */ /* 0x000ea8000c1e1b00 */
[----:B------:R-:W2:Y:S01]  /*3ab0*/  LDG.E.64 R4, desc[UR4][R18.64] ;  /* 0x0000000412047981 */ /* 0x000ea2000c1e1b00 */
[----:B------:R-:W-:Y:S01]  /*3ac0*/  IADD3 R7, PT, PT, R8, 0x2, RZ ;  /* 0x0000000208077810 */ /* 0x000fe20007ffe0ff */
[----:B------:R-:W-:Y:S01]  /*3ad0*/  BSSY.RECONVERGENT B0, `(.L_x_39) ;  /* 0x00011c5000007945 */ /* 0x000fe20003800200 */
[----:B------:R-:W-:Y:S01]  /*3ae0*/  IADD3 R20, P0, PT, R66, R21, RZ ;  /* 0x0000001542147210 */ /* 0x000fe20007f1e0ff */
[----:B------:R-:W-:Y:S02]  /*3af0*/  IMAD.MOV.U32 R28, RZ, RZ, 0x0 ;  /* 0x00000000ff1c7424 */ /* 0x000fe400078e00ff */
[----:B------:R-:W-:-:S02]  /*3b00*/  IMAD R7, R7, R6, RZ ;  /* 0x0000000607077224 */ /* 0x000fc400078e02ff */
[----:B------:R-:W-:Y:S01]  /*3b10*/  IMAD.X R21, R67, 0x1, R9, P0 ;  /* 0x0000000143157824 */ /* 0x000fe200000e0609 */
[----:B------:R-:W-:Y:S01]  /*3b20*/  VIMNMX R9, PT, PT, RZ, R6, !PT ;  /* 0x00000006ff097248 */ /* 0x000fe20007fe0100 */
[----:B------:R-:W-:Y:S01]  /*3b30*/  IMAD.WIDE.U32 R62, R7, 0x8, R70 ;  /* 0x00000008073e7825 */ /* 0x000fe200078e0046 */
[----:B------:R-:W-:Y:S02]  /*3b40*/  VIMNMX R7, PT, PT, RZ, R8, !PT ;  /* 0x00000008ff077248 */ /* 0x000fe40007fe0100 */
[----:B------:R-:W-:Y:S01]  /*3b50*/  IADD3 R0, PT, PT, R9, 0x1, RZ ;  /* 0x0000000109007810 */ /* 0x000fe20007ffe0ff */
[----:B------:R-:W-:-:S03]  /*3b60*/  IMAD.MOV.U32 R29, RZ, RZ, 0x3ff00000 ;  /* 0x3ff00000ff1d7424 */ /* 0x000fc600078e00ff */
[----:B------:R-:W-:Y:S01]  /*3b70*/  LOP3.LUT R0, R0, 0x7ffffff0, RZ, 0xc0, !PT ;  /* 0x7ffffff000007812 */ /* 0x000fe200078ec0ff */
[----:B--2---:R-:W-:Y:S01]  /*3b80*/  DADD R2, R2, -R4 ;  /* 0x0000000002027229 */ /* 0x004fe20000000804 */
[----:B------:R-:W-:-:S07]  /*3b90*/  IMAD.WIDE.U32 R4, R8, 0x8, R62 ;  /* 0x0000000808047825 */ /* 0x000fce00078e003e */
[----:B------:R-:W-:Y:S01]  /*3ba0*/  DMUL R14, |R2|, 0.25 ;  /* 0x3fd00000020e7828 */ /* 0x000fe20000000200 */
[----:B------:R-:W-:Y:S01]  /*3bb0*/  IMAD.WIDE.U32 R4, R8, 0x8, R4 ;  /* 0x0000000808047825 */ /* 0x000fe200078e0004 */
[----:B------:R-:W-:-:S04]  /*3bc0*/  VIMNMX R2, PT, PT, R6, 0x1, !PT ;  /* 0x0000000106027848 */ /* 0x000fc80007fe0100 */
[----:B------:R-:W-:Y:S01]  /*3bd0*/  LOP3.LUT R3, R2, 0x9, RZ, 0xc0, !PT ;  /* 0x0000000902037812 */ /* 0x000fe200078ec0ff */
[----:B------:R0:W-:Y:S01]  /*3be0*/  STG.E.64 desc[UR4][R20.64], R14 ;  /* 0x0000000e14007986 */ /* 0x0001e2000c101b04 */
[----:B------:R-:W-:Y:S01]  /*3bf0*/  IMAD.WIDE.U32 R60, R8, 0x8, R4 ;  /* 0x00000008083c7825 */ /* 0x000fe200078e0004 */
[----:B------:R-:W-:-:S03]  /*3c00*/  LOP3.LUT R2, R2, 0x7ffffff0, RZ, 0xc0, !PT ;  /* 0x7ffffff002027812 */ /* 0x000fc600078ec0ff */
[----:B------:R-:W-:Y:S01]  /*3c10*/  IMAD.MOV.U32 R5, RZ, RZ, 0xa ;  /* 0x0000000aff057424 */ /* 0x000fe200078e00ff */
[----:B------:R-:W-:Y:S01]  /*3c20*/  IADD3 R58, P0, PT, R60, 0x10, RZ ;  /* 0x000000103c3a7810 */ /* 0x000fe20007f1e0ff */
[----:B------:R-:W-:-:S04]  /*3c30*/  IMAD.MOV.U32 R4, RZ, RZ, RZ ;  /* 0x000000ffff047224 */ /* 0x000fc800078e00ff */
[----:B------:R-:W-:-:S08]  /*3c40*/  IMAD.X R59, RZ, RZ, R61, P0 ;  /* 0x000000ffff3b7224 */ /* 0x000fd000000e063d */
.L_x_391:
[C---:B------:R-:W-:Y:S01]  /*3c50*/  ISETP.GE.AND P0, PT, R8.reuse, 0x1, PT ;  /* 0x000000010800780c */ /* 0x040fe20003f06270 */
[----:B------:R-:W-:Y:S01]  /*3c60*/  BSSY.RECONVERGENT B2, `(.L_x_44) ;  /* 0x0000017000027945 */ /* 0x000fe20003800200 */
[----:B0-----:R-:W-:Y:S01]  /*3c70*/  IADD3 R15, PT, PT, R8, 0x2, RZ ;  /* 0x00000002080f7810 */ /* 0x001fe20007ffe0ff */
[----:B---3--:R-:W-:-:S04]  /*3c80*/  IMAD.MOV.U32 R17, RZ, RZ, RZ ;  /* 0x000000ffff117224 */ /* 0x008fc800078e00ff */
[----:B------:R-:W-:-:S06]  /*3c90*/  IMAD R26, R15, R6, -R6 ;  /* 0x000000060f1a7224 */ /* 0x000fcc00078e0a06 */
[----:B-12---:R-:W-:Y:S05]  /*3ca0*/  @!P0 BRA `(.L_x_45) ;  /* 0x0000000000488947 */ /* 0x006fea0003800000 */
[----:B------:R-:W-:Y:S01]  /*3cb0*/  BSSY.RECONVERGENT B3, `(.L_x_46) ;  /* 0x0000010000037945 */ /* 0x000fe20003800200 */
[----:B------:R-:W-:-:S07]  /*3cc0*/  IMAD.MOV.U32 R27, RZ, RZ, RZ ;  /* 0x000000ffff1b7224 */ /* 0x000fce00078e00ff */
.L_x_47:
[----:B------:R-:W-:-:S05]  /*3cd0*/  IMAD.WIDE.U32 R14, R27, 0x8, R76 ;  /* 0x000000081b0e7825 */ /* 0x000fca00078e004c */
[----:B0-----:R-:W2:Y:S01]  /*3ce0*/  LDG.E.64 R16, desc[UR4][R14.64] ;  /* 0x000000040e107981 */ /* 0x001ea2000c1e1b00 */
[----:B------:R-:W-:-:S04]  /*3cf0*/  IMAD.IADD R19, R26, 0x1, R27 ;  /* 0x000000011a137824 */ /* 0x000fc800078e021b */
[----:B------:R-:W-:-:S05]  /*3d00*/  IMAD.WIDE.U32 R18, R19, 0x8, R70 ;  /* 0x0000000813127825 */ /* 0x000fca00078e0046 */
[----:B--2---:R0:W-:Y:S04]  /*3d10*/  STG.E.64 desc[UR4][R18.64], R16 ;  /* 0x0000001012007986 */ /* 0x0041e8000c101b04 */
[----:B------:R-:W2:Y:S04]  /*3d20*/  LDG.E.64 R20, desc[UR4][R14.64+0x8] ;  /* 0x000008040e147981 */ /* 0x000ea8000c1e1b00 */
[----:B--2---:R0:W-:Y:S04]  /*3d30*/  STG.E.64 desc[UR4][R18.64+0x8], R20 ;  /* 0x0000081412007986 */ /* 0x0041e8000c101b04 */
[----:B------:R-:W2:Y:S04]  /*3d40*/  LDG.E.64 R22, desc[UR4][R14.64+0x10] ;  /* 0x000010040e167981 */ /* 0x000ea8000c1e1b00 */
[----:B--2---:R0:W-:Y:S04]  /*3d50*/  STG.E.64 desc[UR4][R18.64+0x10], R22 ;  /* 0x0000101612007986 */ /* 0x0041e8000c101b04 */
[----:B------:R-:W2:Y:S01]  /*3d60*/  LDG.E.64 R24, desc[UR4][R14.64+0x18] ;  /* 0x000018040e187981 */ /* 0x000ea2000c1e1b00 */
[----:B------:R-:W-:-:S04]  /*3d70*/  IADD3 R27, PT, PT, R27, 0x4, RZ ;  /* 0x000000041b1b7810 */ /* 0x000fc80007ffe0ff */
[----:B------:R-:W-:Y:S01]  /*3d80*/  ISETP.NE.AND P0, PT, R8, R27, PT ;  /* 0x0000001b0800720c */ /* 0x000fe20003f05270 */
[----:B--2---:R0:W-:-:S12]  /*3d90*/  STG.E.64 desc[UR4][R18.64+0x18], R24 ;  /* 0x0000181812007986 */ /* 0x0041d8000c101b04 */
[----:B------:R-:W-:Y:S05]  /*3da0*/  @P0 BRA `(.L_x_47) ;  /* 0xfffffffc00c80947 */ /* 0x000fea000383ffff */
[----:B------:R-:W-:Y:S05]  /*3db0*/  BSYNC.RECONVERGENT B3 ;  /* 0x0000000000037941 */ /* 0x000fea0003800200 */
.L_x_46:
[----:B0-----:R-:W-:-:S07]  /*3dc0*/  IMAD.MOV.U32 R17, RZ, RZ, R8 ;  /* 0x000000ffff117224 */ /* 0x001fce00078e0008 */
.L_x_45:
[----:B------:R-:W-:Y:S05]  /*3dd0*/  BSYNC.RECONVERGENT B2 ;  /* 0x0000000000027941 */ /* 0x000fea0003800200 */
.L_x_44:
[----:B------:R-:W-:-:S06]  /*3de0*/  IMAD.WIDE.U32 R14, R17, 0x8, R76 ;  /* 0x00000008110e7825 */ /* 0x000fcc00078e004c */
[----:B------:R-:W2:Y:S01]  /*3df0*/  LDG.E.64 R14, desc[UR4][R14.64] ;  /* 0x000000040e0e7981 */ /* 0x000ea2000c1e1b00 */
[----:B------:R-:W-:Y:S01]  /*3e00*/  IMAD.IADD R17, R26, 0x1, R17 ;  /* 0x000000011a117824 */ /* 0x000fe200078e0211 */
[----:B------:R-:W-:Y:S01]  /*3e10*/  ISETP.NE.AND P0, PT, R11, RZ, PT ;  /* 0x000000ff0b00720c */ /* 0x000fe20003f05270 */
[----:B------:R-:W-:Y:S01]  /*3e20*/  BSSY.RECONVERGENT B3, `(.L_x_48) ;  /* 0x00000e8000037945 */ /* 0x000fe20003800200 */
[----:B------:R-:W-:Y:S01]  /*3e30*/  CS2R R48, SRZ ;  /* 0x0000000000307805 */ /* 0x000fe2000001ff00 */
[----:B------:R-:W-:-:S05]  /*3e40*/  IMAD.WIDE.U32 R16, R17, 0x8, R70 ;  /* 0x0000000811107825 */ /* 0x000fca00078e0046 */
[----:B--2---:R0:W-:Y:S05]  /*3e50*/  STG.E.64 desc[UR4][R16.64], R14 ;  /* 0x0000000e10007986 */ /* 0x0041ea000c101b04 */
[----:B------:R-:W-:Y:S05]  /*3e60*/  @!P0 BRA `(.L_x_49) ;  /* 0x0000000c008c8947 */ /* 0x000fea0003800000 */
[----:B------:R1:W5:Y:S01]  /*3e70*/  LDG.E.64 R46, desc[UR4][R76.64] ;  /* 0x000000044c2e7981 */ /* 0x000362000c1e1b00 */
[----:B------:R-:W-:Y:S01]  /*3e80*/  IMAD.MOV.U32 R24, RZ, RZ, RZ ;  /* 0x000000ffff187224 */ /* 0x000fe200078e00ff */
[----:B------:R-:W-:-:S07]  /*3e90*/  CS2R R48, SRZ ;  /* 0x0000000000307805 */ /* 0x000fce000001ff00 */
.L_x_65:
[----:B------:R-:W-:Y:S01]  /*3ea0*/  ISETP.GE.AND P0, PT, R12, 0x1, PT ;  /* 0x000000010c00780c */ /* 0x000fe20003f06270 */
[----:B------:R-:W-:Y:S01]  /*3eb0*/  BSSY.RECONVERGENT B4, `(.L_x_50) ;  /* 0x00000d2000047945 */ /* 0x000fe20003800200 */
[----:B------:R-:W-:-:S11]  /*3ec0*/  CS2R R44, SRZ ;  /* 0x00000000002c7805 */ /* 0x000fd6000001ff00 */
[----:B------:R-:W-:Y:S05]  /*3ed0*/  @!P0 BRA `(.L_x_51) ;  /* 0x0000000c003c8947 */ /* 0x000fea0003800000 */
[----:B0-----:R-:W-:-:S05]  /*3ee0*/  SHF.L.U32 R15, R24, 0x3, RZ ;  /* 0x00000003180f7819 */ /* 0x001fca00000006ff */
[----:B------:R-:W-:-:S05]  /*3ef0*/  IMAD.WIDE.U32 R14, R15, 0x8, R76 ;  /* 0x000000080f0e7825 */ /* 0x000fca00078e004c */
[----:B------:R-:W2:Y:S04]  /*3f00*/  LDG.E.64 R40, desc[UR4][R14.64+0x30] ;  /* 0x000030040e287981 */ /* 0x000ea8000c1e1b00 */
[----:B------:R-:W3:Y:S04]  /*3f10*/  LDG.E.64 R36, desc[UR4][R14.64+0x40] ;  /* 0x000040040e247981 */ /* 0x000ee8000c1e1b00 */
[----:B------:R-:W4:Y:S04]  /*3f20*/  LDG.E.64 R34, desc[UR4][R14.64+0x28] ;  /* 0x000028040e227981 */ /* 0x000f28000c1e1b00 */
[----:B------:R-:W4:Y:S04]  /*3f30*/  LDG.E.64 R32, desc[UR4][R14.64+0x38] ;  /* 0x000038040e207981 */ /* 0x000f28000c1e1b00 */
[----:B------:R0:W5:Y:S04]  /*3f40*/  LDG.E.64 R42, desc[UR4][R14.64+0x10] ;  /* 0x000010040e2a7981 */ /* 0x000168000c1e1b00 */
[----:B------:R0:W5:Y:S04]  /*3f50*/  LDG.E.64 R38, desc[UR4][R14.64+0x18] ;  /* 0x000018040e267981 */ /* 0x000168000c1e1b00 */
[----:B------:R0:W5:Y:S04]  /*3f60*/  LDG.E.64 R30, desc[UR4][R14.64+0x8] ;  /* 0x000008040e1e7981 */ /* 0x000168000c1e1b00 */
[----:B------:R0:W5:Y:S01]  /*3f70*/  LDG.E.64 R26, desc[UR4][R14.64+0x20] ;  /* 0x000020040e1a7981 */ /* 0x000162000c1e1b00 */
[----:B------:R-:W-:Y:S01]  /*3f80*/  IMAD.MOV.U32 R25, RZ, RZ, RZ ;  /* 0x000000ffff197224 */ /* 0x000fe200078e00ff */
[----:B------:R-:W-:Y:S01]  /*3f90*/  CS2R R44, SRZ ;  /* 0x00000000002c7805 */ /* 0x000fe2000001ff00 */
[----:B--2---:R-:W-:-:S02]  /*3fa0*/  DMUL R40, R40, R40 ;  /* 0x0000002828287228 */ /* 0x004fc40000000000 */
[----:B---3--:R-:W-:Y:S02]  /*3fb0*/  DMUL R36, R36, R36 ;  /* 0x0000002424247228 */ /* 0x008fe40000000000 */
[----:B----4-:R-:W-:Y:S02]  /*3fc0*/  DMUL R34, R34, R34 ;  /* 0x0000002222227228 */ /* 0x010fe40000000000 */
[----:B0-----:R-:W-:-:S11]  /*3fd0*/  DMUL R32, R32, R32 ;  /* 0x0000002020207228 */ /* 0x001fd60000000000 */
.L_x_64:
[----:B------:R-:W-:-:S04]  /*3fe0*/  IMAD R51, R25, 0x3, RZ ;  /* 0x0000000319337824 */ /* 0x000fc800078e02ff */
[----:B------:R-:W-:-:S05]  /*3ff0*/  IMAD.WIDE.U32 R50, R51, 0x8, R64 ;  /* 0x0000000833327825 */ /* 0x000fca00078e0040 */
[----:B------:R-:W2:Y:S01]  /*4000*/  LDG.E.64 R14, desc[UR4][R50.64] ;  /* 0x00000004320e7981 */ /* 0x000ea2000c1e1b00 */
[----:B------:R-:W0:Y:S01]  /*4010*/  MUFU.RCP64H R17, R41 ;  /* 0x0000002900117308 */ /* 0x000e220000001800 */
[----:B------:R-:W-:Y:S01]  /*4020*/  IMAD.MOV.U32 R16, RZ, RZ, 0x1 ;  /* 0x00000001ff107424 */ /* 0x000fe200078e00ff */
[----:B------:R-:W-:Y:S01]  /*4030*/  BSSY.RECONVERGENT B5, `(.L_x_52) ;  /* 0x0000017000057945 */ /* 0x000fe20003800200 */
[----:B------:R-:W-:-:S05]  /*4040*/  VIADD R25, R25, 0x1 ;  /* 0x0000000119197836 */ /* 0x000fca0000000000 */
[----:B------:R-:W-:Y:S01]  /*4050*/  ISETP.NE.AND P4, PT, R25, R12, PT ;  /* 0x0000000c1900720c */ /* 0x000fe20003f85270 */
[----:B0-----:R-:W-:-:S08]  /*4060*/  DFMA R18, -R40, R16, 1 ;  /* 0x3ff000002812742b */ /* 0x001fd00000000110 */
[----:B------:R-:W-:-:S08]  /*4070*/  DFMA R18, R18, R18, R18 ;  /* 0x000000121212722b */ /* 0x000fd00000000012 */
[----:B------:R-:W-:-:S08]  /*4080*/  DFMA R18, R16, R18, R16 ;  /* 0x000000121012722b */ /* 0x000fd00000000010 */
[----:B------:R-:W-:-:S08]  /*4090*/  DFMA R16, -R40, R18, 1 ;  /* 0x3ff000002810742b */ /* 0x000fd00000000112 */
[----:B------:R-:W-:Y:S02]  /*40a0*/  DFMA R16, R18, R16, R18 ;  /* 0x000000101210722b */ /* 0x000fe40000000012 */
[----:B--2--5:R-:W-:-:S08]  /*40b0*/  DADD R14, -R42, R14 ;  /* 0x000000002a0e7229 */ /* 0x024fd0000000010e */
[----:B------:R-:W-:-:S08]  /*40c0*/  DMUL R54, R14, R14 ;  /* 0x0000000e0e367228 */ /* 0x000fd00000000000 */
[----:B------:R-:W-:Y:S02]  /*40d0*/  DMUL R84, R54, R16 ;  /* 0x0000001036547228 */ /* 0x000fe40000000000 */
[----:B------:R-:W-:-:S06]  /*40e0*/  FSETP.GEU.AND P1, PT, |R55|, 6.5827683646048100446e-37, PT ;  /* 0x036000003700780b */ /* 0x000fcc0003f2e200 */
[----:B------:R-:W-:-:S08]  /*40f0*/  DFMA R14, -R40, R84, R54 ;  /* 0x00000054280e722b */ /* 0x000fd00000000136 */
[----:B------:R-:W-:-:S10]  /*4100*/  DFMA R84, R16, R14, R84 ;  /* 0x0000000e1054722b */ /* 0x000fd40000000054 */
[----:B------:R-:W-:-:S05]  /*4110*/  FFMA R14, RZ, R41, R85 ;  /* 0x00000029ff0e7223 */ /* 0x000fca0000000055 */
[----:B------:R-:W-:-:S13]  /*4120*/  FSETP.GT.AND P0, PT, |R14|, 1.469367938527859385e-39, PT ;  /* 0x001000000e00780b */ /* 0x000fda0003f04200 */
[----:B------:R-:W-:Y:S05]  /*4130*/  @P0 BRA P1, `(.L_x_53) ;  /* 0x0000000000180947 */ /* 0x000fea0000800000 */
[----:B------:R-:W-:Y:S01]  /*4140*/  MOV R80, R54 ;  /* 0x0000003600507202 */ /* 0x000fe20000000f00 */
[----:B------:R-:W-:Y:S01]  /*4150*/  IMAD.MOV.U32 R81, RZ, RZ, R55 ;  /* 0x000000ffff517224 */ /* 0x000fe200078e0037 */
[----:B------:R-:W-:Y:S01]  /*4160*/  MOV R14, 0x41a0 ;  /* 0x000041a0000e7802 */ /* 0x000fe20000000f00 */
[----:B------:R-:W-:Y:S02]  /*4170*/  IMAD.MOV.U32 R18, RZ, RZ, R40 ;  /* 0x000000ffff127224 */ /* 0x000fe400078e0028 */
[----:B------:R-:W-:-:S07]  /*4180*/  IMAD.MOV.U32 R23, RZ, RZ, R41 ;  /* 0x000000ffff177224 */ /* 0x000fce00078e0029 */
[----:B-1----:R-:W-:Y:S05]  /*4190*/  CALL.REL.NOINC `($__internal_1_$__cuda_sm20_div_rn_f64_full) ;  /* 0x0000011c00187944 */ /* 0x002fea0003c00000 */
.L_x_53:
[----:B------:R-:W-:Y:S05]  /*41a0*/  BSYNC.RECONVERGENT B5 ;  /* 0x0000000000057941 */ /* 0x000fea0003800200 */
.L_x_52:
[----:B------:R-:W2:Y:S01]  /*41b0*/  LDG.E.64 R50, desc[UR4][R50.64+0x8] ;  /* 0x0000080432327981 */ /* 0x000ea2000c1e1b00 */
[----:B------:R-:W0:Y:S01]  /*41c0*/  MUFU.RCP64H R15, R37 ;  /* 0x00000025000f7308 */ /* 0x000e220000001800 */
[----:B------:R-:W-:Y:S01]  /*41d0*/  MOV R14, 0x1 ;  /* 0x00000001000e7802 */ /* 0x000fe20000000f00 */
[----:B------:R-:W-:Y:S05]  /*41e0*/  BSSY.RECONVERGENT B5, `(.L_x_54) ;  /* 0x0000018000057945 */ /* 0x000fea0003800200 */
[----:B0-----:R-:W-:-:S08]  /*41f0*/  DFMA R16, -R36, R14, 1 ;  /* 0x3ff000002410742b */ /* 0x001fd0000000010e */
[----:B------:R-:W-:-:S08]  /*4200*/  DFMA R16, R16, R16, R16 ;  /* 0x000000101010722b */ /* 0x000fd00000000010 */
[----:B------:R-:W-:-:S08]  /*4210*/  DFMA R16, R14, R16, R14 ;  /* 0x000000100e10722b */ /* 0x000fd0000000000e */
[----:B------:R-:W-:-:S08]  /*4220*/  DFMA R14, -R36, R16, 1 ;  /* 0x3ff00000240e742b */ /* 0x000fd00000000110 */
[----:B------:R-:W-:Y:S02]  /*4230*/  DFMA R14, R16, R14, R16 ;  /* 0x0000000e100e722b */ /* 0x000fe40000000010 */
[----:B--2---:R-:W-:Y:S02]  /*4240*/  DADD R52, -R38, R50 ;  /* 0x0000000026347229 */ /* 0x004fe40000000132 */
[----:B------:R-:W-:-:S06]  /*4250*/  DADD R50, R84, 1 ;  /* 0x3ff0000054327429 */ /* 0x000fcc0000000000 */
        /* <DEDUP_REMOVED lines=8> */
[----:B------:R-:W-:Y:S01]  /*42e0*/  IMAD.MOV.U32 R80, RZ, RZ, R52 ;  /* 0x000000ffff507224 */ /* 0x000fe200078e0034 */
[----:B------:R-:W-:Y:S01]  /*42f0*/  MOV R23, R37 ;  /* 0x0000002500177202 */ /* 0x000fe20000000f00 */
[----:B------:R-:W-:Y:S01]  /*4300*/  IMAD.MOV.U32 R81, RZ, RZ, R53 ;  /* 0x000000ffff517224 */ /* 0x000fe200078e0035 */
[----:B------:R-:W-:Y:S01]  /*4310*/  MOV R14, 0x4340 ;  /* 0x00004340000e7802 */ /* 0x000fe20000000f00 */
[----:B------:R-:W-:-:S07]  /*4320*/  IMAD.MOV.U32 R18, RZ, RZ, R36 ;  /* 0x000000ffff127224 */ /* 0x000fce00078e0024 */
[----:B-1----:R-:W-:Y:S05]  /*4330*/  CALL.REL.NOINC `($__internal_1_$__cuda_sm20_div_rn_f64_full) ;  /* 0x0000011800b07944 */ /* 0x002fea0003c00000 */
[----:B------:R-:W-:Y:S02]  /*4340*/  IMAD.MOV.U32 R14, RZ, RZ, R84 ;  /* 0x000000ffff0e7224 */ /* 0x000fe400078e0054 */
[----:B------:R-:W-:-:S07]  /*4350*/  IMAD.MOV.U32 R15, RZ, RZ, R85 ;  /* 0x000000ffff0f7224 */ /* 0x000fce00078e0055 */
.L_x_55:
[----:B------:R-:W-:Y:S05]  /*4360*/  BSYNC.RECONVERGENT B5 ;  /* 0x0000000000057941 */ /* 0x000fea0003800200 */
.L_x_54:
[----:B------:R-:W0:Y:S01]  /*4370*/  MUFU.RCP64H R17, R35 ;  /* 0x0000002300117308 */ /* 0x000e220000001800 */
[----:B------:R-:W-:Y:S01]  /*4380*/  IMAD.MOV.U32 R16, RZ, RZ, 0x1 ;  /* 0x00000001ff107424 */ /* 0x000fe200078e00ff */
[----:B------:R-:W-:Y:S01]  /*4390*/  FSETP.GEU.AND P1, PT, |R55|, 6.5827683646048100446e-37, PT ;  /* 0x036000003700780b */ /* 0x000fe20003f2e200 */
[----:B------:R-:W-:Y:S01]  /*43a0*/  DADD R14, R14, 1 ;  /* 0x3ff000000e0e7429 */ /* 0x000fe20000000000 */
[----:B------:R-:W-:Y:S07]  /*43b0*/  BSSY.RECONVERGENT B5, `(.L_x_56) ;  /* 0x0000015000057945 */ /* 0x000fee0003800200 */
[----:B------:R-:W-:-:S02]  /*43c0*/  DMUL R50, R50, R14 ;  /* 0x0000000e32327228 */ /* 0x000fc40000000000 */
[----:B0-----:R-:W-:-:S08]  /*43d0*/  DFMA R18, -R34, R16, 1 ;  /* 0x3ff000002212742b */ /* 0x001fd00000000110 */
        /* <DEDUP_REMOVED lines=16> */
[----:B------:R-:W-:Y:S01]  /*44e0*/  MOV R56, R84 ;  /* 0x0000005400387202 */ /* 0x000fe20000000f00 */
[----:B------:R-:W-:-:S07]  /*44f0*/  IMAD.MOV.U32 R57, RZ, RZ, R85 ;  /* 0x000000ffff397224 */ /* 0x000fce00078e0055 */
.L_x_57:
[----:B------:R-:W-:Y:S05]  /*4500*/  BSYNC.RECONVERGENT B5 ;  /* 0x0000000000057941 */ /* 0x000fea0003800200 */
.L_x_56:
[----:B------:R-:W0:Y:S01]  /*4510*/  MUFU.RCP64H R15, R33 ;  /* 0x00000021000f7308 */ /* 0x000e220000001800 */
[----:B------:R-:W-:Y:S01]  /*4520*/  IMAD.MOV.U32 R14, RZ, RZ, 0x1 ;  /* 0x00000001ff0e7424 */ /* 0x000fe200078e00ff */
[----:B------:R-:W-:Y:S01]  /*4530*/  FSETP.GEU.AND P1, PT, |R53|, 6.5827683646048100446e-37, PT ;  /* 0x036000003500780b */ /* 0x000fe20003f2e200 */
[----:B------:R-:W-:Y:S04]  /*4540*/  BSSY.RECONVERGENT B5, `(.L_x_58) ;  /* 0x0000012000057945 */ /* 0x000fe80003800200 */
        /* <DEDUP_REMOVED lines=17> */
.L_x_59:
[----:B------:R-:W-:Y:S05]  /*4660*/  BSYNC.RECONVERGENT B5 ;  /* 0x0000000000057941 */ /* 0x000fea0003800200 */
.L_x_58:
[----:B------:R-:W-:Y:S01]  /*4670*/  DMUL R84, R84, -0.5 ;  /* 0xbfe0000054547828 */ /* 0x000fe20000000000 */
[----:B------:R-:W-:Y:S01]  /*4680*/  IMAD.MOV.U32 R14, RZ, RZ, 0x652b82fe ;  /* 0x652b82feff0e7424 */ /* 0x000fe200078e00ff */
[----:B------:R-:W-:Y:S01]  /*4690*/  MOV R15, 0x3ff71547 ;  /* 0x3ff71547000f7802 */ /* 0x000fe20000000f00 */
[----:B------:R-:W-:Y:S01]  /*46a0*/  UMOV UR6, 0xfefa39ef ;  /* 0xfefa39ef00067882 */ /* 0x000fe20000000000 */
[----:B------:R-:W-:Y:S01]  /*46b0*/  UMOV UR7, 0x3fe62e42 ;  /* 0x3fe62e4200077882 */ /* 0x000fe20000000000 */
[----:B------:R-:W0:Y:S01]  /*46c0*/  MUFU.RCP64H R21, R51 ;  /* 0x0000003300157308 */ /* 0x000e220000001800 */
[----:B------:R-:W-:Y:S01]  /*46d0*/  VIADD R20, R51, 0x300402 ;  /* 0x0030040233147836 */ /* 0x000fe20000000000 */
[----:B------:R-:W-:Y:S01]  /*46e0*/  BSSY.RECONVERGENT B2, `(.L_x_60) ;  /* 0x000003e000027945 */ /* 0x000fe20003800200 */
[----:B------:R-:W-:-:S03]  /*46f0*/  DFMA R56, R56, -0.5, R84 ;  /* 0xbfe000003838782b */ /* 0x000fc60000000054 */
[----:B------:R-:W-:-:S05]  /*4700*/  FSETP.GEU.AND P2, PT, |R20|, 5.8789094863358348022e-39, PT ;  /* 0x004004021400780b */ /* 0x000fca0003f4e200 */
[----:B------:R-:W-:Y:S02]  /*4710*/  DFMA R14, R56, R14, 6.75539944105574400000e+15 ;  /* 0x43380000380e742b */ /* 0x000fe4000000000e */
[----:B------:R-:W-:Y:S01]  /*4720*/  FSETP.GEU.AND P0, PT, |R57|, 4.1917929649353027344, PT ;  /* 0x4086232b3900780b */ /* 0x000fe20003f0e200 */
[----:B0-----:R-:W-:-:S05]  /*4730*/  DFMA R22, -R50, R20, 1 ;  /* 0x3ff000003216742b */ /* 0x001fca0000000114 */
[----:B------:R-:W-:-:S03]  /*4740*/  DADD R16, R14, -6.75539944105574400000e+15 ;  /* 0xc33800000e107429 */ /* 0x000fc60000000000 */
[----:B------:R-:W-:-:S05]  /*4750*/  DFMA R22, R22, R22, R22 ;  /* 0x000000161616722b */ /* 0x000fca0000000016 */
[----:B------:R-:W-:Y:S01]  /*4760*/  DFMA R18, R16, -UR6, R56 ;  /* 0x8000000610127c2b */ /* 0x000fe20008000038 */
[----:B------:R-:W-:Y:S01]  /*4770*/  UMOV UR6, 0x3b39803f ;  /* 0x3b39803f00067882 */ /* 0x000fe20000000000 */
[----:B------:R-:W-:Y:S01]  /*4780*/  UMOV UR7, 0x3c7abc9e ;  /* 0x3c7abc9e00077882 */ /* 0x000fe20000000000 */
[----:B------:R-:W-:-:S05]  /*4790*/  DFMA R22, R20, R22, R20 ;  /* 0x000000161416722b */ /* 0x000fca0000000014 */
[----:B------:R-:W-:Y:S01]  /*47a0*/  DFMA R18, R16, -UR6, R18 ;  /* 0x8000000610127c2b */ /* 0x000fe20008000012 */
[----:B------:R-:W-:Y:S01]  /*47b0*/  UMOV UR6, 0x69ce2bdf ;  /* 0x69ce2bdf00067882 */ /* 0x000fe20000000000 */
[----:B------:R-:W-:Y:S01]  /*47c0*/  IMAD.MOV.U32 R16, RZ, RZ, -0x35dec16 ;  /* 0xfca213eaff107424 */ /* 0x000fe200078e00ff */
[----:B------:R-:W-:Y:S01]  /*47d0*/  UMOV UR7, 0x3e5ade15 ;  /* 0x3e5ade1500077882 */ /* 0x000fe20000000000 */
[----:B------:R-:W-:-:S06]  /*47e0*/  IMAD.MOV.U32 R17, RZ, RZ, 0x3e928af3 ;  /* 0x3e928af3ff117424 */ /* 0x000fcc00078e00ff */
[----:B------:R-:W-:Y:S01]  /*47f0*/  DFMA R16, R18, UR6, R16 ;  /* 0x0000000612107c2b */ /* 0x000fe20008000010 */
        /* <DEDUP_REMOVED lines=23> */
[----:B------:R-:W-:-:S08]  /*4970*/  DFMA R16, R18, R16, UR6 ;  /* 0x0000000612107e2b */ /* 0x000fd00008000010 */
[----:B------:R-:W-:-:S08]  /*4980*/  DFMA R16, R18, R16, 1 ;  /* 0x3ff000001210742b */ /* 0x000fd00000000010 */
[----:B------:R-:W-:Y:S02]  /*4990*/  DFMA R18, R18, R16, 1 ;  /* 0x3ff000001212742b */ /* 0x000fe40000000010 */
[----:B------:R-:W-:-:S08]  /*49a0*/  DFMA R16, -R50, R22, 1 ;  /* 0x3ff000003210742b */ /* 0x000fd00000000116 */
[----:B------:R-:W-:Y:S01]  /*49b0*/  DFMA R22, R22, R16, R22 ;  /* 0x000000101616722b */ /* 0x000fe20000000016 */
[----:B------:R-:W-:Y:S01]  /*49c0*/  LEA R53, R14, R19, 0x14 ;  /* 0x000000130e357211 */ /* 0x000fe200078ea0ff */
[----:B------:R-:W-:Y:S01]  /*49d0*/  IMAD.MOV.U32 R52, RZ, RZ, R18 ;  /* 0x000000ffff347224 */ /* 0x000fe200078e0012 */
[----:B------:R-:W-:Y:S08]  /*49e0*/  @!P0 BRA `(.L_x_61) ;  /* 0x0000000000348947 */ /* 0x000ff00003800000 */
[----:B------:R-:W-:Y:S01]  /*49f0*/  FSETP.GEU.AND P1, PT, |R57|, 4.2275390625, PT ;  /* 0x408748003900780b */ /* 0x000fe20003f2e200 */
[C---:B------:R-:W-:Y:S02]  /*4a00*/  DADD R16, R56.reuse, +INF ;  /* 0x7ff0000038107429 */ /* 0x040fe40000000000 */
[----:B------:R-:W-:-:S08]  /*4a10*/  DSETP.GEU.AND P0, PT, R56, RZ, PT ;  /* 0x000000ff3800722a */ /* 0x000fd00003f0e000 */
[----:B------:R-:W-:Y:S02]  /*4a20*/  FSEL R53, R17, RZ, P0 ;  /* 0x000000ff11357208 */ /* 0x000fe40000000000 */
[----:B------:R-:W-:Y:S02]  /*4a30*/  @!P1 LEA.HI R15, R14, R14, RZ, 0x1 ;  /* 0x0000000e0e0f9211 */ /* 0x000fe400078f08ff */
[----:B------:R-:W-:Y:S01]  /*4a40*/  FSEL R52, R16, RZ, P0 ;  /* 0x000000ff10347208 */ /* 0x000fe20000000000 */
[----:B------:R-:W-:Y:S01]  /*4a50*/  @!P1 IMAD.MOV.U32 R16, RZ, RZ, RZ ;  /* 0x000000ffff109224 */ /* 0x000fe200078e00ff */
[----:B------:R-:W-:-:S05]  /*4a60*/  @!P1 SHF.R.S32.HI R15, RZ, 0x1, R15 ;  /* 0x00000001ff0f9819 */ /* 0x000fca000001140f */
[----:B------:R-:W-:Y:S02]  /*4a70*/  @!P1 IMAD.IADD R14, R14, 0x1, -R15 ;  /* 0x000000010e0e9824 */ /* 0x000fe400078e0a0f */
[----:B------:R-:W-:-:S03]  /*4a80*/  @!P1 IMAD R15, R15, 0x100000, R19 ;  /* 0x001000000f0f9824 */ /* 0x000fc600078e0213 */
[----:B------:R-:W-:Y:S02]  /*4a90*/  @!P1 LEA R17, R14, 0x3ff00000, 0x14 ;  /* 0x3ff000000e119811 */ /* 0x000fe400078ea0ff */
[----:B------:R-:W-:-:S06]  /*4aa0*/  @!P1 MOV R14, R18 ;  /* 0x00000012000e9202 */ /* 0x000fcc0000000f00 */
[----:B------:R-:W-:-:S11]  /*4ab0*/  @!P1 DMUL R52, R14, R16 ;  /* 0x000000100e349228 */ /* 0x000fd60000000000 */
.L_x_61:
[----:B------:R-:W-:Y:S05]  /*4ac0*/  BSYNC.RECONVERGENT B2 ;  /* 0x0000000000027941 */ /* 0x000fea0003800200 */
.L_x_60:
[----:B------:R-:W-:Y:S04]  /*4ad0*/  BSSY.RECONVERGENT B5, `(.L_x_62) ;  /* 0x000000a000057945 */ /* 0x000fe80003800200 */
[----:B------:R-:W-:Y:S05]  /*4ae0*/  @P2 BRA `(.L_x_63) ;  /* 0x0000000000202947 */ /* 0x000fea0003800000 */
[----:B------:R-:W-:Y:S01]  /*4af0*/  LOP3.LUT R16, R51, 0x7fffffff, RZ, 0xc0, !PT ;  /* 0x7fffffff33107812 */ /* 0x000fe200078ec0ff */
[----:B------:R-:W-:Y:S01]  /*4b00*/  IMAD.MOV.U32 R18, RZ, RZ, R50 ;  /* 0x000000ffff127224 */ /* 0x000fe200078e0032 */
[----:B------:R-:W-:Y:S01]  /*4b10*/  MOV R14, 0x4b50 ;  /* 0x00004b50000e7802 */ /* 0x000fe20000000f00 */
[----:B------:R-:W-:Y:S01]  /*4b20*/  IMAD.MOV.U32 R15, RZ, RZ, R51 ;  /* 0x000000ffff0f7224 */ /* 0x000fe200078e0033 */
[----:B------:R-:W-:-:S07]  /*4b30*/  IADD3 R16, PT, PT, R16, -0x100000, RZ ;  /* 0xfff0000010107810 */ /* 0x000fce0007ffe0ff */
[----:B-1----:R-:W-:Y:S05]  /*4b40*/  CALL.REL.NOINC `($__internal_0_$__cuda_sm20_dblrcp_rn_slowpath_v3) ;  /* 0x0000011000047944 */ /* 0x002fea0003c00000 */
[----:B------:R-:W-:Y:S02]  /*4b50*/  IMAD.MOV.U32 R22, RZ, RZ, R16 ;  /* 0x000000ffff167224 */ /* 0x000fe400078e0010 */
[----:B------:R-:W-:-:S07]  /*4b60*/  IMAD.MOV.U32 R23, RZ, RZ, R15 ;  /* 0x000000ffff177224 */ /* 0x000fce00078e000f */
.L_x_63:
[----:B------:R-:W-:Y:S05]  /*4b70*/  BSYNC.RECONVERGENT B5 ;  /* 0x0000000000057941 */ /* 0x000fea0003800200 */
.L_x_62:
[----:B------:R-:W-:-:S08]  /*4b80*/  DADD R14, -R26, 1 ;  /* 0x3ff000001a0e7429 */ /* 0x000fd00000000100 */
[----:B------:R-:W-:-:S08]  /*4b90*/  DMUL R14, R14, R52 ;  /* 0x000000340e0e7228 */ /* 0x000fd00000000000 */
[----:B------:R-:W-:-:S08]  /*4ba0*/  DFMA R14, R26, R22, R14 ;  /* 0x000000161a0e722b */ /* 0x000fd0000000000e */
[----:B------:R-:W-:Y:S01]  /*4bb0*/  DFMA R44, R30, R14, R44 ;  /* 0x0000000e1e2c722b */ /* 0x000fe2000000002c */
[----:B------:R-:W-:Y:S10]  /*4bc0*/  @P4 BRA `(.L_x_64) ;  /* 0xfffffff400044947 */ /* 0x000ff4000383ffff */
.L_x_51:
[----:B------:R-:W-:Y:S05]  /*4bd0*/  BSYNC.RECONVERGENT B4 ;  /* 0x0000000000047941 */ /* 0x000fea0003800200 */
.L_x_50:
[C---:B0-----:R-:W-:Y:S02]  /*4be0*/  IMAD R15, R24.reuse, 0x3, RZ ;  /* 0x00000003180f7824 */ /* 0x041fe400078e02ff */
[----:B------:R-:W-:-:S04]  /*4bf0*/  IMAD.WIDE.U32 R16, R24, 0x8, R64 ;  /* 0x0000000818107825 */ /* 0x000fc800078e0040 */
[----:B------:R-:W-:Y:S02]  /*4c00*/  IMAD.WIDE.U32 R14, R15, 0x8, R64 ;  /* 0x000000080f0e7825 */ /* 0x000fe400078e0040 */
[----:B------:R-:W2:Y:S04]  /*4c10*/  LDG.E.64 R16, desc[UR4][R16.64+0x28] ;  /* 0x0000280410107981 */ /* 0x000ea8000c1e1b00 */
[----:B------:R-:W3:Y:S01]  /*4c20*/  LDG.E.64 R14, desc[UR4][R14.64+0x10] ;  /* 0x000010040e0e7981 */ /* 0x000ee2000c1e1b00 */
[----:B------:R-:W-:Y:S01]  /*4c30*/  VIADD R24, R24, 0x1 ;  /* 0x0000000118187836 */ /* 0x000fe20000000000 */
[----:B-----5:R-:W-:-:S04]  /*4c40*/  DADD R44, R46, R44 ;  /* 0x000000002e2c7229 */ /* 0x020fc8000000002c */
[----:B------:R-:W-:-:S04]  /*4c50*/  ISETP.NE.AND P0, PT, R24, R11, PT ;  /* 0x0000000b1800720c */ /* 0x000fc80003f05270 */
[C---:B--2---:R-:W-:Y:S02]  /*4c60*/  DADD R18, R44.reuse, -R16 ;  /* 0x000000002c127229 */ /* 0x044fe40000000810 */
[----:B---3--:R-:W-:-:S08]  /*4c70*/  DADD R44, R44, -R14 ;  /* 0x000000002c2c7229 */ /* 0x008fd0000000080e */
[----:B------:R-:W-:Y:S01]  /*4c80*/  DFMA R48, R44, R18, R48 ;  /* 0x000000122c30722b */ /* 0x000fe20000000030 */
[----:B------:R-:W-:Y:S10]  /*4c90*/  @P0 BRA `(.L_x_65) ;  /* 0xfffffff000800947 */ /* 0x000ff4000383ffff */
.L_x_49:
[----:B------:R-:W-:Y:S05]  /*4ca0*/  BSYNC.RECONVERGENT B3 ;  /* 0x0000000000037941 */ /* 0x000fea0003800200 */
.L_x_48:
[----:B0-----:R-:W-:Y:S01]  /*4cb0*/  IMAD.WIDE.U32 R14, R8, 0x8, R58 ;  /* 0x00000008080e7825 */ /* 0x001fe200078e003a */
[----:B------:R-:W-:Y:S01]  /*4cc0*/  BSSY.RECONVERGENT B3, `(.L_x_66) ;  /* 0x000011f000037945 */ /* 0x000fe20003800200 */
[----:B------:R-:W-:Y:S02]  /*4cd0*/  IADD3 R4, PT, PT, R7, 0x2, R4 ;  /* 0x0000000207047810 */ /* 0x000fe40007ffe004 */
[----:B------:R-:W-:Y:S01]  /*4ce0*/  MOV R25, RZ ;  /* 0x000000ff00197202 */ /* 0x000fe20000000f00 */
[----:B------:R0:W-:Y:S06]  /*4cf0*/  STG.E.64 desc[UR4][R14.64+0x10], R48 ;  /* 0x000010300e007986 */ /* 0x0001ec000c101b04 */
.L_x_89:
[----:B0--3--:R-:W-:-:S04]  /*4d00*/  IMAD.WIDE.U32 R14, R25, 0x8, R66 ;  /* 0x00000008190e7825 */ /* 0x009fc800078e0042 */
[C---:B------:R-:W-:Y:S02]  /*4d10*/  IMAD.WIDE.U32 R50, R25.reuse, 0x8, R76 ;  /* 0x0000000819327825 */ /* 0x040fe400078e004c */
[----:B--2---:R-:W2:Y:S04]  /*4d20*/  LDG.E.64 R14, desc[UR4][R14.64] ;  /* 0x000000040e0e7981 */ /* 0x004ea8000c1e1b00 */
[----:B------:R-:W2:Y:S01]  /*4d30*/  LDG.E.64 R48, desc[UR4][R50.64] ;  /* 0x0000000432307981 */ /* 0x000ea2000c1e1b00 */
[----:B------:R-:W-:Y:S01]  /*4d40*/  IMAD.WIDE.U32 R16, R25, 0x8, R74 ;  /* 0x0000000819107825 */ /* 0x000fe200078e004a */
[----:B--2---:R-:W-:-:S07]  /*4d50*/  DFMA R18, R14, R28, R48 ;  /* 0x0000001c0e12722b */ /* 0x004fce0000000030 */
[----:B------:R0:W-:Y:S04]  /*4d60*/  STG.E.64 desc[UR4][R50.64], R18 ;  /* 0x0000001232007986 */ /* 0x0001e8000c101b04 */
[----:B------:R-:W2:Y:S01]  /*4d70*/  LDG.E.64 R16, desc[UR4][R16.64] ;  /* 0x0000000410107981 */ /* 0x000ea2000c1e1b00 */
[----:B------:R-:W-:Y:S01]  /*4d80*/  IMAD.WIDE.U32 R20, R25, 0x8, R72 ;  /* 0x0000000819147825 */ /* 0x000fe200078e0048 */
[----:B--2---:R-:W-:-:S14]  /*4d90*/  DSETP.GEU.AND P0, PT, R18, R16, PT ;  /* 0x000000101200722a */ /* 0x004fdc0003f0e000 */
[----:B------:R2:W-:Y:S04]  /*4da0*/  @!P0 STG.E.64 desc[UR4][R50.64], R16 ;  /* 0x0000001032008986 */ /* 0x0005e8000c101b04 */
[----:B------:R-:W3:Y:S01]  /*4db0*/  LDG.E.64 R20, desc[UR4][R20.64] ;  /* 0x0000000414147981 */ /* 0x000ee2000c1e1b00 */
[----:B0-----:R-:W-:Y:S01]  /*4dc0*/  @!P0 IMAD.MOV.U32 R18, RZ, RZ, R16 ;  /* 0x000000ffff128224 */ /* 0x001fe200078e0010 */
[----:B------:R-:W-:Y:S01]  /*4dd0*/  BSSY.RECONVERGENT B2, `(.L_x_67) ;  /* 0x000001a000027945 */ /* 0x000fe20003800200 */
[----:B------:R-:W-:Y:S02]  /*4de0*/  @!P0 IMAD.MOV.U32 R19, RZ, RZ, R17 ;  /* 0x000000ffff138224 */ /* 0x000fe400078e0011 */
[----:B------:R-:W-:-:S04]  /*4df0*/  IMAD R24, R25, R6, RZ ;  /* 0x0000000619187224 */ /* 0x000fc800078e02ff */
[----:B---3--:R-:W-:Y:S01]  /*4e00*/  DSETP.GT.AND P0, PT, R18, R20, PT ;  /* 0x000000141200722a */ /* 0x008fe20003f04000 */
[----:B------:R-:W-:-:S13]  /*4e10*/  IMAD.MOV.U32 R19, RZ, RZ, RZ ;  /* 0x000000ffff137224 */ /* 0x000fda00078e00ff */
[----:B------:R2:W-:Y:S01]  /*4e20*/  @P0 STG.E.64 desc[UR4][R50.64], R20 ;  /* 0x0000001432000986 */ /* 0x0005e2000c101b04 */
[----:B------:R-:W-:-:S13]  /*4e30*/  ISETP.GE.AND P0, PT, R8, 0x1, PT ;  /* 0x000000010800780c */ /* 0x000fda0003f06270 */
[----:B--2---:R-:W-:Y:S05]  /*4e40*/  @!P0 BRA `(.L_x_68) ;  /* 0x0000000000488947 */ /* 0x004fea0003800000 */
[----:B------:R-:W-:Y:S01]  /*4e50*/  BSSY.RECONVERGENT B4, `(.L_x_69) ;  /* 0x0000010000047945 */ /* 0x000fe20003800200 */
[----:B------:R-:W-:-:S07]  /*4e60*/  MOV R31, RZ ;  /* 0x000000ff001f7202 */ /* 0x000fce0000000f00 */
.L_x_70:
        /* <DEDUP_REMOVED lines=10> */
[----:B------:R-:W-:-:S05]  /*4f10*/  VIADD R31, R31, 0x4 ;  /* 0x000000041f1f7836 */ /* 0x000fca0000000000 */
[----:B------:R-:W-:Y:S01]  /*4f20*/  ISETP.NE.AND P0, PT, R8, R31, PT ;  /* 0x0000001f0800720c */ /* 0x000fe20003f05270 */
[----:B--2---:R0:W-:-:S12]  /*4f30*/  STG.E.64 desc[UR4][R18.64+0x18], R26 ;  /* 0x0000181a12007986 */ /* 0x0041d8000c101b04 */
[----:B------:R-:W-:Y:S05]  /*4f40*/  @P0 BRA `(.L_x_70) ;  /* 0xfffffffc00c80947 */ /* 0x000fea000383ffff */
[----:B------:R-:W-:Y:S05]  /*4f50*/  BSYNC.RECONVERGENT B4 ;  /* 0x0000000000047941 */ /* 0x000fea0003800200 */
.L_x_69:
[----:B0-----:R-:W-:-:S07]  /*4f60*/  IMAD.MOV.U32 R19, RZ, RZ, R8 ;  /* 0x000000ffff137224 */ /* 0x001fce00078e0008 */
.L_x_68:
[----:B------:R-:W-:Y:S05]  /*4f70*/  BSYNC.RECONVERGENT B2 ;  /* 0x0000000000027941 */ /* 0x000fea0003800200 */
.L_x_67:
[----:B------:R-:W-:-:S06]  /*4f80*/  IMAD.WIDE.U32 R14, R19, 0x8, R76 ;  /* 0x00000008130e7825 */ /* 0x000fcc00078e004c */
[----:B------:R-:W2:Y:S01]  /*4f90*/  LDG.E.64 R14, desc[UR4][R14.64] ;  /* 0x000000040e0e7981 */ /* 0x000ea2000c1e1b00 */
[----:B------:R-:W-:Y:S01]  /*4fa0*/  IADD3 R17, PT, PT, R24, R19, RZ ;  /* 0x0000001318117210 */ /* 0x000fe20007ffe0ff */
[----:B------:R-:W-:Y:S01]  /*4fb0*/  BSSY.RECONVERGENT B5, `(.L_x_71) ;  /* 0x00000e9000057945 */ /* 0x000fe20003800200 */
[----:B------:R-:W-:Y:S02]  /*4fc0*/  ISETP.NE.AND P0, PT, R11, RZ, PT ;  /* 0x000000ff0b00720c */ /* 0x000fe40003f05270 */
[----:B------:R-:W-:Y:S01]  /*4fd0*/  CS2R R56, SRZ ;  /* 0x0000000000387805 */ /* 0x000fe2000001ff00 */
[----:B------:R-:W-:-:S05]  /*4fe0*/  IMAD.WIDE.U32 R16, R17, 0x8, R70 ;  /* 0x0000000811107825 */ /* 0x000fca00078e0046 */
[----:B--2---:R0:W-:Y:S05]  /*4ff0*/  STG.E.64 desc[UR4][R16.64], R14 ;  /* 0x0000000e10007986 */ /* 0x0041ea000c101b04 */
[----:B------:R-:W-:Y:S05]  /*5000*/  @!P0 BRA `(.L_x_72) ;  /* 0x0000000c008c8947 */ /* 0x000fea0003800000 */
[----:B------:R2:W5:Y:S01]  /*5010*/  LDG.E.64 R54, desc[UR4][R76.64] ;  /* 0x000000044c367981 */ /* 0x000562000c1e1b00 */
[----:B------:R-:W-:Y:S01]  /*5020*/  IMAD.MOV.U32 R24, RZ, RZ, RZ ;  /* 0x000000ffff187224 */ /* 0x000fe200078e00ff */
[----:B------:R-:W-:-:S07]  /*5030*/  CS2R R56, SRZ ;  /* 0x0000000000387805 */ /* 0x000fce000001ff00 */
.L_x_88:
[----:B------:R-:W-:Y:S01]  /*5040*/  ISETP.GE.AND P0, PT, R12, 0x1, PT ;  /* 0x000000010c00780c */ /* 0x000fe20003f06270 */
[----:B------:R-:W-:Y:S01]  /*5050*/  BSSY.RECONVERGENT B4, `(.L_x_73) ;  /* 0x00000d2000047945 */ /* 0x000fe20003800200 */
[----:B------:R-:W-:-:S11]  /*5060*/  CS2R R52, SRZ ;  /* 0x0000000000347805 */ /* 0x000fd6000001ff00 */
[----:B------:R-:W-:Y:S05]  /*5070*/  @!P0 BRA `(.L_x_74) ;  /* 0x0000000c003c8947 */ /* 0x000fea0003800000 */
[----:B0-----:R-:W-:-:S04]  /*5080*/  IMAD.SHL.U32 R15, R24, 0x8, RZ ;  /* 0x00000008180f7824 */ /* 0x001fc800078e00ff */
[----:B------:R-:W-:-:S05]  /*5090*/  IMAD.WIDE.U32 R14, R15, 0x8, R76 ;  /* 0x000000080f0e7825 */ /* 0x000fca00078e004c */
[----:B------:R-:W3:Y:S04]  /*50a0*/  LDG.E.64 R44, desc[UR4][R14.64+0x30] ;  /* 0x000030040e2c7981 */ /* 0x000ee8000c1e1b00 */
[----:B------:R-:W4:Y:S04]  /*50b0*/  LDG.E.64 R40, desc[UR4][R14.64+0x40] ;  /* 0x000040040e287981 */ /* 0x000f28000c1e1b00 */
[----:B------:R-:W2:Y:S04]  /*50c0*/  LDG.E.64 R38, desc[UR4][R14.64+0x28] ;  /* 0x000028040e267981 */ /* 0x000ea8000c1e1b00 */
[----:B------:R-:W2:Y:S04]  /*50d0*/  LDG.E.64 R36, desc[UR4][R14.64+0x38] ;  /* 0x000038040e247981 */ /* 0x000ea8000c1e1b00 */
[----:B------:R-:W2:Y:S04]  /*50e0*/  LDG.E.64 R32, desc[UR4][R14.64+0x20] ;  /* 0x000020040e207981 */ /* 0x000ea8000c1e1b00 */
[----:B------:R0:W5:Y:S04]  /*50f0*/  LDG.E.64 R46, desc[UR4][R14.64+0x10] ;  /* 0x000010040e2e7981 */ /* 0x000168000c1e1b00 */
[----:B------:R0:W5:Y:S04]  /*5100*/  LDG.E.64 R42, desc[UR4][R14.64+0x18] ;  /* 0x000018040e2a7981 */ /* 0x000168000c1e1b00 */
[----:B------:R0:W5:Y:S01]  /*5110*/  LDG.E.64 R34, desc[UR4][R14.64+0x8] ;  /* 0x000008040e227981 */ /* 0x000162000c1e1b00 */
[----:B------:R-:W-:Y:S01]  /*5120*/  IMAD.MOV.U32 R27, RZ, RZ, RZ ;  /* 0x000000ffff1b7224 */ /* 0x000fe200078e00ff */
[----:B------:R-:W-:Y:S01]  /*5130*/  CS2R R52, SRZ ;  /* 0x0000000000347805 */ /* 0x000fe2000001ff00 */
[----:B---3--:R-:W-:-:S02]  /*5140*/  DMUL R44, R44, R44 ;  /* 0x0000002c2c2c7228 */ /* 0x008fc40000000000 */
[----:B----4-:R-:W-:Y:S02]  /*5150*/  DMUL R40, R40, R40 ;  /* 0x0000002828287228 */ /* 0x010fe40000000000 */
[----:B--2---:R-:W-:Y:S02]  /*5160*/  DMUL R38, R38, R38 ;  /* 0x0000002626267228 */ /* 0x004fe40000000000 */
[----:B------:R-:W-:Y:S02]  /*5170*/  DMUL R36, R36, R36 ;  /* 0x0000002424247228 */ /* 0x000fe40000000000 */
[----:B0-----:R-:W-:-:S11]  /*5180*/  DADD R30, -R32, 1 ;  /* 0x3ff00000201e7429 */ /* 0x001fd60000000100 */
.L_x_87:
[----:B------:R-:W-:-:S04]  /*5190*/  IMAD R87, R27, 0x3, RZ ;  /* 0x000000031b577824 */ /* 0x000fc800078e02ff */
[----:B------:R-:W-:-:S05]  /*51a0*/  IMAD.WIDE.U32 R86, R87, 0x8, R64 ;  /* 0x0000000857567825 */ /* 0x000fca00078e0040 */
[----:B------:R-:W2:Y:S01]  /*51b0*/  LDG.E.64 R14, desc[UR4][R86.64] ;  /* 0x00000004560e7981 */ /* 0x000ea2000c1e1b00 */
[----:B------:R-:W0:Y:S01]  /*51c0*/  MUFU.RCP64H R17, R45 ;  /* 0x0000002d00117308 */ /* 0x000e220000001800 */
[----:B------:R-:W-:Y:S01]  /*51d0*/  MOV R16, 0x1 ;  /* 0x0000000100107802 */ /* 0x000fe20000000f00 */
[----:B------:R-:W-:Y:S01]  /*51e0*/  VIADD R27, R27, 0x1 ;  /* 0x000000011b1b7836 */ /* 0x000fe20000000000 */
[----:B------:R-:W-:Y:S04]  /*51f0*/  BSSY.RECONVERGENT B6, `(.L_x_75) ;  /* 0x0000016000067945 */ /* 0x000fe80003800200 */
        /* <DEDUP_REMOVED lines=21> */
.L_x_76:
[----:B------:R-:W-:Y:S05]  /*5350*/  BSYNC.RECONVERGENT B6 ;  /* 0x0000000000067941 */ /* 0x000fea0003800200 */
.L_x_75:
[----:B------:R-:W2:Y:S01]  /*5360*/  LDG.E.64 R86, desc[UR4][R86.64+0x8] ;  /* 0x0000080456567981 */ /* 0x000ea2000c1e1b00 */
[----:B------:R-:W0:Y:S01]  /*5370*/  MUFU.RCP64H R15, R41 ;  /* 0x00000029000f7308 */ /* 0x000e220000001800 */
[----:B------:R-:W-:Y:S01]  /*5380*/  IMAD.MOV.U32 R14, RZ, RZ, 0x1 ;  /* 0x00000001ff0e7424 */ /* 0x000fe200078e00ff */
        /* <DEDUP_REMOVED lines=22> */
[----:B------:R-:W-:Y:S01]  /*54f0*/  IMAD.MOV.U32 R14, RZ, RZ, R84 ;  /* 0x000000ffff0e7224 */ /* 0x000fe200078e0054 */
[----:B------:R-:W-:-:S07]  /*5500*/  MOV R15, R85 ;  /* 0x00000055000f7202 */ /* 0x000fce0000000f00 */
.L_x_78:
[----:B------:R-:W-:Y:S05]  /*5510*/  BSYNC.RECONVERGENT B6 ;  /* 0x0000000000067941 */ /* 0x000fea0003800200 */
.L_x_77:
        /* <DEDUP_REMOVED lines=25> */
.L_x_80:
[----:B------:R-:W-:Y:S05]  /*56b0*/  BSYNC.RECONVERGENT B6 ;  /* 0x0000000000067941 */ /* 0x000fea0003800200 */
.L_x_79:
[----:B------:R-:W0:Y:S01]  /*56c0*/  MUFU.RCP64H R15, R37 ;  /* 0x00000025000f7308 */ /* 0x000e220000001800 */
[----:B------:R-:W-:Y:S01]  /*56d0*/  MOV R14, 0x1 ;  /* 0x00000001000e7802 */ /* 0x000fe20000000f00 */
[----:B------:R-:W-:Y:S01]  /*56e0*/  BSSY.RECONVERGENT B6, `(.L_x_81) ;  /* 0x0000013000067945 */ /* 0x000fe20003800200 */
[----:B------:R-:W-:-:S04]  /*56f0*/  FSETP.GEU.AND P1, PT, |R89|, 6.5827683646048100446e-37, PT ;  /* 0x036000005900780b */ /* 0x000fc80003f2e200 */
        /* <DEDUP_REMOVED lines=17> */
.L_x_82:
[----:B------:R-:W-:Y:S05]  /*5810*/  BSYNC.RECONVERGENT B6 ;  /* 0x0000000000067941 */ /* 0x000fea0003800200 */
.L_x_81:
[----:B------:R-:W-:Y:S01]  /*5820*/  DMUL R84, R84, -0.5 ;  /* 0xbfe0000054547828 */ /* 0x000fe20000000000 */
[----:B------:R-:W-:Y:S01]  /*5830*/  IMAD.MOV.U32 R14, RZ, RZ, 0x652b82fe ;  /* 0x652b82feff0e7424 */ /* 0x000fe200078e00ff */
[----:B------:R-:W-:Y:S01]  /*5840*/  UMOV UR6, 0xfefa39ef ;  /* 0xfefa39ef00067882 */ /* 0x000fe20000000000 */
[----:B------:R-:W-:Y:S01]  /*5850*/  IMAD.MOV.U32 R15, RZ, RZ, 0x3ff71547 ;  /* 0x3ff71547ff0f7424 */ /* 0x000fe200078e00ff */
        /* <DEDUP_REMOVED lines=18> */
[----:B------:R-:W-:Y:S01]  /*5980*/  MOV R17, 0x3e928af3 ;  /* 0x3e928af300117802 */ /* 0x000fe20000000f00 */
[----:B------:R-:W-:-:S05]  /*5990*/  UMOV UR7, 0x3e5ade15 ;  /* 0x3e5ade1500077882 */ /* 0x000fca0000000000 */
        /* <DEDUP_REMOVED lines=29> */
[----:B------:R-:W-:Y:S02]  /*5b70*/  IMAD R79, R14, 0x100000, R19 ;  /* 0x001000000e4f7824 */ /* 0x000fe400078e0213 */
[----:B------:R-:W-:Y:S01]  /*5b80*/  IMAD.MOV.U32 R78, RZ, RZ, R18 ;  /* 0x000000ffff4e7224 */ /* 0x000fe200078e0012 */
[----:B------:R-:W-:Y:S07]  /*5b90*/  @!P0 BRA `(.L_x_84) ;  /* 0x0000000000348947 */ /* 0x000fee0003800000 */
[----:B------:R-:W-:Y:S01]  /*5ba0*/  FSETP.GEU.AND P1, PT, |R93|, 4.2275390625, PT ;  /* 0x408748005d00780b */ /* 0x000fe20003f2e200 */
[C---:B------:R-:W-:Y:S02]  /*5bb0*/  DADD R16, R92.reuse, +INF ;  /* 0x7ff000005c107429 */ /* 0x040fe40000000000 */
[----:B------:R-:W-:-:S08]  /*5bc0*/  DSETP.GEU.AND P0, PT, R92, RZ, PT ;  /* 0x000000ff5c00722a */ /* 0x000fd00003f0e000 */
[----:B------:R-:W-:Y:S02]  /*5bd0*/  FSEL R79, R17, RZ, P0 ;  /* 0x000000ff114f7208 */ /* 0x000fe40000000000 */
[----:B------:R-:W-:Y:S02]  /*5be0*/  @!P1 LEA.HI R15, R14, R14, RZ, 0x1 ;  /* 0x0000000e0e0f9211 */ /* 0x000fe400078f08ff */
[----:B------:R-:W-:Y:S01]  /*5bf0*/  FSEL R78, R16, RZ, P0 ;  /* 0x000000ff104e7208 */ /* 0x000fe20000000000 */
[----:B------:R-:W-:Y:S01]  /*5c00*/  @!P1 IMAD.MOV.U32 R16, RZ, RZ, RZ ;  /* 0x000000ffff109224 */ /* 0x000fe200078e00ff */
[----:B------:R-:W-:-:S04]  /*5c10*/  @!P1 SHF.R.S32.HI R15, RZ, 0x1, R15 ;  /* 0x00000001ff0f9819 */ /* 0x000fc8000001140f */
[----:B------:R-:W-:Y:S01]  /*5c20*/  @!P1 IADD3 R14, PT, PT, R14, -R15, RZ ;  /* 0x8000000f0e0e9210 */ /* 0x000fe20007ffe0ff */
[----:B------:R-:W-:-:S03]  /*5c30*/  @!P1 IMAD R15, R15, 0x100000, R19 ;  /* 0x001000000f0f9824 */ /* 0x000fc600078e0213 */
[----:B------:R-:W-:Y:S01]  /*5c40*/  @!P1 LEA R17, R14, 0x3ff00000, 0x14 ;  /* 0x3ff000000e119811 */ /* 0x000fe200078ea0ff */
[----:B------:R-:W-:-:S06]  /*5c50*/  @!P1 IMAD.MOV.U32 R14, RZ, RZ, R18 ;  /* 0x000000ffff0e9224 */ /* 0x000fcc00078e0012 */
[----:B------:R-:W-:-:S11]  /*5c60*/  @!P1 DMUL R78, R14, R16 ;  /* 0x000000100e4e9228 */ /* 0x000fd60000000000 */
.L_x_84:
[----:B------:R-:W-:Y:S05]  /*5c70*/  BSYNC.RECONVERGENT B2 ;  /* 0x0000000000027941 */ /* 0x000fea0003800200 */
.L_x_83:
[----:B------:R-:W-:Y:S04]  /*5c80*/  BSSY.RECONVERGENT B6, `(.L_x_85) ;  /* 0x000000a000067945 */ /* 0x000fe80003800200 */
[----:B------:R-:W-:Y:S05]  /*5c90*/  @P2 BRA `(.L_x_86) ;  /* 0x0000000000202947 */ /* 0x000fea0003800000 */
[----:B------:R-:W-:Y:S01]  /*5ca0*/  LOP3.LUT R16, R87, 0x7fffffff, RZ, 0xc0, !PT ;  /* 0x7fffffff57107812 */ /* 0x000fe200078ec0ff */
[----:B------:R-:W-:Y:S01]  /*5cb0*/  IMAD.MOV.U32 R15, RZ, RZ, R87 ;  /* 0x000000ffff0f7224 */ /* 0x000fe200078e0057 */
[----:B------:R-:W-:Y:S02]  /*5cc0*/  MOV R18, R86 ;  /* 0x0000005600127202 */ /* 0x000fe40000000f00 */
[----:B------:R-:W-:Y:S01]  /*5cd0*/  MOV R14, 0x5d00 ;  /* 0x00005d00000e7802 */ /* 0x000fe20000000f00 */
[----:B------:R-:W-:-:S07]  /*5ce0*/  VIADD R16, R16, 0xfff00000 ;  /* 0xfff0000010107836 */ /* 0x000fce0000000000 */
[----:B-1----:R-:W-:Y:S05]  /*5cf0*/  CALL.REL.NOINC `($__internal_0_$__cuda_sm20_dblrcp_rn_slowpath_v3) ;  /* 0x000000fc00987944 */ /* 0x002fea0003c00000 */
[----:B------:R-:W-:Y:S01]  /*5d00*/  IMAD.MOV.U32 R22, RZ, RZ, R16 ;  /* 0x000000ffff167224 */ /* 0x000fe200078e0010 */
[----:B------:R-:W-:-:S07]  /*5d10*/  MOV R23, R15 ;  /* 0x0000000f00177202 */ /* 0x000fce0000000f00 */
.L_x_86:
[----:B------:R-:W-:Y:S05]  /*5d20*/  BSYNC.RECONVERGENT B6 ;  /* 0x0000000000067941 */ /* 0x000fea0003800200 */
.L_x_85:
[----:B------:R-:W-:-:S08]  /*5d30*/  DMUL R78, R30, R78 ;  /* 0x0000004e1e4e7228 */ /* 0x000fd00000000000 */
[----:B------:R-:W-:-:S08]  /*5d40*/  DFMA R22, R32, R22, R78 ;  /* 0x000000162016722b */ /* 0x000fd0000000004e */
[----:B------:R-:W-:Y:S01]  /*5d50*/  DFMA R52, R34, R22, R52 ;  /* 0x000000162234722b */ /* 0x000fe20000000034 */
[----:B------:R-:W-:Y:S10]  /*5d60*/  @P4 BRA `(.L_x_87) ;  /* 0xfffffff400084947 */ /* 0x000ff4000383ffff */
.L_x_74:
[----:B------:R-:W-:Y:S05]  /*5d70*/  BSYNC.RECONVERGENT B4 ;  /* 0x0000000000047941 */ /* 0x000fea0003800200 */
.L_x_73:
[C---:B0-----:R-:W-:Y:S02]  /*5d80*/  IMAD R15, R24.reuse, 0x3, RZ ;  /* 0x00000003180f7824 */ /* 0x041fe400078e02ff */
[----:B------:R-:W-:-:S04]  /*5d90*/  IMAD.WIDE.U32 R16, R24, 0x8, R64 ;  /* 0x0000000818107825 */ /* 0x000fc800078e0040 */
[----:B------:R-:W-:Y:S02]  /*5da0*/  IMAD.WIDE.U32 R14, R15, 0x8, R64 ;  /* 0x000000080f0e7825 */ /* 0x000fe400078e0040 */
[----:B------:R-:W3:Y:S04]  /*5db0*/  LDG.E.64 R16, desc[UR4][R16.64+0x28] ;  /* 0x0000280410107981 */ /* 0x000ee8000c1e1b00 */
[----:B------:R-:W4:Y:S01]  /*5dc0*/  LDG.E.64 R14, desc[UR4][R14.64+0x10] ;  /* 0x000010040e0e7981 */ /* 0x000f22000c1e1b00 */
[----:B------:R-:W-:Y:S01]  /*5dd0*/  VIADD R24, R24, 0x1 ;  /* 0x0000000118187836 */ /* 0x000fe20000000000 */
[----:B-----5:R-:W-:-:S04]  /*5de0*/  DADD R52, R54, R52 ;  /* 0x0000000036347229 */ /* 0x020fc80000000034 */
[----:B------:R-:W-:-:S04]  /*5df0*/  ISETP.NE.AND P0, PT, R24, R11, PT ;  /* 0x0000000b1800720c */ /* 0x000fc80003f05270 */
[C---:B---3--:R-:W-:Y:S02]  /*5e00*/  DADD R18, R52.reuse, -R16 ;  /* 0x0000000034127229 */ /* 0x048fe40000000810 */
[----:B----4-:R-:W-:-:S08]  /*5e10*/  DADD R52, R52, -R14 ;  /* 0x0000000034347229 */ /* 0x010fd0000000080e */
[----:B------:R-:W-:Y:S01]  /*5e20*/  DFMA R56, R52, R18, R56 ;  /* 0x000000123438722b */ /* 0x000fe20000000038 */
[----:B------:R-:W-:Y:S10]  /*5e30*/  @P0 BRA `(.L_x_88) ;  /* 0xfffffff000800947 */ /* 0x000ff4000383ffff */
.L_x_72:
[----:B------:R-:W-:Y:S05]  /*5e40*/  BSYNC.RECONVERGENT B5 ;  /* 0x0000000000057941 */ /* 0x000fea0003800200 */
.L_x_71:
[C---:B0-----:R-:W-:Y:S01]  /*5e50*/  IMAD.WIDE.U32 R14, R25.reuse, 0x8, R58 ;  /* 0x00000008190e7825 */ /* 0x041fe200078e003a */
[----:B------:R-:W-:-:S03]  /*5e60*/  ISETP.NE.AND P0, PT, R25, R7, PT ;  /* 0x000000071900720c */ /* 0x000fc60003f05270 */
[----:B------:R-:W-:Y:S01]  /*5e70*/  VIADD R25, R25, 0x1 ;  /* 0x0000000119197836 */ /* 0x000fe20000000000 */
[----:B------:R3:W-:Y:S04]  /*5e80*/  STG.E.64 desc[UR4][R14.64+0x8], R56 ;  /* 0x000008380e007986 */ /* 0x0007e8000c101b04 */
[----:B------:R3:W-:Y:S05]  /*5e90*/  STG.E.64 desc[UR4][R50.64], R48 ;  /* 0x0000003032007986 */ /* 0x0007ea000c101b04 */
[----:B------:R-:W-:Y:S05]  /*5ea0*/  @P0 BRA `(.L_x_89) ;  /* 0xffffffec00940947 */ /* 0x000fea000383ffff */
[----:B------:R-:W-:Y:S05]  /*5eb0*/  BSYNC.RECONVERGENT B3 ;  /* 0x0000000000037941 */ /* 0x000fea0003800200 */
.L_x_66:
[----:B---3--:R0:W5:Y:S01]  /*5ec0*/  LDG.E.64 R14, desc[UR4][R60.64+0x18] ;  /* 0x000018043c0e7981 */ /* 0x008162000c1e1b00 */
[----:B------:R-:W-:Y:S01]  /*5ed0*/  ISETP.GE.AND P1, PT, R8, 0xf, PT ;  /* 0x0000000f0800780c */ /* 0x000fe20003f26270 */
[----:B------:R-:W-:Y:S01]  /*5ee0*/  BSSY.RECONVERGENT B2, `(.L_x_90) ;  /* 0x000005c000027945 */ /* 0x000fe20003800200 */
[----:B------:R-:W-:Y:S01]  /*5ef0*/  ISETP.NE.AND P0, PT, R3, 0x1, PT ;  /* 0x000000010300780c */ /* 0x000fe20003f05270 */
[----:B------:R-:W-:Y:S01]  /*5f00*/  IMAD.MOV.U32 R55, RZ, RZ, 0x1 ;  /* 0x00000001ff377424 */ /* 0x000fe200078e00ff */
[----:B------:R-:W-:-:S09]  /*5f10*/  MOV R50, RZ ;  /* 0x000000ff00327202 */ /* 0x000fd20000000f00 */
[----:B0-----:R-:W-:Y:S05]  /*5f20*/  @!P1 BRA `(.L_x_91) ;  /* 0x00000004005c9947 */ /* 0x001fea0003800000 */
[----:B------:R-:W-:Y:S02]  /*5f30*/  IMAD.MOV.U32 R55, RZ, RZ, 0x1 ;  /* 0x00000001ff377424 */ /* 0x000fe400078e00ff */
[----:B------:R-:W-:-:S07]  /*5f40*/  IMAD.MOV.U32 R50, RZ, RZ, RZ ;  /* 0x000000ffff327224 */ /* 0x000fce00078e00ff */
.L_x_92:
[----:B------:R-:W-:-:S05]  /*5f50*/  IMAD.WIDE.U32 R16, R55, 0x8, R58 ;  /* 0x0000000837107825 */ /* 0x000fca00078e003a */
[----:B------:R-:W3:Y:S04]  /*5f60*/  LDG.E.64 R18, desc[UR4][R16.64+0x8] ;  /* 0x0000080410127981 */ /* 0x000ee8000c1e1b00 */
[----:B------:R-:W4:Y:S04]  /*5f70*/  LDG.E.64 R20, desc[UR4][R16.64+0x10] ;  /* 0x0000100410147981 */ /* 0x000f28000c1e1b00 */
[----:B------:R-:W2:Y:S04]  /*5f80*/  LDG.E.64 R22, desc[UR4][R16.64+0x18] ;  /* 0x0000180410167981 */ /* 0x000ea8000c1e1b00 */
        /* <DEDUP_REMOVED lines=12> */
[----:B------:R0:W2:Y:S02]  /*6050*/  LDG.E.64 R48, desc[UR4][R16.64+0x80] ;  /* 0x0000800410307981 */ /* 0x0000a4000c1e1b00 */
[----:B0-----:R-:W-:Y:S01]  /*6060*/  VIADD R17, R55, 0xf ;  /* 0x0000000f37117836 */ /* 0x001fe20000000000 */
[----:B---3-5:R-:W-:-:S06]  /*6070*/  DSETP.GEU.AND P2, PT, R18, R14, PT ;  /* 0x0000000e1200722a */ /* 0x028fcc0003f4e000 */
[----:B------:R-:W-:Y:S02]  /*6080*/  FSEL R14, R18, R14, !P2 ;  /* 0x0000000e120e7208 */ /* 0x000fe40005000000 */
[----:B------:R-:W-:Y:S02]  /*6090*/  FSEL R15, R19, R15, !P2 ;  /* 0x0000000f130f7208 */ /* 0x000fe40005000000 */
[----:B------:R-:W-:-:S04]  /*60a0*/  SEL R50, R55, R50, !P2 ;  /* 0x0000003237327207 */ /* 0x000fc80005000000 */
[----:B----4-:R-:W-:-:S06]  /*60b0*/  DSETP.GEU.AND P3, PT, R20, R14, PT ;  /* 0x0000000e1400722a */ /* 0x010fcc0003f6e000 */
[----:B------:R-:W-:Y:S02]  /*60c0*/  FSEL R14, R20, R14, !P3 ;  /* 0x0000000e140e7208 */ /* 0x000fe40005800000 */
[----:B------:R-:W-:-:S06]  /*60d0*/  FSEL R15, R21, R15, !P3 ;  /* 0x0000000f150f7208 */ /* 0x000fcc0005800000 */
[----:B--2---:R-:W-:Y:S01]  /*60e0*/  DSETP.GEU.AND P4, PT, R22, R14, PT ;  /* 0x0000000e1600722a */ /* 0x004fe20003f8e000 */
[----:B------:R-:W-:-:S05]  /*60f0*/  @!P3 VIADD R50, R55, 0x1 ;  /* 0x000000013732b836 */ /* 0x000fca0000000000 */
[----:B------:R-:W-:Y:S02]  /*6100*/  FSEL R14, R22, R14, !P4 ;  /* 0x0000000e160e7208 */ /* 0x000fe40006000000 */
[----:B------:R-:W-:-:S06]  /*6110*/  FSEL R15, R23, R15, !P4 ;  /* 0x0000000f170f7208 */ /* 0x000fcc0006000000 */
[----:B------:R-:W-:Y:S01]  /*6120*/  DSETP.GEU.AND P5, PT, R24, R14, PT ;  /* 0x0000000e1800722a */ /* 0x000fe20003fae000 */
[----:B------:R-:W-:-:S05]  /*6130*/  @!P4 IADD3 R50, PT, PT, R55, 0x2, RZ ;  /* 0x000000023732c810 */ /* 0x000fca0007ffe0ff */
[----:B------:R-:W-:Y:S02]  /*6140*/  FSEL R14, R24, R14, !P5 ;  /* 0x0000000e180e7208 */ /* 0x000fe40006800000 */
[----:B------:R-:W-:-:S06]  /*6150*/  FSEL R15, R25, R15, !P5 ;  /* 0x0000000f190f7208 */ /* 0x000fcc0006800000 */
[----:B------:R-:W-:Y:S01]  /*6160*/  DSETP.GEU.AND P6, PT, R26, R14, PT ;  /* 0x0000000e1a00722a */ /* 0x000fe20003fce000 */
[----:B------:R-:W-:-:S05]  /*6170*/  @!P5 VIADD R50, R55, 0x3 ;  /* 0x000000033732d836 */ /* 0x000fca0000000000 */
        /* <DEDUP_REMOVED lines=35> */
[----:B------:R-:W-:Y:S01]  /*63b0*/  @!P2 VIADD R50, R55, 0xc ;  /* 0x0000000c3732a836 */ /* 0x000fe20000000000 */
[----:B------:R-:W-:-:S04]  /*63c0*/  ISETP.NE.AND P2, PT, R17, R2, PT ;  /* 0x000000021100720c */ /* 0x000fc80003f45270 */
[----:B------:R-:W-:Y:S02]  /*63d0*/  FSEL R14, R44, R14, !P3 ;  /* 0x0000000e2c0e7208 */ /* 0x000fe40005800000 */
[----:B------:R-:W-:-:S06]  /*63e0*/  FSEL R15, R45, R15, !P3 ;  /* 0x0000000f2d0f7208 */ /* 0x000fcc0005800000 */
[----:B------:R-:W-:Y:S01]  /*63f0*/  DSETP.GEU.AND P4, PT, R46, R14, PT ;  /* 0x0000000e2e00722a */ /* 0x000fe20003f8e000 */
[----:B------:R-:W-:-:S05]  /*6400*/  @!P3 IADD3 R50, PT, PT, R55, 0xd, RZ ;  /* 0x0000000d3732b810 */ /* 0x000fca0007ffe0ff */
[----:B------:R-:W-:Y:S02]  /*6410*/  FSEL R14, R46, R14, !P4 ;  /* 0x0000000e2e0e7208 */ /* 0x000fe40006000000 */
[----:B------:R-:W-:-:S06]  /*6420*/  FSEL R15, R47, R15, !P4 ;  /* 0x0000000f2f0f7208 */ /* 0x000fcc0006000000 */
[----:B------:R-:W-:Y:S01]  /*6430*/  DSETP.GEU.AND P1, PT, R48, R14, PT ;  /* 0x0000000e3000722a */ /* 0x000fe20003f2e000 */
[C---:B------:R-:W-:Y:S02]  /*6440*/  @!P4 VIADD R50, R55.reuse, 0xe ;  /* 0x0000000e3732c836 */ /* 0x040fe40000000000 */
[----:B------:R-:W-:-:S03]  /*6450*/  VIADD R55, R55, 0x10 ;  /* 0x0000001037377836 */ /* 0x000fc60000000000 */
[----:B------:R-:W-:Y:S02]  /*6460*/  FSEL R14, R48, R14, !P1 ;  /* 0x0000000e300e7208 */ /* 0x000fe40004800000 */
[----:B------:R-:W-:Y:S02]  /*6470*/  FSEL R15, R49, R15, !P1 ;  /* 0x0000000f310f7208 */ /* 0x000fe40004800000 */
[----:B------:R-:W-:Y:S01]  /*6480*/  SEL R50, R17, R50, !P1 ;  /* 0x0000003211327207 */ /* 0x000fe20004800000 */
[----:B------:R-:W-:Y:S06]  /*6490*/  @P2 BRA `(.L_x_92) ;  /* 0xfffffff800ac2947 */ /* 0x000fec000383ffff */
.L_x_91:
[----:B------:R-:W-:Y:S05]  /*64a0*/  BSYNC.RECONVERGENT B2 ;  /* 0x0000000000027941 */ /* 0x000fea0003800200 */
.L_x_90:
[----:B------:R-:W-:Y:S04]  /*64b0*/  BSSY.RECONVERGENT B2, `(.L_x_93) ;  /* 0x000002c000027945 */ /* 0x000fe80003800200 */
[----:B------:R-:W-:Y:S05]  /*64c0*/  @!P0 BRA `(.L_x_94) ;  /* 0x0000000000a88947 */ /* 0x000fea0003800000 */
        /* <DEDUP_REMOVED lines=8> */
[----:B------:R-:W2:Y:S01]  /*6550*/  LDG.E.64 R32, desc[UR4][R16.64+0x40] ;  /* 0x0000400410207981 */ /* 0x000ea2000c1e1b00 */
        /* <DEDUP_REMOVED lines=31> */
[C---:B------:R-:W-:Y:S02]  /*6750*/  @!P3 VIADD R50, R55.reuse, 0x7 ;  /* 0x000000073732b836 */ /* 0x040fe40000000000 */
[----:B------:R-:W-:-:S07]  /*6760*/  VIADD R55, R55, 0x8 ;  /* 0x0000000837377836 */ /* 0x000fce0000000000 */
.L_x_94:
[----:B------:R-:W-:Y:S05]  /*6770*/  BSYNC.RECONVERGENT B2 ;  /* 0x0000000000027941 */ /* 0x000fea0003800200 */
.L_x_93:
[----:B------:R-:W-:-:S06]  /*6780*/  IMAD.WIDE.U32 R16, R55, 0x8, R58 ;  /* 0x0000000837107825 */ /* 0x000fcc00078e003a */
[----:B------:R-:W3:Y:S01]  /*6790*/  LDG.E.64 R16, desc[UR4][R16.64+0x8] ;  /* 0x0000080410107981 */ /* 0x000ee2000c1e1b00 */
[----:B------:R-:W-:Y:S01]  /*67a0*/  VIADD R18, R4, 0xffffffff ;  /* 0xffffffff04127836 */ /* 0x000fe20000000000 */
[----:B------:R-:W-:Y:S04]  /*67b0*/  BSSY.RECONVERGENT B3, `(.L_x_95) ;  /* 0x0000b3b000037945 */ /* 0x000fe80003800200 */
[----:B------:R-:W-:Y:S01]  /*67c0*/  ISETP.GT.AND P0, PT, R18, 0xbb6, PT ;  /* 0x00000bb61200780c */ /* 0x000fe20003f04270 */
[----:B---3-5:R-:W-:-:S06]  /*67d0*/  DSETP.GEU.AND P1, PT, R16, R14, PT ;  /* 0x0000000e1000722a */ /* 0x028fcc0003f2e000 */
[----:B------:R-:W-:Y:S02]  /*67e0*/  FSEL R52, R16, R14, !P1 ;  /* 0x0000000e10347208 */ /* 0x000fe40004800000 */
[----:B------:R-:W-:Y:S02]  /*67f0*/  FSEL R53, R17, R15, !P1 ;  /* 0x0000000f11357208 */ /* 0x000fe40004800000 */
[----:B------:R-:W-:Y:S02]  /*6800*/  SEL R55, R55, R50, !P1 ;  /* 0x0000003237377207 */ /* 0x000fe40004800000 */
[----:B------:R-:W-:Y:S05]  /*6810*/  @P0 BRA `(.L_x_96) ;  /* 0x000000b000d00947 */ /* 0x000fea0003800000 */
.L_x_319:
[----:B0--34-:R0:W5:Y:S01]  /*6820*/  LDG.E.64 R14, desc[UR4][R60.64+0x18] ;  /* 0x000018043c0e7981 */ /* 0x019162000c1e1b00 */
[----:B------:R-:W-:Y:S01]  /*6830*/  ISETP.GE.AND P1, PT, R8, 0xf, PT ;  /* 0x0000000f0800780c */ /* 0x000fe20003f26270 */
[----:B------:R-:W-:Y:S01]  /*6840*/  BSSY.RECONVERGENT B2, `(.L_x_97) ;  /* 0x000005c000027945 */ /* 0x000fe20003800200 */
[----:B------:R-:W-:Y:S01]  /*6850*/  ISETP.NE.AND P0, PT, R3, 0x1, PT ;  /* 0x000000010300780c */ /* 0x000fe20003f05270 */
[----:B------:R-:W-:Y:S01]  /*6860*/  IMAD.MOV.U32 R50, RZ, RZ, RZ ;  /* 0x000000ffff327224 */ /* 0x000fe200078e00ff */
[----:B------:R-:W-:-:S09]  /*6870*/  MOV R57, 0x1 ;  /* 0x0000000100397802 */ /* 0x000fd20000000f00 */
[----:B0-----:R-:W-:Y:S05]  /*6880*/  @!P1 BRA `(.L_x_98) ;  /* 0x00000004005c9947 */ /* 0x001fea0003800000 */
[----:B------:R-:W-:Y:S02]  /*6890*/  IMAD.MOV.U32 R57, RZ, RZ, 0x1 ;  /* 0x00000001ff397424 */ /* 0x000fe400078e00ff */
[----:B------:R-:W-:-:S07]  /*68a0*/  IMAD.MOV.U32 R50, RZ, RZ, RZ ;  /* 0x000000ffff327224 */ /* 0x000fce00078e00ff */
.L_x_99:
        /* <DEDUP_REMOVED lines=17> */
[----:B0-----:R-:W-:Y:S01]  /*69c0*/  IADD3 R17, PT, PT, R57, 0xf, RZ ;  /* 0x0000000f39117810 */ /* 0x001fe20007ffe0ff */
        /* <DEDUP_REMOVED lines=57> */
[----:B------:R-:W-:-:S05]  /*6d60*/  @!P3 VIADD R50, R57, 0xd ;  /* 0x0000000d3932b836 */ /* 0x000fca0000000000 */
        /* <DEDUP_REMOVED lines=9> */
.L_x_98:
[----:B------:R-:W-:Y:S05]  /*6e00*/  BSYNC.RECONVERGENT B2 ;  /* 0x0000000000027941 */ /* 0x000fea0003800200 */
.L_x_97:
        /* <DEDUP_REMOVED lines=42> */
[C---:B------:R-:W-:Y:S02]  /*70b0*/  @!P3 VIADD R50, R57.reuse, 0x7 ;  /* 0x000000073932b836 */ /* 0x040fe40000000000 */
[----:B------:R-:W-:-:S07]  /*70c0*/  VIADD R57, R57, 0x8 ;  /* 0x0000000839397836 */ /* 0x000fce0000000000 */
.L_x_101:
[----:B------:R-:W-:Y:S05]  /*70d0*/  BSYNC.RECONVERGENT B2 ;  /* 0x0000000000027941 */ /* 0x000fea0003800200 */
.L_x_100:
[----:B------:R-:W-:-:S06]  /*70e0*/  IMAD.WIDE.U32 R16, R57, 0x8, R58 ;  /* 0x0000000839107825 */ /* 0x000fcc00078e003a */
[----:B------:R-:W3:Y:S01]  /*70f0*/  LDG.E.64 R16, desc[UR4][R16.64+0x8] ;  /* 0x0000080410107981 */ /* 0x000ee2000c1e1b00 */
[----:B------:R-:W-:Y:S01]  /*7100*/  BSSY.RECONVERGENT B4, `(.L_x_102) ;  /* 0x00000be000047945 */ /* 0x000fe20003800200 */
[----:B------:R-:W-:Y:S01]  /*7110*/  MOV R25, RZ ;  /* 0x000000ff00197202 */ /* 0x000fe20000000f00 */
[----:B---3-5:R-:W-:-:S06]  /*7120*/  DSETP.GEU.AND P0, PT, R14, R16, PT ;  /* 0x000000100e00722a */ /* 0x028fcc0003f0e000 */
[----:B------:R-:W-:-:S05]  /*7130*/  SEL R57, R57, R50, !P0 ;  /* 0x0000003239397207 */ /* 0x000fca0004000000 */
[----:B------:R-:W-:-:S07]  /*7140*/  IMAD R54, R57, R6, RZ ;  /* 0x0000000639367224 */ /* 0x000fce00078e02ff */
.L_x_113:
[----:B------:R-:W-:Y:S01]  /*7150*/  ISETP.GE.AND P0, PT, R8, 0xe, PT ;  /* 0x0000000e0800780c */ /* 0x000fe20003f06270 */
[----:B------:R-:W-:Y:S01]  /*7160*/  BSSY.RECONVERGENT B2, `(.L_x_103) ;  /* 0x000004c000027945 */ /* 0x000fe20003800200 */
[----:B------:R-:W-:Y:S01]  /*7170*/  IMAD.MOV.U32 R24, RZ, RZ, RZ ;  /* 0x000000ffff187224 */ /* 0x000fe200078e00ff */
[----:B0-----:R-:W-:-:S10]  /*7180*/  CS2R R16, SRZ ;  /* 0x0000000000107805 */ /* 0x001fd4000001ff00 */
[----:B------:R-:W-:Y:S05]  /*7190*/  @!P0 BRA `(.L_x_104) ;  /* 0x0000000400208947 */ /* 0x000fea0003800000 */
[----:B------:R-:W-:Y:S01]  /*71a0*/  BSSY.RECONVERGENT B5, `(.L_x_105) ;  /* 0x0000046000057945 */ /* 0x000fe20003800200 */
[----:B------:R-:W-:Y:S01]  /*71b0*/  IMAD.MOV.U32 R15, RZ, RZ, RZ ;  /* 0x000000ffff0f7224 */ /* 0x000fe200078e00ff */
[----:B------:R-:W-:-:S07]  /*71c0*/  CS2R R16, SRZ ;  /* 0x0000000000107805 */ /* 0x000fce000001ff00 */
.L_x_106:
[----:B------:R-:W-:-:S04]  /*71d0*/  IMAD R21, R15, R6, R25 ;  /* 0x000000060f157224 */ /* 0x000fc800078e0219 */
[----:B------:R-:W-:-:S04]  /*71e0*/  IMAD.WIDE.U32 R18, R21, 0x8, R70 ;  /* 0x0000000815127825 */ /* 0x000fc800078e0046 */
[----:B------:R-:W-:Y:S02]  /*71f0*/  IMAD.IADD R23, R21, 0x1, R6 ;  /* 0x0000000115177824 */ /* 0x000fe400078e0206 */
[----:B------:R-:W3:Y:S02]  /*7200*/  LDG.E.64 R18, desc[UR4][R18.64] ;  /* 0x0000000412127981 */ /* 0x000ee4000c1e1b00 */
[C---:B------:R-:W-:Y:S01]  /*7210*/  IMAD.WIDE.U32 R20, R23.reuse, 0x8, R70 ;  /* 0x0000000817147825 */ /* 0x040fe200078e0046 */
[----:B------:R-:W-:-:S05]  /*7220*/  IADD3 R27, PT, PT, R23, R6, RZ ;  /* 0x00000006171b7210 */ /* 0x000fca0007ffe0ff */
[----:B------:R-:W4:Y:S01]  /*7230*/  LDG.E.64 R20, desc[UR4][R20.64] ;  /* 0x0000000414147981 */ /* 0x000f22000c1e1b00 */
[----:B------:R-:W-:-:S04]  /*7240*/  IMAD.WIDE.U32 R22, R27, 0x8, R70 ;  /* 0x000000081b167825 */ /* 0x000fc800078e0046 */
[----:B------:R-:W-:Y:S02]  /*7250*/  IMAD.IADD R29, R27, 0x1, R6 ;  /* 0x000000011b1d7824 */ /* 0x000fe400078e0206 */
[----:B------:R-:W5:Y:S02]  /*7260*/  LDG.E.64 R22, desc[UR4][R22.64] ;  /* 0x0000000416167981 */ /* 0x000f64000c1e1b00 */
[----:B------:R-:W-:-:S04]  /*7270*/  IMAD.WIDE.U32 R26, R29, 0x8, R70 ;  /* 0x000000081d1a7825 */ /* 0x000fc800078e0046 */
[----:B------:R-:W-:Y:S02]  /*7280*/  IMAD.IADD R31, R29, 0x1, R6 ;  /* 0x000000011d1f7824 */ /* 0x000fe400078e0206 */
[----:B------:R-:W2:Y:S02]  /*7290*/  LDG.E.64 R26, desc[UR4][R26.64] ;  /* 0x000000041a1a7981 */ /* 0x000ea4000c1e1b00 */
[----:B------:R-:W-:-:S04]  /*72a0*/  IMAD.WIDE.U32 R28, R31, 0x8, R70 ;  /* 0x000000081f1c7825 */ /* 0x000fc800078e0046 */
[----:B------:R-:W-:Y:S02]  /*72b0*/  IMAD.IADD R33, R31, 0x1, R6 ;  /* 0x000000011f217824 */ /* 0x000fe400078e0206 */
[----:B------:R-:W2:Y:S02]  /*72c0*/  LDG.E.64 R28, desc[UR4][R28.64] ;  /* 0x000000041c1c7981 */ /* 0x000ea4000c1e1b00 */
[C---:B------:R-:W-:Y:S01]  /*72d0*/  IMAD.WIDE.U32 R30, R33.reuse, 0x8, R70 ;  /* 0x00000008211e7825 */ /* 0x040fe200078e0046 */
[----:B------:R-:W-:-:S05]  /*72e0*/  IADD3 R35, PT, PT, R33, R6, RZ ;  /* 0x0000000621237210 */ /* 0x000fca0007ffe0ff */
[----:B------:R-:W2:Y:S01]  /*72f0*/  LDG.E.64 R30, desc[UR4][R30.64] ;  /* 0x000000041e1e7981 */ /* 0x000ea2000c1e1b00 */
[----:B------:R-:W-:-:S04]  /*7300*/  IMAD.WIDE.U32 R32, R35, 0x8, R70 ;  /* 0x0000000823207825 */ /* 0x000fc800078e0046 */
[----:B------:R-:W-:Y:S02]  /*7310*/  IMAD.IADD R37, R35, 0x1, R6 ;  /* 0x0000000123257824 */ /* 0x000fe400078e0206 */
[----:B------:R-:W2:Y:S02]  /*7320*/  LDG.E.64 R32, desc[UR4][R32.64] ;  /* 0x0000000420207981 */ /* 0x000ea4000c1e1b00 */
        /* <DEDUP_REMOVED lines=24> */
[----:B------:R-:W-:-:S06]  /*74b0*/  IMAD.WIDE.U32 R50, R51, 0x8, R70 ;  /* 0x0000000833327825 */ /* 0x000fcc00078e0046 */
[----:B------:R-:W2:Y:S01]  /*74c0*/  LDG.E.64 R50, desc[UR4][R50.64] ;  /* 0x0000000432327981 */ /* 0x000ea2000c1e1b00 */
[----:B------:R-:W-:-:S05]  /*74d0*/  VIADD R15, R15, 0x10 ;  /* 0x000000100f0f7836 */ /* 0x000fca0000000000 */
[----:B------:R-:W-:Y:S01]  /*74e0*/  ISETP.NE.AND P0, PT, R15, R0, PT ;  /* 0x000000000f00720c */ /* 0x000fe20003f05270 */
[----:B---3--:R-:W-:-:S08]  /*74f0*/  DADD R18, R18, R16 ;  /* 0x0000000012127229 */ /* 0x008fd00000000010 */
[----:B----4-:R-:W-:-:S08]  /*7500*/  DADD R18, R18, R20 ;  /* 0x0000000012127229 */ /* 0x010fd00000000014 */
[----:B-----5:R-:W-:-:S08]  /*7510*/  DADD R18, R18, R22 ;  /* 0x0000000012127229 */ /* 0x020fd00000000016 */
[----:B--2---:R-:W-:-:S08]  /*7520*/  DADD R18, R18, R26 ;  /* 0x0000000012127229 */ /* 0x004fd0000000001a */
[----:B------:R-:W-:-:S08]  /*7530*/  DADD R18, R18, R28 ;  /* 0x0000000012127229 */ /* 0x000fd0000000001c */
        /* <DEDUP_REMOVED lines=10> */
[----:B------:R-:W-:Y:S01]  /*75e0*/  DADD R16, R18, R50 ;  /* 0x0000000012107229 */ /* 0x000fe20000000032 */
[----:B------:R-:W-:Y:S10]  /*75f0*/  @P0 BRA `(.L_x_106) ;  /* 0xfffffff800f40947 */ /* 0x000ff4000383ffff */
[----:B------:R-:W-:Y:S05]  /*7600*/  BSYNC.RECONVERGENT B5 ;  /* 0x0000000000057941 */ /* 0x000fea0003800200 */
.L_x_105:
[----:B------:R-:W-:-:S07]  /*7610*/  IMAD.MOV.U32 R24, RZ, RZ, R0 ;  /* 0x000000ffff187224 */ /* 0x000fce00078e0000 */
.L_x_104:
[----:B------:R-:W-:Y:S05]  /*7620*/  BSYNC.RECONVERGENT B2 ;  /* 0x0000000000027941 */ /* 0x000fea0003800200 */
.L_x_103:
[----:B------:R-:W-:Y:S01]  /*7630*/  IADD3 R34, PT, PT, R9, 0x1, RZ ;  /* 0x0000000109227810 */ /* 0x000fe20007ffe0ff */
[----:B------:R-:W-:Y:S03]  /*7640*/  BSSY.RECONVERGENT B2, `(.L_x_107) ;  /* 0x0000048000027945 */ /* 0x000fe60003800200 */
[----:B------:R-:W-:-:S13]  /*7650*/  LOP3.LUT P0, R14, R34, 0xb, RZ, 0xc0, !PT ;  /* 0x0000000b220e7812 */ /* 0x000fda000780c0ff */
[----:B------:R-:W-:Y:S05]  /*7660*/  @!P0 BRA `(.L_x_108) ;  /* 0x0000000400148947 */ /* 0x000fea0003800000 */
[----:B------:R-:W-:Y:S01]  /*7670*/  VIADD R14, R14, 0xffffffff ;  /* 0xffffffff0e0e7836 */ /* 0x000fe20000000000 */
[----:B------:R-:W-:Y:S01]  /*7680*/  BSSY.RECONVERGENT B5, `(.L_x_109) ;  /* 0x0000025000057945 */ /* 0x000fe20003800200 */
[----:B------:R-:W-:-:S03]  /*7690*/  LOP3.LUT P1, R34, R34, 0x3, RZ, 0xc0, !PT ;  /* 0x0000000322227812 */ /* 0x000fc6000782c0ff */
[----:B------:R-:W-:-:S13]  /*76a0*/  ISETP.GE.U32.AND P0, PT, R14, 0x7, PT ;  /* 0x000000070e00780c */ /* 0x000fda0003f06070 */
[----:B------:R-:W-:Y:S05]  /*76b0*/  @!P0 BRA `(.L_x_110) ;  /* 0x0000000000848947 */ /* 0x000fea0003800000 */
[----:B------:R-:W-:-:S04]  /*76c0*/  IMAD R19, R24, R6, R25 ;  /* 0x0000000618137224 */ /* 0x000fc800078e0219 */
[----:B------:R-:W-:-:S04]  /*76d0*/  IMAD.WIDE.U32 R14, R19, 0x8, R70 ;  /* 0x00000008130e7825 */ /* 0x000fc800078e0046 */
[----:B------:R-:W-:Y:S02]  /*76e0*/  IMAD.IADD R21, R19, 0x1, R6 ;  /* 0x0000000113157824 */ /* 0x000fe400078e0206 */
[----:B------:R-:W3:Y:S02]  /*76f0*/  LDG.E.64 R14, desc[UR4][R14.64] ;  /* 0x000000040e0e7981 */ /* 0x000ee4000c1e1b00 */
[----:B------:R-:W-:-:S04]  /*7700*/  IMAD.WIDE.U32 R18, R21, 0x8, R70 ;  /* 0x0000000815127825 */ /* 0x000fc800078e0046 */
[----:B------:R-:W-:Y:S02]  /*7710*/  IMAD.IADD R23, R21, 0x1, R6 ;  /* 0x0000000115177824 */ /* 0x000fe400078e0206 */
[----:B------:R-:W4:Y:S02]  /*7720*/  LDG.E.64 R18, desc[UR4][R18.64] ;  /* 0x0000000412127981 */ /* 0x000f24000c1e1b00 */
[C---:B------:R-:W-:Y:S01]  /*7730*/  IMAD.WIDE.U32 R20, R23.reuse, 0x8, R70 ;  /* 0x0000000817147825 */ /* 0x040fe200078e0046 */
[----:B------:R-:W-:-:S05]  /*7740*/  IADD3 R27, PT, PT, R23, R6, RZ ;  /* 0x00000006171b7210 */ /* 0x000fca0007ffe0ff */
[----:B------:R-:W5:Y:S01]  /*7750*/  LDG.E.64 R20, desc[UR4][R20.64] ;  /* 0x0000000414147981 */ /* 0x000f62000c1e1b00 */
        /* <DEDUP_REMOVED lines=12> */
[----:B------:R-:W-:-:S06]  /*7820*/  IMAD.WIDE.U32 R32, R33, 0x8, R70 ;  /* 0x0000000821207825 */ /* 0x000fcc00078e0046 */
[----:B------:R-:W2:Y:S01]  /*7830*/  LDG.E.64 R32, desc[UR4][R32.64] ;  /* 0x0000000420207981 */ /* 0x000ea2000c1e1b00 */
[----:B------:R-:W-:Y:S01]  /*7840*/  VIADD R24, R24, 0x8 ;  /* 0x0000000818187836 */ /* 0x000fe20000000000 */
[----:B---3--:R-:W-:-:S08]  /*7850*/  DADD R14, R16, R14 ;  /* 0x00000000100e7229 */ /* 0x008fd0000000000e */
[----:B----4-:R-:W-:-:S08]  /*7860*/  DADD R14, R14, R18 ;  /* 0x000000000e0e7229 */ /* 0x010fd00000000012 */
[----:B-----5:R-:W-:-:S08]  /*7870*/  DADD R14, R14, R20 ;  /* 0x000000000e0e7229 */ /* 0x020fd00000000014 */
[----:B--2---:R-:W-:-:S08]  /*7880*/  DADD R14, R14, R22 ;  /* 0x000000000e0e7229 */ /* 0x004fd00000000016 */
[----:B------:R-:W-:-:S08]  /*7890*/  DADD R14, R14, R26 ;  /* 0x000000000e0e7229 */ /* 0x000fd0000000001a */
[----:B------:R-:W-:-:S08]  /*78a0*/  DADD R14, R14, R28 ;  /* 0x000000000e0e7229 */ /* 0x000fd0000000001c */
[----:B------:R-:W-:-:S08]  /*78b0*/  DADD R14, R14, R30 ;  /* 0x000000000e0e7229 */ /* 0x000fd0000000001e */
[----:B------:R-:W-:-:S11]  /*78c0*/  DADD R16, R14, R32 ;  /* 0x000000000e107229 */ /* 0x000fd60000000020 */
.L_x_110:
[----:B------:R-:W-:Y:S05]  /*78d0*/  BSYNC.RECONVERGENT B5 ;  /* 0x0000000000057941 */ /* 0x000fea0003800200 */
.L_x_109:
[----:B------:R-:W-:Y:S05]  /*78e0*/  @!P1 BRA `(.L_x_108) ;  /* 0x0000000000749947 */ /* 0x000fea0003800000 */
[----:B------:R-:W-:-:S05]  /*78f0*/  VIADD R34, R34, 0xffffffff ;  /* 0xffffffff22227836 */ /* 0x000fca0000000000 */
[----:B------:R-:W-:-:S13]  /*7900*/  ISETP.GE.U32.AND P0, PT, R34, 0x3, PT ;  /* 0x000000032200780c */ /* 0x000fda0003f06070 */
[----:B------:R-:W-:-:S04]  /*7910*/  @P0 IMAD R19, R24, R6, R25 ;  /* 0x0000000618130224 */ /* 0x000fc800078e0219 */
[----:B------:R-:W-:-:S04]  /*7920*/  @P0 IMAD.WIDE.U32 R14, R19, 0x8, R70 ;  /* 0x00000008130e0825 */ /* 0x000fc800078e0046 */
[----:B------:R-:W-:Y:S01]  /*7930*/  @P0 IMAD.IADD R23, R19, 0x1, R6 ;  /* 0x0000000113170824 */ /* 0x000fe200078e0206 */
[----:B------:R0:W3:Y:S03]  /*7940*/  @P0 LDG.E.64 R20, desc[UR4][R14.64] ;  /* 0x000000040e140981 */ /* 0x0000e6000c1e1b00 */
[C---:B------:R-:W-:Y:S01]  /*7950*/  @P0 IMAD.WIDE.U32 R18, R23.reuse, 0x8, R70 ;  /* 0x0000000817120825 */ /* 0x040fe200078e0046 */
[----:B------:R-:W-:-:S04]  /*7960*/  @P0 IADD3 R29, PT, PT, R23, R6, RZ ;  /* 0x00000006171d0210 */ /* 0x000fc80007ffe0ff */
[----:B------:R4:W5:Y:S01]  /*7970*/  @P0 LDG.E.64 R22, desc[UR4][R18.64] ;  /* 0x0000000412160981 */ /* 0x000962000c1e1b00 */
[----:B------:R-:W-:Y:S01]  /*7980*/  @P0 IMAD.WIDE.U32 R26, R29, 0x8, R70 ;  /* 0x000000081d1a0825 */ /* 0x000fe200078e0046 */
[----:B------:R-:W-:-:S03]  /*7990*/  LOP3.LUT R28, R9, 0x1, RZ, 0xc0, !PT ;  /* 0x00000001091c7812 */ /* 0x000fc600078ec0ff */
[----:B------:R-:W-:Y:S01]  /*79a0*/  @P0 IMAD.IADD R29, R29, 0x1, R6 ;  /* 0x000000011d1d0824 */ /* 0x000fe200078e0206 */
[----:B------:R-:W-:Y:S01]  /*79b0*/  ISETP.NE.U32.AND P1, PT, R28, 0x1, PT ;  /* 0x000000011c00780c */ /* 0x000fe20003f25070 */
[----:B------:R-:W2:Y:S01]  /*79c0*/  @P0 LDG.E.64 R26, desc[UR4][R26.64] ;  /* 0x000000041a1a0981 */ /* 0x000ea2000c1e1b00 */
[----:B------:R-:W-:Y:S02]  /*79d0*/  @P0 VIADD R24, R24, 0x4 ;  /* 0x0000000418180836 */ /* 0x000fe40000000000 */
[----:B------:R-:W-:-:S04]  /*79e0*/  @P0 IMAD.WIDE.U32 R28, R29, 0x8, R70 ;  /* 0x000000081d1c0825 */ /* 0x000fc800078e0046 */
[----:B------:R-:W-:Y:S02]  /*79f0*/  IMAD R31, R24, R6, R25 ;  /* 0x00000006181f7224 */ /* 0x000fe400078e0219 */
[----:B------:R-:W2:Y:S02]  /*7a00*/  @P0 LDG.E.64 R28, desc[UR4][R28.64] ;  /* 0x000000041c1c0981 */ /* 0x000ea4000c1e1b00 */
[----:B0-----:R-:W-:-:S04]  /*7a10*/  IMAD.WIDE.U32 R14, R31, 0x8, R70 ;  /* 0x000000081f0e7825 */ /* 0x001fc800078e0046 */
[----:B----4-:R-:W-:Y:S02]  /*7a20*/  @!P1 IMAD.IADD R19, R31, 0x1, R6 ;  /* 0x000000011f139824 */ /* 0x010fe400078e0206 */
[----:B------:R-:W4:Y:S02]  /*7a30*/  LDG.E.64 R14, desc[UR4][R14.64] ;  /* 0x000000040e0e7981 */ /* 0x000f24000c1e1b00 */
[----:B------:R-:W-:-:S06]  /*7a40*/  @!P1 IMAD.WIDE.U32 R18, R19, 0x8, R70 ;  /* 0x0000000813129825 */ /* 0x000fcc00078e0046 */
[----:B------:R-:W4:Y:S01]  /*7a50*/  @!P1 LDG.E.64 R18, desc[UR4][R18.64] ;  /* 0x0000000412129981 */ /* 0x000f22000c1e1b00 */
[----:B---3--:R-:W-:-:S08]  /*7a60*/  @P0 DADD R20, R16, R20 ;  /* 0x0000000010140229 */ /* 0x008fd00000000014 */
[----:B-----5:R-:W-:-:S08]  /*7a70*/  @P0 DADD R20, R20, R22 ;  /* 0x0000000014140229 */ /* 0x020fd00000000016 */
[----:B--2---:R-:W-:-:S08]  /*7a80*/  @P0 DADD R20, R20, R26 ;  /* 0x0000000014140229 */ /* 0x004fd0000000001a */
[----:B------:R-:W-:-:S08]  /*7a90*/  @P0 DADD R16, R20, R28 ;  /* 0x0000000014100229 */ /* 0x000fd0000000001c */
[----:B----4-:R-:W-:-:S08]  /*7aa0*/  DADD R16, R14, R16 ;  /* 0x000000000e107229 */ /* 0x010fd00000000010 */
[----:B------:R-:W-:-:S11]  /*7ab0*/  @!P1 DADD R16, R16, R18 ;  /* 0x0000000010109229 */ /* 0x000fd60000000012 */
.L_x_108:
[----:B------:R-:W-:Y:S05]  /*7ac0*/  BSYNC.RECONVERGENT B2 ;  /* 0x0000000000027941 */ /* 0x000fea0003800200 */
.L_x_107:
[----:B------:R-:W-:-:S05]  /*7ad0*/  IADD3 R15, PT, PT, R54, R25, RZ ;  /* 0x00000019360f7210 */ /* 0x000fca0007ffe0ff */
[----:B------:R-:W-:-:S06]  /*7ae0*/  IMAD.WIDE.U32 R14, R15, 0x8, R70 ;  /* 0x000000080f0e7825 */ /* 0x000fcc00078e0046 */
[----:B------:R-:W3:Y:S01]  /*7af0*/  LDG.E.64 R14, desc[UR4][R14.64] ;  /* 0x000000040e0e7981 */ /* 0x000ee2000c1e1b00 */
[----:B------:R-:W0:Y:S01]  /*7b00*/  I2F.F64 R18, R6 ;  /* 0x0000000600127312 */ /* 0x000e220000201c00 */
[----:B------:R-:W-:Y:S01]  /*7b10*/  IMAD.MOV.U32 R20, RZ, RZ, 0x1 ;  /* 0x00000001ff147424 */ /* 0x000fe200078e00ff */
[----:B------:R-:W-:Y:S06]  /*7b20*/  BSSY.RECONVERGENT B5, `(.L_x_111) ;  /* 0x0000012000057945 */ /* 0x000fec0003800200 */
[----:B0-----:R-:W0:Y:S02]  /*7b30*/  MUFU.RCP64H R21, R19 ;  /* 0x0000001300157308 */ /* 0x001e240000001800 */
[----:B0-----:R-:W-:-:S08]  /*7b40*/  DFMA R22, -R18, R20, 1 ;  /* 0x3ff000001216742b */ /* 0x001fd00000000114 */
[----:B------:R-:W-:-:S08]  /*7b50*/  DFMA R22, R22, R22, R22 ;  /* 0x000000161616722b */ /* 0x000fd00000000016 */
[----:B------:R-:W-:-:S08]  /*7b60*/  DFMA R22, R20, R22, R20 ;  /* 0x000000161416722b */ /* 0x000fd00000000014 */
[----:B------:R-:W-:-:S08]  /*7b70*/  DFMA R20, -R18, R22, 1 ;  /* 0x3ff000001214742b */ /* 0x000fd00000000116 */
[----:B------:R-:W-:Y:S02]  /*7b80*/  DFMA R20, R22, R20, R22 ;  /* 0x000000141614722b */ /* 0x000fe40000000016 */
[----:B---3--:R-:W-:-:S08]  /*7b90*/  DADD R80, -R14, R16 ;  /* 0x000000000e507229 */ /* 0x008fd00000000110 */
        /* <DEDUP_REMOVED lines=8> */
[----:B------:R-:W-:-:S07]  /*7c20*/  MOV R14, 0x7c40 ;  /* 0x00007c40000e7802 */ /* 0x000fce0000000f00 */
[----:B-12---:R-:W-:Y:S05]  /*7c30*/  CALL.REL.NOINC `($__internal_1_$__cuda_sm20_div_rn_f64_full) ;  /* 0x000000e000707944 */ /* 0x006fea0003c00000 */
.L_x_112:
[----:B------:R-:W-:Y:S05]  /*7c40*/  BSYNC.RECONVERGENT B5 ;  /* 0x0000000000057941 */ /* 0x000fea0003800200 */
.L_x_111:
[----:B------:R-:W-:-:S04]  /*7c50*/  IMAD.WIDE.U32 R14, R8, 0x8, R62 ;  /* 0x00000008080e7825 */ /* 0x000fc800078e003e */
[----:B------:R-:W-:-:S03]  /*7c60*/  IMAD.WIDE.U32 R14, R8, 0x8, R14 ;  /* 0x00000008080e7825 */ /* 0x000fc600078e000e */
[----:B------:R-:W-:-:S05]  /*7c70*/  IADD3 R16, P0, PT, R14, 0x8, RZ ;  /* 0x000000080e107810 */ /* 0x000fca0007f1e0ff */
[----:B------:R-:W-:Y:S01]  /*7c80*/  IMAD.X R17, RZ, RZ, R15, P0 ;  /* 0x000000ffff117224 */ /* 0x000fe200000e060f */
[C---:B------:R-:W-:Y:S01]  /*7c90*/  ISETP.NE.AND P0, PT, R25.reuse, R7, PT ;  /* 0x000000071900720c */ /* 0x040fe20003f05270 */
[C---:B------:R-:W-:Y:S01]  /*7ca0*/  IMAD.WIDE.U32 R16, R25.reuse, 0x8, R16 ;  /* 0x0000000819107825 */ /* 0x040fe200078e0010 */
[----:B------:R-:W-:-:S04]  /*7cb0*/  IADD3 R25, PT, PT, R25, 0x1, RZ ;  /* 0x0000000119197810 */ /* 0x000fc80007ffe0ff */
[----:B------:R0:W-:Y:S07]  /*7cc0*/  STG.E.64 desc[UR4][R16.64+0x8], R84 ;  /* 0x0000085410007986 */ /* 0x0001ee000c101b04 */
[----:B------:R-:W-:Y:S05]  /*7cd0*/  @P0 BRA `(.L_x_113) ;  /* 0xfffffff4001c0947 */ /* 0x000fea000383ffff */
[----:B------:R-:W-:Y:S05]  /*7ce0*/  BSYNC.RECONVERGENT B4 ;  /* 0x0000000000047941 */ /* 0x000fea0003800200 */
.L_x_102:
[----:B------:R-:W-:Y:S01]  /*7cf0*/  ISETP.GE.AND P0, PT, R8, 0x1, PT ;  /* 0x000000010800780c */ /* 0x000fe20003f06270 */
[----:B------:R-:W-:Y:S01]  /*7d00*/  BSSY.RECONVERGENT B2, `(.L_x_114) ;  /* 0x0000044000027945 */ /* 0x000fe20003800200 */
[----:B------:R-:W-:-:S11]  /*7d10*/  IMAD.MOV.U32 R21, RZ, RZ, RZ ;  /* 0x000000ffff157224 */ /* 0x000fd600078e00ff */
[----:B------:R-:W-:Y:S05]  /*7d20*/  @!P0 BRA `(.L_x_115) ;  /* 0x0000000400048947 */ /* 0x000fea0003800000 */
[----:B------:R-:W-:Y:S01]  /*7d30*/  BSSY.RECONVERGENT B4, `(.L_x_116) ;  /* 0x000003f000047945 */ /* 0x000fe20003800200 */
[----:B------:R-:W-:-:S07]  /*7d40*/  IMAD.MOV.U32 R39, RZ, RZ, RZ ;  /* 0x000000ffff277224 */ /* 0x000fce00078e00ff */
.L_x_117:
[----:B------:R-:W-:Y:S02]  /*7d50*/  IMAD.IADD R25, R54, 0x1, R39 ;  /* 0x0000000136197824 */ /* 0x000fe400078e0227 */
[----:B------:R-:W-:-:S04]  /*7d60*/  IMAD.WIDE.U32 R22, R39, 0x8, R14 ;  /* 0x0000000827167825 */ /* 0x000fc800078e000e */
[----:B------:R-:W-:Y:S01]  /*7d70*/  IMAD.WIDE.U32 R24, R25, 0x8, R70 ;  /* 0x0000000819187825 */ /* 0x000fe200078e0046 */
[----:B0-----:R-:W3:Y:S04]  /*7d80*/  LDG.E.64 R16, desc[UR4][R22.64+0x10] ;  /* 0x0000100416107981 */ /* 0x001ee8000c1e1b00 */
[----:B------:R-:W3:Y:S01]  /*7d90*/  LDG.E.64 R18, desc[UR4][R24.64] ;  /* 0x0000000418127981 */ /* 0x000ee2000c1e1b00 */
[----:B------:R-:W-:-:S04]  /*7da0*/  IMAD.WIDE.U32 R26, R39, 0x8, R62 ;  /* 0x00000008271a7825 */ /* 0x000fc800078e003e */
[----:B------:R-:W-:Y:S01]  /*7db0*/  IMAD.WIDE.U32 R28, R39, 0x8, R74 ;  /* 0x00000008271c7825 */ /* 0x000fe200078e004a */
[----:B---3--:R-:W-:-:S08]  /*7dc0*/  DADD R18, R16, -R18 ;  /* 0x0000000010127229 */ /* 0x008fd00000000812 */
[----:B------:R-:W-:-:S07]  /*7dd0*/  DADD R16, R16, R18 ;  /* 0x0000000010107229 */ /* 0x000fce0000000012 */
[----:B------:R0:W-:Y:S04]  /*7de0*/  STG.E.64 desc[UR4][R26.64], R16 ;  /* 0x000000101a007986 */ /* 0x0001e8000c101b04 */
[----:B------:R-:W3:Y:S01]  /*7df0*/  LDG.E.64 R30, desc[UR4][R28.64] ;  /* 0x000000041c1e7981 */ /* 0x000ee2000c1e1b00 */
[----:B------:R-:W-:Y:S01]  /*7e00*/  IMAD.WIDE.U32 R32, R39, 0x8, R72 ;  /* 0x0000000827207825 */ /* 0x000fe200078e0048 */
[----:B---3--:R-:W-:-:S14]  /*7e10*/  DSETP.GEU.AND P0, PT, R16, R30, PT ;  /* 0x0000001e1000722a */ /* 0x008fdc0003f0e000 */
[----:B------:R3:W-:Y:S04]  /*7e20*/  @!P0 STG.E.64 desc[UR4][R26.64], R30 ;  /* 0x0000001e1a008986 */ /* 0x0007e8000c101b04 */
[----:B------:R-:W4:Y:S01]  /*7e30*/  LDG.E.64 R34, desc[UR4][R32.64] ;  /* 0x0000000420227981 */ /* 0x000f22000c1e1b00 */
[----:B0-----:R-:W-:Y:S01]  /*7e40*/  @!P0 MOV R16, R30 ;  /* 0x0000001e00108202 */ /* 0x001fe20000000f00 */
[----:B------:R-:W-:-:S06]  /*7e50*/  @!P0 IMAD.MOV.U32 R17, RZ, RZ, R31 ;  /* 0x000000ffff118224 */ /* 0x000fcc00078e001f */
[----:B----4-:R-:W-:-:S14]  /*7e60*/  DSETP.GT.AND P0, PT, R16, R34, PT ;  /* 0x000000221000722a */ /* 0x010fdc0003f04000 */
[----:B------:R-:W-:Y:S04]  /*7e70*/  @P0 STG.E.64 desc[UR4][R26.64], R34 ;  /* 0x000000221a000986 */ /* 0x000fe8000c101b04 */
[----:B------:R-:W4:Y:S04]  /*7e80*/  LDG.E.64 R18, desc[UR4][R22.64+0x18] ;  /* 0x0000180416127981 */ /* 0x000f28000c1e1b00 */
[----:B------:R-:W4:Y:S02]  /*7e90*/  LDG.E.64 R20, desc[UR4][R24.64+0x8] ;  /* 0x0000080418147981 */ /* 0x000f24000c1e1b00 */
[----:B----4-:R-:W-:-:S08]  /*7ea0*/  DADD R20, R18, -R20 ;  /* 0x0000000012147229 */ /* 0x010fd00000000814 */
[----:B------:R-:W-:-:S07]  /*7eb0*/  DADD R18, R18, R20 ;  /* 0x0000000012127229 */ /* 0x000fce0000000014 */
[----:B------:R0:W-:Y:S04]  /*7ec0*/  STG.E.64 desc[UR4][R26.64+0x8], R18 ;  /* 0x000008121a007986 */ /* 0x0001e8000c101b04 */
[----:B------:R-:W4:Y:S02]  /*7ed0*/  LDG.E.64 R36, desc[UR4][R28.64+0x8] ;  /* 0x000008041c247981 */ /* 0x000f24000c1e1b00 */
[----:B----4-:R-:W-:-:S14]  /*7ee0*/  DSETP.GEU.AND P0, PT, R18, R36, PT ;  /* 0x000000241200722a */ /* 0x010fdc0003f0e000 */
[----:B------:R4:W-:Y:S04]  /*7ef0*/  @!P0 STG.E.64 desc[UR4][R26.64+0x8], R36 ;  /* 0x000008241a008986 */ /* 0x0009e8000c101b04 */
[----:B---3--:R-:W3:Y:S01]  /*7f00*/  LDG.E.64 R30, desc[UR4][R32.64+0x8] ;  /* 0x00000804201e7981 */ /* 0x008ee2000c1e1b00 */
[----:B0-----:R-:W-:Y:S02]  /*7f10*/  @!P0 IMAD.MOV.U32 R18, RZ, RZ, R36 ;  /* 0x000000ffff128224 */ /* 0x001fe400078e0024 */
[----:B------:R-:W-:-:S06]  /*7f20*/  @!P0 IMAD.MOV.U32 R19, RZ, RZ, R37 ;  /* 0x000000ffff138224 */ /* 0x000fcc00078e0025 */
[----:B---3--:R-:W-:-:S14]  /*7f30*/  DSETP.GT.AND P0, PT, R18, R30, PT ;  /* 0x0000001e1200722a */ /* 0x008fdc0003f04000 */
[----:B------:R-:W-:Y:S04]  /*7f40*/  @P0 STG.E.64 desc[UR4][R26.64+0x8], R30 ;  /* 0x0000081e1a000986 */ /* 0x000fe8000c101b04 */
[----:B------:R-:W3:Y:S04]  /*7f50*/  LDG.E.64 R16, desc[UR4][R22.64+0x20] ;  /* 0x0000200416107981 */ /* 0x000ee8000c1e1b00 */
[----:B------:R-:W3:Y:S02]  /*7f60*/  LDG.E.64 R20, desc[UR4][R24.64+0x10] ;  /* 0x0000100418147981 */ /* 0x000ee4000c1e1b00 */
[----:B---3--:R-:W-:-:S08]  /*7f70*/  DADD R20, R16, -R20 ;  /* 0x0000000010147229 */ /* 0x008fd00000000814 */
[----:B------:R-:W-:-:S07]  /*7f80*/  DADD R16, R16, R20 ;  /* 0x0000000010107229 */ /* 0x000fce0000000014 */
[----:B------:R0:W-:Y:S04]  /*7f90*/  STG.E.64 desc[UR4][R26.64+0x10], R16 ;  /* 0x000010101a007986 */ /* 0x0001e8000c101b04 */
[----:B------:R-:W3:Y:S02]  /*7fa0*/  LDG.E.64 R34, desc[UR4][R28.64+0x10] ;  /* 0x000010041c227981 */ /* 0x000ee4000c1e1b00 */
[----:B---3--:R-:W-:-:S14]  /*7fb0*/  DSETP.GEU.AND P0, PT, R16, R34, PT ;  /* 0x000000221000722a */ /* 0x008fdc0003f0e000 */
[----:B------:R-:W-:Y:S04]  /*7fc0*/  @!P0 STG.E.64 desc[UR4][R26.64+0x10], R34 ;  /* 0x000010221a008986 */ /* 0x000fe8000c101b04 */
[----:B----4-:R-:W3:Y:S01]  /*7fd0*/  LDG.E.64 R36, desc[UR4][R32.64+0x10] ;  /* 0x0000100420247981 */ /* 0x010ee2000c1e1b00 */
[----:B0-----:R-:W-:Y:S01]  /*7fe0*/  @!P0 MOV R16, R34 ;  /* 0x0000002200108202 */ /* 0x001fe20000000f00 */
        /* <DEDUP_REMOVED lines=10> */
[----:B------:R3:W-:Y:S04]  /*8090*/  @!P0 STG.E.64 desc[UR4][R26.64+0x18], R28 ;  /* 0x0000181c1a008986 */ /* 0x0007e8000c101b04 */
[----:B------:R-:W4:Y:S01]  /*80a0*/  LDG.E.64 R32, desc[UR4][R32.64+0x18] ;  /* 0x0000180420207981 */ /* 0x000f22000c1e1b00 */
[----:B0-----:R-:W-:Y:S01]  /*80b0*/  @!P0 IMAD.MOV.U32 R18, RZ, RZ, R28 ;  /* 0x000000ffff128224 */ /* 0x001fe200078e001c */
[----:B------:R-:W-:Y:S01]  /*80c0*/  IADD3 R39, PT, PT, R39, 0x4, RZ ;  /* 0x0000000427277810 */ /* 0x000fe20007ffe0ff */
[----:B------:R-:W-:-:S06]  /*80d0*/  @!P0 IMAD.MOV.U32 R19, RZ, RZ, R29 ;  /* 0x000000ffff138224 */ /* 0x000fcc00078e001d */
[----:B----4-:R-:W-:-:S14]  /*80e0*/  DSETP.GT.AND P0, PT, R18, R32, PT ;  /* 0x000000201200722a */ /* 0x010fdc0003f04000 */
[----:B------:R3:W-:Y:S01]  /*80f0*/  @P0 STG.E.64 desc[UR4][R26.64+0x18], R32 ;  /* 0x000018201a000986 */ /* 0x0007e2000c101b04 */
[----:B------:R-:W-:-:S13]  /*8100*/  ISETP.NE.AND P0, PT, R8, R39, PT ;  /* 0x000000270800720c */ /* 0x000fda0003f05270 */
[----:B---3--:R-:W-:Y:S05]  /*8110*/  @P0 BRA `(.L_x_117) ;  /* 0xfffffffc000c0947 */ /* 0x008fea000383ffff */
[----:B------:R-:W-:Y:S05]  /*8120*/  BSYNC.RECONVERGENT B4 ;  /* 0x0000000000047941 */ /* 0x000fea0003800200 */
.L_x_116:
[----:B------:R-:W-:-:S07]  /*8130*/  IMAD.MOV.U32 R21, RZ, RZ, R8 ;  /* 0x000000ffff157224 */ /* 0x000fce00078e0008 */
.L_x_115:
[----:B------:R-:W-:Y:S05]  /*8140*/  BSYNC.RECONVERGENT B2 ;  /* 0x0000000000027941 */ /* 0x000fea0003800200 */
.L_x_114:
[----:B0-----:R-:W-:Y:S02]  /*8150*/  IMAD.IADD R17, R54, 0x1, R21 ;  /* 0x0000000136117824 */ /* 0x001fe400078e0215 */
[----:B------:R-:W-:-:S04]  /*8160*/  IMAD.WIDE.U32 R22, R21, 0x8, R14 ;  /* 0x0000000815167825 */ /* 0x000fc800078e000e */
[----:B------:R-:W-:Y:S01]  /*8170*/  IMAD.WIDE.U32 R16, R17, 0x8, R70 ;  /* 0x0000000811107825 */ /* 0x000fe200078e0046 */
[----:B------:R-:W3:Y:S05]  /*8180*/  LDG.E.64 R14, desc[UR4][R22.64+0x10] ;  /* 0x00001004160e7981 */ /* 0x000eea000c1e1b00 */
[----:B------:R-:W3:Y:S01]  /*8190*/  LDG.E.64 R16, desc[UR4][R16.64] ;  /* 0x0000000410107981 */ /* 0x000ee2000c1e1b00 */
[----:B------:R-:W-:Y:S01]  /*81a0*/  IMAD.WIDE.U32 R24, R21, 0x8, R62 ;  /* 0x0000000815187825 */ /* 0x000fe200078e003e */
[----:B---3--:R-:W-:-:S08]  /*81b0*/  DADD R18, R14, -R16 ;  /* 0x000000000e127229 */ /* 0x008fd00000000810 */
[----:B------:R-:W-:Y:S01]  /*81c0*/  DADD R18, R14, R18 ;  /* 0x000000000e127229 */ /* 0x000fe20000000012 */
[----:B------:R-:W-:-:S06]  /*81d0*/  IMAD.WIDE.U32 R14, R21, 0x8, R74 ;  /* 0x00000008150e7825 */ /* 0x000fcc00078e004a */
[----:B------:R0:W-:Y:S04]  /*81e0*/  STG.E.64 desc[UR4][R24.64], R18 ;  /* 0x0000001218007986 */ /* 0x0001e8000c101b04 */
[----:B------:R-:W3:Y:S01]  /*81f0*/  LDG.E.64 R14, desc[UR4][R14.64] ;  /* 0x000000040e0e7981 */ /* 0x000ee2000c1e1b00 */
[----:B------:R-:W-:Y:S01]  /*8200*/  IMAD.WIDE.U32 R20, R21, 0x8, R72 ;  /* 0x0000000815147825 */ /* 0x000fe200078e0048 */
[----:B---3--:R-:W-:-:S14]  /*8210*/  DSETP.GEU.AND P0, PT, R18, R14, PT ;  /* 0x0000000e1200722a */ /* 0x008fdc0003f0e000 */
[----:B------:R3:W-:Y:S04]  /*8220*/  @!P0 STG.E.64 desc[UR4][R24.64], R14 ;  /* 0x0000000e18008986 */ /* 0x0007e8000c101b04 */
[----:B------:R-:W4:Y:S01]  /*8230*/  LDG.E.64 R20, desc[UR4][R20.64] ;  /* 0x0000000414147981 */ /* 0x000f22000c1e1b00 */
[----:B0-----:R-:W-:Y:S01]  /*8240*/  @!P0 IMAD.MOV.U32 R18, RZ, RZ, R14 ;  /* 0x000000ffff128224 */ /* 0x001fe200078e000e */
[----:B------:R-:W-:-:S06]  /*8250*/  @!P0 MOV R19, R15 ;  /* 0x0000000f00138202 */ /* 0x000fcc0000000f00 */
[----:B----4-:R-:W-:-:S14]  /*8260*/  DSETP.GT.AND P0, PT, R18, R20, PT ;  /* 0x000000141200722a */ /* 0x010fdc0003f04000 */
[----:B------:R3:W-:Y:S04]  /*8270*/  @P0 STG.E.64 desc[UR4][R24.64], R20 ;  /* 0x0000001418000986 */ /* 0x0007e8000c101b04 */
[----:B------:R3:W5:Y:S01]  /*8280*/  LDG.E.64 R50, desc[UR4][R62.64] ;  /* 0x000000043e327981 */ /* 0x000762000c1e1b00 */
[----:B------:R-:W-:Y:S01]  /*8290*/  ISETP.NE.AND P0, PT, R11, RZ, PT ;  /* 0x000000ff0b00720c */ /* 0x000fe20003f05270 */
[----:B------:R-:W-:Y:S01]  /*82a0*/  BSSY.RECONVERGENT B5, `(.L_x_118) ;  /* 0x00000e5000057945 */ /* 0x000fe20003800200 */
[----:B------:R-:W-:-:S11]  /*82b0*/  CS2R R48, SRZ ;  /* 0x0000000000307805 */ /* 0x000fd6000001ff00 */
[----:B---3--:R-:W-:Y:S05]  /*82c0*/  @!P0 BRA `(.L_x_119) ;  /* 0x0000000c00888947 */ /* 0x008fea0003800000 */
[----:B------:R-:W-:Y:S01]  /*82d0*/  IMAD.MOV.U32 R24, RZ, RZ, RZ ;  /* 0x000000ffff187224 */ /* 0x000fe200078e00ff */
[----:B------:R-:W-:-:S07]  /*82e0*/  CS2R R48, SRZ ;  /* 0x0000000000307805 */ /* 0x000fce000001ff00 */
.L_x_135:
[----:B------:R-:W-:Y:S01]  /*82f0*/  ISETP.GE.AND P0, PT, R12, 0x1, PT ;  /* 0x000000010c00780c */ /* 0x000fe20003f06270 */
[----:B------:R-:W-:Y:S01]  /*8300*/  BSSY.RECONVERGENT B4, `(.L_x_120) ;  /* 0x00000d2000047945 */ /* 0x000fe20003800200 */
[----:B------:R-:W-:-:S11]  /*8310*/  CS2R R44, SRZ ;  /* 0x00000000002c7805 */ /* 0x000fd6000001ff00 */
[----:B------:R-:W-:Y:S05]  /*8320*/  @!P0 BRA `(.L_x_121) ;  /* 0x0000000c003c8947 */ /* 0x000fea0003800000 */
[----:B------:R-:W-:-:S04]  /*8330*/  IMAD.SHL.U32 R15, R24, 0x8, RZ ;  /* 0x00000008180f7824 */ /* 0x000fc800078e00ff */
        /* <DEDUP_REMOVED lines=16> */
.L_x_134:
        /* <DEDUP_REMOVED lines=28> */
.L_x_123:
[----:B------:R-:W-:Y:S05]  /*8600*/  BSYNC.RECONVERGENT B6 ;  /* 0x0000000000067941 */ /* 0x000fea0003800200 */
.L_x_122:
        /* <DEDUP_REMOVED lines=27> */
.L_x_125:
[----:B------:R-:W-:Y:S05]  /*87c0*/  BSYNC.RECONVERGENT B6 ;  /* 0x0000000000067941 */ /* 0x000fea0003800200 */
.L_x_124:
        /* <DEDUP_REMOVED lines=25> */
.L_x_127:
[----:B------:R-:W-:Y:S05]  /*8960*/  BSYNC.RECONVERGENT B6 ;  /* 0x0000000000067941 */ /* 0x000fea0003800200 */
.L_x_126:
        /* <DEDUP_REMOVED lines=21> */
.L_x_129:
[----:B------:R-:W-:Y:S05]  /*8ac0*/  BSYNC.RECONVERGENT B6 ;  /* 0x0000000000067941 */ /* 0x000fea0003800200 */
.L_x_128:
        /* <DEDUP_REMOVED lines=69> */
.L_x_131:
[----:B------:R-:W-:Y:S05]  /*8f20*/  BSYNC.RECONVERGENT B2 ;  /* 0x0000000000027941 */ /* 0x000fea0003800200 */
.L_x_130:
        /* <DEDUP_REMOVED lines=10> */
.L_x_133:
[----:B------:R-:W-:Y:S05]  /*8fd0*/  BSYNC.RECONVERGENT B6 ;  /* 0x0000000000067941 */ /* 0x000fea0003800200 */
.L_x_132:
[----:B------:R-:W-:-:S08]  /*8fe0*/  DMUL R78, R26, R78 ;  /* 0x0000004e1a4e7228 */ /* 0x000fd00000000000 */
[----:B------:R-:W-:-:S08]  /*8ff0*/  DFMA R22, R28, R22, R78 ;  /* 0x000000161c16722b */ /* 0x000fd0000000004e */
[----:B------:R-:W-:Y:S01]  /*9000*/  DFMA R44, R30, R22, R44 ;  /* 0x000000161e2c722b */ /* 0x000fe2000000002c */
[----:B------:R-:W-:Y:S10]  /*9010*/  @P4 BRA `(.L_x_134) ;  /* 0xfffffff400084947 */ /* 0x000ff4000383ffff */
.L_x_121:
[----:B------:R-:W-:Y:S05]  /*9020*/  BSYNC.RECONVERGENT B4 ;  /* 0x0000000000047941 */ /* 0x000fea0003800200 */
.L_x_120:
[C---:B------:R-:W-:Y:S02]  /*9030*/  IMAD R15, R24.reuse, 0x3, RZ ;  /* 0x00000003180f7824 */ /* 0x040fe400078e02ff */
        /* <DEDUP_REMOVED lines=11> */
.L_x_119:
[----:B------:R-:W-:Y:S05]  /*90f0*/  BSYNC.RECONVERGENT B5 ;  /* 0x0000000000057941 */ /* 0x000fea0003800200 */
.L_x_118:
[----:B------:R-:W-:Y:S01]  /*9100*/  DSETP.GEU.AND P0, PT, R48, R52, PT ;  /* 0x000000343000722a */ /* 0x000fe20003f0e000 */
[----:B------:R-:W-:Y:S01]  /*9110*/  IMAD.WIDE.U32 R46, R8, 0x8, R62 ;  /* 0x00000008082e7825 */ /* 0x000fe200078e003e */
[----:B------:R-:W-:Y:S02]  /*9120*/  BSSY.RELIABLE B4, `(.L_x_136) ;  /* 0x00008a1000047945 */ /* 0x000fe40003800100 */
[----:B------:R-:W-:-:S05]  /*9130*/  IADD3 R14, P1, PT, R46, 0x8, RZ ;  /* 0x000000082e0e7810 */ /* 0x000fca0007f3e0ff */
[----:B------:R-:W-:Y:S02]  /*9140*/  IMAD.X R15, RZ, RZ, R47, P1 ;  /* 0x000000ffff0f7224 */ /* 0x000fe400008e062f */
[----:B------:R-:W-:-:S03]  /*9150*/  IMAD.WIDE.U32 R14, R8, 0x8, R14 ;  /* 0x00000008080e7825 */ /* 0x000fc600078e000e */
[----:B------:R-:W-:Y:S05]  /*9160*/  @!P0 BRA `(.L_x_137) ;  /* 0x00000058009c8947 */ /* 0x000fea0003800000 */
[----:B------:R-:W-:Y:S01]  /*9170*/  ISETP.GE.AND P0, PT, R8, 0xe, PT ;  /* 0x0000000e0800780c */ /* 0x000fe20003f06270 */
[----:B------:R-:W-:Y:S01]  /*9180*/  BSSY.RECONVERGENT B2, `(.L_x_138) ;  /* 0x000004b000027945 */ /* 0x000fe20003800200 */
[----:B------:R-:W-:-:S11]  /*9190*/  CS2R R16, SRZ ;  /* 0x0000000000107805 */ /* 0x000fd6000001ff00 */
[----:B------:R-:W-:Y:S05]  /*91a0*/  @!P0 BRA `(.L_x_139) ;  /* 0x0000000400208947 */ /* 0x000fea0003800000 */
[----:B------:R-:W-:Y:S01]  /*91b0*/  BSSY.RECONVERGENT B5, `(.L_x_140) ;  /* 0x0000046000057945 */ /* 0x000fe20003800200 */
[----:B------:R-:W-:-:S07]  /*91c0*/  CS2R R16, SRZ ;  /* 0x0000000000107805 */ /* 0x000fce000001ff00 */
.L_x_141:
        /* <DEDUP_REMOVED lines=16> */
[----:B------:R0:W2:Y:S01]  /*92d0*/  LDG.E.64 R20, desc[UR4][R22.64+0x80] ;  /* 0x0000800416147981 */ /* 0x0000a2000c1e1b00 */
[----:B------:R-:W-:Y:S01]  /*92e0*/  IADD3 R17, PT, PT, R17, 0x10, RZ ;  /* 0x0000001011117810 */ /* 0x000fe20007ffe0ff */
[C---:B---3--:R-:W-:Y:S01]  /*92f0*/  DSETP.GEU.AND P0, PT, R48.reuse, R24, PT ;  /* 0x000000183000722a */ /* 0x048fe20003f0e000 */
[----:B------:R-:W-:Y:S01]  /*9300*/  VIADD R24, R16, 0x1 ;  /* 0x0000000110187836 */ /* 0x000fe20000000000 */
[----:B----4-:R-:W-:-:S12]  /*9310*/  DSETP.GEU.AND P1, PT, R48, R26, PT ;  /* 0x0000001a3000722a */ /* 0x010fd80003f2e000 */
[----:B------:R-:W-:Y:S01]  /*9320*/  @P0 IADD3 R24, PT, PT, R16, RZ, RZ ;  /* 0x000000ff10180210 */ /* 0x000fe20007ffe0ff */
[----:B--2---:R-:W-:-:S04]  /*9330*/  DSETP.GEU.AND P0, PT, R48, R28, PT ;  /* 0x0000001c3000722a */ /* 0x004fc80003f0e000 */
[----:B------:R-:W-:Y:S02]  /*9340*/  VIADD R16, R24, 0x1 ;  /* 0x0000000118107836 */ /* 0x000fe40000000000 */
[----:B------:R-:W-:Y:S01]  /*9350*/  @P1 IMAD.MOV R16, RZ, RZ, R24 ;  /* 0x000000ffff101224 */ /* 0x000fe200078e0218 */
[----:B------:R-:W-:-:S03]  /*9360*/  DSETP.GEU.AND P1, PT, R48, R30, PT ;  /* 0x0000001e3000722a */ /* 0x000fc60003f2e000 */
[----:B------:R-:W-:-:S04]  /*9370*/  VIADD R24, R16, 0x1 ;  /* 0x0000000110187836 */ /* 0x000fc80000000000 */
[----:B------:R-:W-:Y:S01]  /*9380*/  @P0 IADD3 R24, PT, PT, R16, RZ, RZ ;  /* 0x000000ff10180210 */ /* 0x000fe20007ffe0ff */
[----:B------:R-:W-:-:S04]  /*9390*/  DSETP.GEU.AND P0, PT, R48, R32, PT ;  /* 0x000000203000722a */ /* 0x000fc80003f0e000 */
[----:B------:R-:W-:Y:S02]  /*93a0*/  VIADD R16, R24, 0x1 ;  /* 0x0000000118107836 */ /* 0x000fe40000000000 */
[----:B------:R-:W-:Y:S01]  /*93b0*/  @P1 IMAD.MOV R16, RZ, RZ, R24 ;  /* 0x000000ffff101224 */ /* 0x000fe200078e0218 */
[----:B------:R-:W-:-:S03]  /*93c0*/  DSETP.GEU.AND P1, PT, R48, R34, PT ;  /* 0x000000223000722a */ /* 0x000fc60003f2e000 */
[----:B0-----:R-:W-:-:S04]  /*93d0*/  VIADD R22, R16, 0x1 ;  /* 0x0000000110167836 */ /* 0x001fc80000000000 */
[----:B------:R-:W-:Y:S01]  /*93e0*/  @P0 IADD3 R22, PT, PT, R16, RZ, RZ ;  /* 0x000000ff10160210 */ /* 0x000fe20007ffe0ff */
[----:B------:R-:W-:-:S04]  /*93f0*/  DSETP.GEU.AND P0, PT, R48, R36, PT ;  /* 0x000000243000722a */ /* 0x000fc80003f0e000 */
        /* <DEDUP_REMOVED lines=28> */
[----:B------:R-:W-:Y:S01]  /*95c0*/  @P0 IMAD.MOV R18, RZ, RZ, R16 ;  /* 0x000000ffff120224 */ /* 0x000fe200078e0210 */
[----:B------:R-:W-:-:S03]  /*95d0*/  ISETP.NE.AND P0, PT, R17, R0, PT ;  /* 0x000000001100720c */ /* 0x000fc60003f05270 */
[----:B------:R-:W-:-:S03]  /*95e0*/  VIADD R16, R18, 0x1 ;  /* 0x0000000112107836 */ /* 0x000fc60000000000 */
[----:B------:R-:W-:-:S07]  /*95f0*/  @P1 IMAD.MOV R16, RZ, RZ, R18 ;  /* 0x000000ffff101224 */ /* 0x000fce00078e0212 */
[----:B------:R-:W-:Y:S05]  /*9600*/  @P0 BRA `(.L_x_141) ;  /* 0xfffffff800f00947 */ /* 0x000fea000383ffff */
[----:B------:R-:W-:Y:S05]  /*9610*/  BSYNC.RECONVERGENT B5 ;  /* 0x0000000000057941 */ /* 0x000fea0003800200 */
.L_x_140:
[----:B------:R-:W-:-:S07]  /*9620*/  MOV R17, R0 ;  /* 0x0000000000117202 */ /* 0x000fce0000000f00 */
.L_x_139:
[----:B------:R-:W-:Y:S05]  /*9630*/  BSYNC.RECONVERGENT B2 ;  /* 0x0000000000027941 */ /* 0x000fea0003800200 */
.L_x_138:
[----:B------:R-:W-:Y:S01]  /*9640*/  VIADD R18, R9, 0x1 ;  /* 0x0000000109127836 */ /* 0x000fe20000000000 */
[----:B------:R-:W-:Y:S04]  /*9650*/  BSSY.RECONVERGENT B2, `(.L_x_142) ;  /* 0x000005a000027945 */ /* 0x000fe80003800200 */
[----:B------:R-:W-:-:S13]  /*9660*/  LOP3.LUT P0, R19, R18, 0xb, RZ, 0xc0, !PT ;  /* 0x0000000b12137812 */ /* 0x000fda000780c0ff */
[----:B------:R-:W-:Y:S05]  /*9670*/  @!P0 BRA `(.L_x_143) ;  /* 0x00000004005c8947 */ /* 0x000fea0003800000 */
[----:B------:R-:W-:Y:S01]  /*9680*/  VIADD R19, R19, 0xffffffff ;  /* 0xffffffff13137836 */ /* 0x000fe20000000000 */
[----:B------:R-:W-:Y:S01]  /*9690*/  BSSY.RECONVERGENT B5, `(.L_x_144) ;  /* 0x0000026000057945 */ /* 0x000fe20003800200 */
[----:B------:R-:W-:-:S03]  /*96a0*/  LOP3.LUT P0, R36, R18, 0x3, RZ, 0xc0, !PT ;  /* 0x0000000312247812 */ /* 0x000fc6000780c0ff */
[----:B------:R-:W-:-:S13]  /*96b0*/  ISETP.GE.U32.AND P1, PT, R19, 0x7, PT ;  /* 0x000000071300780c */ /* 0x000fda0003f26070 */
        /* <DEDUP_REMOVED lines=9> */
[----:B------:R0:W2:Y:S01]  /*9750*/  LDG.E.64 R34, desc[UR4][R18.64+0x40] ;  /* 0x0000400412227981 */ /* 0x0000a2000c1e1b00 */
[----:B------:R-:W-:Y:S01]  /*9760*/  VIADD R17, R17, 0x8 ;  /* 0x0000000811117836 */ /* 0x000fe20000000000 */
        /* <DEDUP_REMOVED lines=21> */
[----:B------:R-:W-:-:S05]  /*98c0*/  @P1 IADD3 R18, PT, PT, R16, RZ, RZ ;  /* 0x000000ff10121210 */ /* 0x000fca0007ffe0ff */
[----:B------:R-:W-:Y:S02]  /*98d0*/  VIADD R16, R18, 0x1 ;  /* 0x0000000112107836 */ /* 0x000fe40000000000 */
[----:B------:R-:W-:-:S07]  /*98e0*/  @P2 IMAD.MOV R16, RZ, RZ, R18 ;  /* 0x000000ffff102224 */ /* 0x000fce00078e0212 */
.L_x_145:
[----:B------:R-:W-:Y:S05]  /*98f0*/  BSYNC.RECONVERGENT B5 ;  /* 0x0000000000057941 */ /* 0x000fea0003800200 */
.L_x_144:
[----:B------:R-:W-:Y:S05]  /*9900*/  @!P0 BRA `(.L_x_143) ;  /* 0x0000000000b88947 */ /* 0x000fea0003800000 */
[----:B------:R-:W-:-:S04]  /*9910*/  IADD3 R36, PT, PT, R36, -0x1, RZ ;  /* 0xffffffff24247810 */ /* 0x000fc80007ffe0ff */
[----:B------:R-:W-:-:S13]  /*9920*/  ISETP.GE.U32.AND P1, PT, R36, 0x3, PT ;  /* 0x000000032400780c */ /* 0x000fda0003f26070 */
[----:B------:R-:W-:-:S05]  /*9930*/  @P1 IMAD.WIDE.U32 R24, R17, 0x8, R58 ;  /* 0x0000000811181825 */ /* 0x000fca00078e003a */
[----:B------:R-:W3:Y:S04]  /*9940*/  @P1 LDG.E.64 R26, desc[UR4][R24.64+0x8] ;  /* 0x00000804181a1981 */ /* 0x000ee8000c1e1b00 */
[----:B------:R-:W4:Y:S04]  /*9950*/  @P1 LDG.E.64 R28, desc[UR4][R24.64+0x10] ;  /* 0x00001004181c1981 */ /* 0x000f28000c1e1b00 */
[----:B------:R-:W2:Y:S04]  /*9960*/  @P1 LDG.E.64 R30, desc[UR4][R24.64+0x18] ;  /* 0x00001804181e1981 */ /* 0x000ea8000c1e1b00 */
[----:B------:R-:W2:Y:S01]  /*9970*/  @P1 LDG.E.64 R32, desc[UR4][R24.64+0x20] ;  /* 0x0000200418201981 */ /* 0x000ea2000c1e1b00 */
[----:B------:R-:W-:Y:S01]  /*9980*/  LOP3.LUT R18, R9, 0x1, RZ, 0xc0, !PT ;  /* 0x0000000109127812 */ /* 0x000fe200078ec0ff */
[----:B------:R-:W-:-:S03]  /*9990*/  @P1 VIADD R17, R17, 0x4 ;  /* 0x0000000411111836 */ /* 0x000fc60000000000 */
[----:B------:R-:W-:Y:S01]  /*99a0*/  ISETP.NE.U32.AND P0, PT, R18, 0x1, PT ;  /* 0x000000011200780c */ /* 0x000fe20003f05070 */
[----:B------:R-:W-:-:S05]  /*99b0*/  IMAD.WIDE.U32 R22, R17, 0x8, R58 ;  /* 0x0000000811167825 */ /* 0x000fca00078e003a */
[----:B------:R-:W2:Y:S07]  /*99c0*/  LDG.E.64 R18, desc[UR4][R22.64+0x8] ;  /* 0x0000080416127981 */ /* 0x000eae000c1e1b00 */
[----:B------:R0:W2:Y:S01]  /*99d0*/  @!P0 LDG.E.64 R20, desc[UR4][R22.64+0x10] ;  /* 0x0000100416148981 */ /* 0x0000a2000c1e1b00 */
[----:B------:R-:W-:Y:S01]  /*99e0*/  PLOP3.LUT P3, PT, PT, PT, PT, 0x8, 0x80 ;  /* 0x000000000080781c */ /* 0x000fe20003f6e170 */
[----:B------:R-:W-:Y:S01]  /*99f0*/  @P1 VIADD R17, R16, 0x1 ;  /* 0x0000000110111836 */ /* 0x000fe20000000000 */
[----:B------:R-:W-:Y:S01]  /*9a00*/  PLOP3.LUT P4, PT, PT, PT, PT, 0x8, 0x80 ;  /* 0x000000000080781c */ /* 0x000fe20003f8e170 */
[----:B---3--:R-:W-:-:S06]  /*9a10*/  @P1 DSETP.GEU.AND P2, PT, R48, R26, PT ;  /* 0x0000001a3000122a */ /* 0x008fcc0003f4e000 */
[----:B------:R-:W-:Y:S01]  /*9a20*/  @P1 PLOP3.LUT P3, PT, P2, PT, PT, 0x80, 0x8 ;  /* 0x000000000008181c */ /* 0x000fe2000176f070 */
[----:B----4-:R-:W-:-:S06]  /*9a30*/  @P1 DSETP.GEU.AND P2, PT, R48, R28, PT ;  /* 0x0000001c3000122a */ /* 0x010fcc0003f4e000 */
[----:B------:R-:W-:Y:S01]  /*9a40*/  @P1 PLOP3.LUT P4, PT, P2, PT, PT, 0x80, 0x8 ;  /* 0x000000000008181c */ /* 0x000fe2000178f070 */
[----:B--2---:R-:W-:-:S05]  /*9a50*/  @P1 DSETP.GEU.AND P2, PT, R48, R30, PT ;  /* 0x0000001e3000122a */ /* 0x004fca0003f4e000 */
[----:B------:R-:W-:Y:S01]  /*9a60*/  @P3 IMAD.MOV R17, RZ, RZ, R16 ;  /* 0x000000ffff113224 */ /* 0x000fe200078e0210 */
[----:B------:R-:W-:Y:S02]  /*9a70*/  PLOP3.LUT P3, PT, PT, PT, PT, 0x8, 0x80 ;  /* 0x000000000080781c */ /* 0x000fe40003f6e170 */
[----:B------:R-:W-:Y:S01]  /*9a80*/  @P1 PLOP3.LUT P3, PT, P2, PT, PT, 0x80, 0x8 ;  /* 0x000000000008181c */ /* 0x000fe2000176f070 */
[----:B------:R-:W-:Y:S01]  /*9a90*/  @P1 DSETP.GEU.AND P2, PT, R48, R32, PT ;  /* 0x000000203000122a */ /* 0x000fe20003f4e000 */
[----:B------:R-:W-:-:S05]  /*9aa0*/  @P1 MOV R24, R17 ;  /* 0x0000001100181202 */ /* 0x000fca0000000f00 */
[----:B------:R-:W-:Y:S02]  /*9ab0*/  @P1 VIADD R17, R24, 0x1 ;  /* 0x0000000118111836 */ /* 0x000fe40000000000 */
[----:B------:R-:W-:Y:S01]  /*9ac0*/  @P4 IMAD.MOV R17, RZ, RZ, R24 ;  /* 0x000000ffff114224 */ /* 0x000fe200078e0218 */
[----:B------:R-:W-:Y:S02]  /*9ad0*/  PLOP3.LUT P4, PT, PT, PT, PT, 0x8, 0x80 ;  /* 0x000000000080781c */ /* 0x000fe40003f8e170 */
[----:B------:R-:W-:Y:S01]  /*9ae0*/  @P1 PLOP3.LUT P4, PT, P2, PT, PT, 0x80, 0x8 ;  /* 0x000000000008181c */ /* 0x000fe2000178f070 */
[----:B0-----:R-:W-:Y:S01]  /*9af0*/  @P1 IMAD.MOV.U32 R22, RZ, RZ, R17 ;  /* 0x000000ffff161224 */ /* 0x001fe200078e0011 */
[----:B------:R-:W-:-:S04]  /*9b00*/  DSETP.GEU.AND P2, PT, R48, R18, PT ;  /* 0x000000123000722a */ /* 0x000fc80003f4e000 */
[----:B------:R-:W-:Y:S01]  /*9b10*/  @P1 IADD3 R17, PT, PT, R22, 0x1, RZ ;  /* 0x0000000116111810 */ /* 0x000fe20007ffe0ff */
[----:B------:R-:W-:Y:S01]  /*9b20*/  @P3 IMAD.MOV R17, RZ, RZ, R22 ;  /* 0x000000ffff113224 */ /* 0x000fe200078e0216 */
[----:B------:R-:W-:-:S03]  /*9b30*/  PLOP3.LUT P3, PT, PT, PT, PT, 0x8, 0x80 ;  /* 0x000000000080781c */ /* 0x000fc60003f6e170 */
[----:B------:R-:W-:Y:S02]  /*9b40*/  @P1 VIADD R22, R17, 0x1 ;  /* 0x0000000111161836 */ /* 0x000fe40000000000 */
[----:B------:R-:W-:-:S05]  /*9b50*/  @P4 IMAD.MOV R22, RZ, RZ, R17 ;  /* 0x000000ffff164224 */ /* 0x000fca00078e0211 */
[----:B------:R-:W-:Y:S01]  /*9b60*/  @P1 MOV R16, R22 ;  /* 0x0000001600101202 */ /* 0x000fe20000000f00 */
[----:B------:R-:W-:-:S04]  /*9b70*/  @!P0 DSETP.GEU.AND P1, PT, R48, R20, PT ;  /* 0x000000143000822a */ /* 0x000fc80003f2e000 */
[----:B------:R-:W-:Y:S02]  /*9b80*/  VIADD R17, R16, 0x1 ;  /* 0x0000000110117836 */ /* 0x000fe40000000000 */
[----:B------:R-:W-:Y:S01]  /*9b90*/  @!P0 PLOP3.LUT P3, PT, P1, PT, PT, 0x80, 0x8 ;  /* 0x000000000008881c */ /* 0x000fe20000f6f070 */
[----:B------:R-:W-:-:S04]  /*9ba0*/  @P2 IMAD.MOV R17, RZ, RZ, R16 ;  /* 0x000000ffff112224 */ /* 0x000fc800078e0210 */
[----:B------:R-:W-:-:S05]  /*9bb0*/  IMAD.MOV.U32 R16, RZ, RZ, R17 ;  /* 0x000000ffff107224 */ /* 0x000fca00078e0011 */
[----:B------:R-:W-:-:S03]  /*9bc0*/  @!P0 IADD3 R17, PT, PT, R16, 0x1, RZ ;  /* 0x0000000110118810 */ /* 0x000fc60007ffe0ff */
[----:B------:R-:W-:-:S04]  /*9bd0*/  @P3 IMAD.MOV R17, RZ, RZ, R16 ;  /* 0x000000ffff113224 */ /* 0x000fc800078e0210 */
[----:B------:R-:W-:-:S07]  /*9be0*/  @!P0 IMAD.MOV.U32 R16, RZ, RZ, R17 ;  /* 0x000000ffff108224 */ /* 0x000fce00078e0011 */
.L_x_143:
[----:B------:R-:W-:Y:S05]  /*9bf0*/  BSYNC.RECONVERGENT B2 ;  /* 0x0000000000027941 */ /* 0x000fea0003800200 */
.L_x_142:
[----:B------:R-:W-:-:S13]  /*9c00*/  ISETP.GE.U32.AND P0, PT, R16, 0x2, PT ;  /* 0x000000021000780c */ /* 0x000fda0003f06070 */
[----:B------:R-:W-:Y:S05]  /*9c10*/  @!P0 BRA `(.L_x_146) ;  /* 0x00000000007c8947 */ /* 0x000fea0003800000 */
[----:B------:R-:W-:Y:S01]  /*9c20*/  ISETP.GE.AND P0, PT, R8, 0x1, PT ;  /* 0x000000010800780c */ /* 0x000fe20003f06270 */
[----:B------:R-:W-:Y:S01]  /*9c30*/  BSSY.RECONVERGENT B2, `(.L_x_147) ;  /* 0x0000016000027945 */ /* 0x000fe20003800200 */
[----:B------:R-:W-:-:S11]  /*9c40*/  IMAD.MOV.U32 R15, RZ, RZ, RZ ;  /* 0x000000ffff0f7224 */ /* 0x000fd600078e00ff */
[----:B------:R-:W-:Y:S05]  /*9c50*/  @!P0 BRA `(.L_x_148) ;  /* 0x00000000004c8947 */ /* 0x000fea0003800000 */
[----:B------:R-:W-:Y:S01]  /*9c60*/  HFMA2 R25, -RZ, RZ, 0, 0 ;  /* 0x00000000ff197431 */ /* 0x000fe200000001ff */
[----:B------:R-:W-:Y:S06]  /*9c70*/  BSSY.RECONVERGENT B5, `(.L_x_149) ;  /* 0x000000f000057945 */ /* 0x000fec0003800200 */
.L_x_150:
[----:B-----5:R-:W-:-:S05]  /*9c80*/  IMAD.WIDE.U32 R50, R25, 0x8, R62 ;  /* 0x0000000819327825 */ /* 0x020fca00078e003e */
[----:B0-----:R-:W3:Y:S01]  /*9c90*/  LDG.E.64 R14, desc[UR4][R50.64] ;  /* 0x00000004320e7981 */ /* 0x001ee2000c1e1b00 */
[----:B------:R-:W-:-:S04]  /*9ca0*/  IMAD.IADD R17, R54, 0x1, R25 ;  /* 0x0000000136117824 */ /* 0x000fc800078e0219 */
[----:B------:R-:W-:-:S05]  /*9cb0*/  IMAD.WIDE.U32 R16, R17, 0x8, R70 ;  /* 0x0000000811107825 */ /* 0x000fca00078e0046 */
[----:B---3--:R0:W-:Y:S04]  /*9cc0*/  STG.E.64 desc[UR4][R16.64], R14 ;  /* 0x0000000e10007986 */ /* 0x0081e8000c101b04 */
[----:B------:R-:W3:Y:S04]  /*9cd0*/  LDG.E.64 R18, desc[UR4][R50.64+0x8] ;  /* 0x0000080432127981 */ /* 0x000ee8000c1e1b00 */
[----:B---3--:R0:W-:Y:S04]  /*9ce0*/  STG.E.64 desc[UR4][R16.64+0x8], R18 ;  /* 0x0000081210007986 */ /* 0x0081e8000c101b04 */
[----:B------:R-:W3:Y:S04]  /*9cf0*/  LDG.E.64 R20, desc[UR4][R50.64+0x10] ;  /* 0x0000100432147981 */ /* 0x000ee8000c1e1b00 */
[----:B---3--:R0:W-:Y:S04]  /*9d00*/  STG.E.64 desc[UR4][R16.64+0x10], R20 ;  /* 0x0000101410007986 */ /* 0x0081e8000c101b04 */
[----:B------:R-:W3:Y:S01]  /*9d10*/  LDG.E.64 R22, desc[UR4][R50.64+0x18] ;  /* 0x0000180432167981 */ /* 0x000ee2000c1e1b00 */
[----:B------:R-:W-:-:S05]  /*9d20*/  VIADD R25, R25, 0x4 ;  /* 0x0000000419197836 */ /* 0x000fca0000000000 */
[----:B------:R-:W-:Y:S01]  /*9d30*/  ISETP.NE.AND P0, PT, R8, R25, PT ;  /* 0x000000190800720c */ /* 0x000fe20003f05270 */
[----:B---3--:R0:W-:-:S12]  /*9d40*/  STG.E.64 desc[UR4][R16.64+0x18], R22 ;  /* 0x0000181610007986 */ /* 0x0081d8000c101b04 */
[----:B------:R-:W-:Y:S05]  /*9d50*/  @P0 BRA `(.L_x_150) ;  /* 0xfffffffc00c80947 */ /* 0x000fea000383ffff */
[----:B------:R-:W-:Y:S05]  /*9d60*/  BSYNC.RECONVERGENT B5 ;  /* 0x0000000000057941 */ /* 0x000fea0003800200 */
.L_x_149:
[----:B------:R-:W5:Y:S01]  /*9d70*/  LDG.E.64 R50, desc[UR4][R50.64+0x20] ;  /* 0x0000200432327981 */ /* 0x000f62000c1e1b00 */
[----:B0-----:R-:W-:-:S07]  /*9d80*/  IMAD.MOV.U32 R15, RZ, RZ, R8 ;  /* 0x000000ffff0f7224 */ /* 0x001fce00078e0008 */
.L_x_148:
[----:B------:R-:W-:Y:S05]  /*9d90*/  BSYNC.RECONVERGENT B2 ;  /* 0x0000000000027941 */ /* 0x000fea0003800200 */
.L_x_147:
[----:B------:R-:W-:Y:S01]  /*9da0*/  IADD3 R15, PT, PT, R54, R15, RZ ;  /* 0x0000000f360f7210 */ /* 0x000fe20007ffe0ff */
[----:B------:R-:W-:-:S04]  /*9db0*/  IMAD.WIDE.U32 R16, R57, 0x8, R58 ;  /* 0x0000000839107825 */ /* 0x000fc800078e003a */
[----:B------:R-:W-:-:S04]  /*9dc0*/  IMAD.WIDE.U32 R14, R15, 0x8, R70 ;  /* 0x000000080f0e7825 */ /* 0x000fc800078e0046 */
[----:B------:R-:W-:Y:S01]  /*9dd0*/  VIADD R4, R4, 0x1 ;  /* 0x0000000104047836 */ /* 0x000fe20000000000 */
[----:B-----5:R4:W-:Y:S04]  /*9de0*/  STG.E.64 desc[UR4][R14.64], R50 ;  /* 0x000000320e007986 */ /* 0x0209e8000c101b04 */
[----:B------:R4:W-:Y:S01]  /*9df0*/  STG.E.64 desc[UR4][R16.64+0x8], R48 ;  /* 0x0000083010007986 */ /* 0x0009e2000c101b04 */
[----:B------:R-:W-:Y:S05]  /*9e00*/  BRA `(.L_x_151) ;  /* 0x0000006400a07947 */ /* 0x000fea0003800000 */
.L_x_146:
[----:B------:R-:W-:-:S04]  /*9e10*/  LOP3.LUT R16, R16, 0x1, RZ, 0xc0, !PT ;  /* 0x0000000110107812 */ /* 0x000fc800078ec0ff */
[----:B------:R-:W-:-:S13]  /*9e20*/  ISETP.NE.U32.AND P0, PT, R16, 0x1, PT ;  /* 0x000000011000780c */ /* 0x000fda0003f05070 */
[----:B------:R-:W-:Y:S05]  /*9e30*/  @P0 BRA `(.L_x_152) ;  /* 0x0000001800300947 */ /* 0x000fea0003800000 */
[----:B------:R-:W-:Y:S01]  /*9e40*/  ISETP.GE.AND P0, PT, R8, 0x1, PT ;  /* 0x000000010800780c */ /* 0x000fe20003f06270 */
[----:B------:R-:W-:Y:S01]  /*9e50*/  BSSY.RECONVERGENT B2, `(.L_x_153) ;  /* 0x0000047000027945 */ /* 0x000fe20003800200 */
[----:B------:R-:W-:Y:S01]  /*9e60*/  CS2R R16, SRZ ;  /* 0x0000000000107805 */ /* 0x000fe2000001ff00 */
[----:B-----5:R-:W-:Y:S02]  /*9e70*/  IMAD.MOV.U32 R18, RZ, RZ, R50 ;  /* 0x000000ffff127224 */ /* 0x020fe400078e0032 */
[----:B------:R-:W-:-:S08]  /*9e80*/  IMAD.MOV.U32 R19, RZ, RZ, R51 ;  /* 0x000000ffff137224 */ /* 0x000fd000078e0033 */
[----:B------:R-:W-:Y:S05]  /*9e90*/  @!P0 BRA `(.L_x_154) ;  /* 0x0000000400088947 */ /* 0x000fea0003800000 */
[----:B------:R-:W-:Y:S01]  /*9ea0*/  BSSY.RECONVERGENT B5, `(.L_x_155) ;  /* 0x000003e000057945 */ /* 0x000fe20003800200 */
[----:B------:R-:W-:-:S07]  /*9eb0*/  MOV R39, RZ ;  /* 0x000000ff00277202 */ /* 0x000fce0000000f00 */
.L_x_156:
[----:B------:R-:W-:-:S04]  /*9ec0*/  IMAD.WIDE.U32 R22, R39, 0x8, R14 ;  /* 0x0000000827167825 */ /* 0x000fc800078e000e */
[C---:B------:R-:W-:Y:S01]  /*9ed0*/  IMAD.WIDE.U32 R24, R39.reuse, 0x8, R62 ;  /* 0x0000000827187825 */ /* 0x040fe200078e003e */
[----:B------:R-:W3:Y:S04]  /*9ee0*/  LDG.E.64 R16, desc[UR4][R22.64+0x8] ;  /* 0x0000080416107981 */ /* 0x000ee8000c1e1b00 */
[----:B------:R-:W3:Y:S01]  /*9ef0*/  LDG.E.64 R18, desc[UR4][R24.64] ;  /* 0x0000000418127981 */ /* 0x000ee2000c1e1b00 */
[----:B------:R-:W-:-:S04]  /*9f00*/  IMAD.WIDE.U32 R26, R39, 0x8, R46 ;  /* 0x00000008271a7825 */ /* 0x000fc800078e002e */
[----:B------:R-:W-:Y:S01]  /*9f10*/  IMAD.WIDE.U32 R28, R39, 0x8, R74 ;  /* 0x00000008271c7825 */ /* 0x000fe200078e004a */
[----:B---3--:R-:W-:-:S08]  /*9f20*/  DADD R18, -R16, R18 ;  /* 0x0000000010127229 */ /* 0x008fd00000000112 */
[----:B------:R-:W-:-:S07]  /*9f30*/  DFMA R16, R18, 0.5, R16 ;  /* 0x3fe000001210782b */ /* 0x000fce0000000010 */
[----:B------:R0:W-:Y:S04]  /*9f40*/  STG.E.64 desc[UR4][R26.64+0x8], R16 ;  /* 0x000008101a007986 */ /* 0x0001e8000c101b04 */
[----:B------:R-:W3:Y:S01]  /*9f50*/  LDG.E.64 R30, desc[UR4][R28.64] ;  /* 0x000000041c1e7981 */ /* 0x000ee2000c1e1b00 */
[----:B------:R-:W-:Y:S01]  /*9f60*/  IMAD.WIDE.U32 R32, R39, 0x8, R72 ;  /* 0x0000000827207825 */ /* 0x000fe200078e0048 */
[----:B---3--:R-:W-:-:S14]  /*9f70*/  DSETP.GEU.AND P0, PT, R16, R30, PT ;  /* 0x0000001e1000722a */ /* 0x008fdc0003f0e000 */
[----:B------:R3:W-:Y:S04]  /*9f80*/  @!P0 STG.E.64 desc[UR4][R26.64+0x8], R30 ;  /* 0x0000081e1a008986 */ /* 0x0007e8000c101b04 */
[----:B------:R-:W4:Y:S01]  /*9f90*/  LDG.E.64 R34, desc[UR4][R32.64] ;  /* 0x0000000420227981 */ /* 0x000f22000c1e1b00 */
[----:B0-----:R-:W-:Y:S02]  /*9fa0*/  @!P0 IMAD.MOV.U32 R16, RZ, RZ, R30 ;  /* 0x000000ffff108224 */ /* 0x001fe400078e001e */
[----:B------:R-:W-:-:S06]  /*9fb0*/  @!P0 IMAD.MOV.U32 R17, RZ, RZ, R31 ;  /* 0x000000ffff118224 */ /* 0x000fcc00078e001f */
[----:B----4-:R-:W-:-:S14]  /*9fc0*/  DSETP.GT.AND P0, PT, R16, R34, PT ;  /* 0x000000221000722a */ /* 0x010fdc0003f04000 */
[----:B------:R-:W-:Y:S04]  /*9fd0*/  @P0 STG.E.64 desc[UR4][R26.64+0x8], R34 ;  /* 0x000008221a000986 */ /* 0x000fe8000c101b04 */
[----:B------:R-:W4:Y:S04]  /*9fe0*/  LDG.E.64 R18, desc[UR4][R22.64+0x10] ;  /* 0x0000100416127981 */ /* 0x000f28000c1e1b00 */
[----:B------:R-:W4:Y:S02]  /*9ff0*/  LDG.E.64 R20, desc[UR4][R24.64+0x8] ;  /* 0x0000080418147981 */ /* 0x000f24000c1e1b00 */
[----:B----4-:R-:W-:-:S08]  /*a000*/  DADD R20, -R18, R20 ;  /* 0x0000000012147229 */ /* 0x010fd00000000114 */
[----:B------:R-:W-:-:S07]  /*a010*/  DFMA R18, R20, 0.5, R18 ;  /* 0x3fe000001412782b */ /* 0x000fce0000000012 */
[----:B------:R0:W-:Y:S04]  /*a020*/  STG.E.64 desc[UR4][R26.64+0x10], R18 ;  /* 0x000010121a007986 */ /* 0x0001e8000c101b04 */
[----:B------:R-:W4:Y:S02]  /*a030*/  LDG.E.64 R36, desc[UR4][R28.64+0x8] ;  /* 0x000008041c247981 */ /* 0x000f24000c1e1b00 */
[----:B----4-:R-:W-:-:S14]  /*a040*/  DSETP.GEU.AND P0, PT, R18, R36, PT ;  /* 0x000000241200722a */ /* 0x010fdc0003f0e000 */
[----:B------:R4:W-:Y:S04]  /*a050*/  @!P0 STG.E.64 desc[UR4][R26.64+0x10], R36 ;  /* 0x000010241a008986 */ /* 0x0009e8000c101b04 */
[----:B---3--:R-:W3:Y:S01]  /*a060*/  LDG.E.64 R30, desc[UR4][R32.64+0x8] ;  /* 0x00000804201e7981 */ /* 0x008ee2000c1e1b00 */
[----:B0-----:R-:W-:Y:S01]  /*a070*/  @!P0 IMAD.MOV.U32 R18, RZ, RZ, R36 ;  /* 0x000000ffff128224 */ /* 0x001fe200078e0024 */
[----:B------:R-:W-:-:S06]  /*a080*/  @!P0 MOV R19, R37 ;  /* 0x0000002500138202 */ /* 0x000fcc0000000f00 */
[----:B---3--:R-:W-:-:S14]  /*a090*/  DSETP.GT.AND P0, PT, R18, R30, PT ;  /* 0x0000001e1200722a */ /* 0x008fdc0003f04000 */
[----:B------:R-:W-:Y:S04]  /*a0a0*/  @P0 STG.E.64 desc[UR4][R26.64+0x10], R30 ;  /* 0x0000101e1a000986 */ /* 0x000fe8000c101b04 */
[----:B------:R-:W3:Y:S04]  /*a0b0*/  LDG.E.64 R16, desc[UR4][R22.64+0x18] ;  /* 0x0000180416107981 */ /* 0x000ee8000c1e1b00 */
[----:B------:R-:W3:Y:S02]  /*a0c0*/  LDG.E.64 R20, desc[UR4][R24.64+0x10] ;  /* 0x0000100418147981 */ /* 0x000ee4000c1e1b00 */
[----:B---3--:R-:W-:-:S08]  /*a0d0*/  DADD R20, -R16, R20 ;  /* 0x0000000010147229 */ /* 0x008fd00000000114 */
[----:B------:R-:W-:-:S07]  /*a0e0*/  DFMA R16, R20, 0.5, R16 ;  /* 0x3fe000001410782b */ /* 0x000fce0000000010 */
[----:B------:R0:W-:Y:S04]  /*a0f0*/  STG.E.64 desc[UR4][R26.64+0x18], R16 ;  /* 0x000018101a007986 */ /* 0x0001e8000c101b04 */
[----:B------:R-:W3:Y:S02]  /*a100*/  LDG.E.64 R34, desc[UR4][R28.64+0x10] ;  /* 0x000010041c227981 */ /* 0x000ee4000c1e1b00 */
[----:B---3--:R-:W-:-:S14]  /*a110*/  DSETP.GEU.AND P0, PT, R16, R34, PT ;  /* 0x000000221000722a */ /* 0x008fdc0003f0e000 */
[----:B------:R-:W-:Y:S04]  /*a120*/  @!P0 STG.E.64 desc[UR4][R26.64+0x18], R34 ;  /* 0x000018221a008986 */ /* 0x000fe8000c101b04 */
[----:B----4-:R-:W3:Y:S01]  /*a130*/  LDG.E.64 R36, desc[UR4][R32.64+0x10] ;  /* 0x0000100420247981 */ /* 0x010ee2000c1e1b00 */
[----:B0-----:R-:W-:Y:S02]  /*a140*/  @!P0 IMAD.MOV.U32 R16, RZ, RZ, R34 ;  /* 0x000000ffff108224 */ /* 0x001fe400078e0022 */
[----:B------:R-:W-:-:S06]  /*a150*/  @!P0 IMAD.MOV.U32 R17, RZ, RZ, R35 ;  /* 0x000000ffff118224 */ /* 0x000fcc00078e0023 */
        /* <DEDUP_REMOVED lines=9> */
[----:B------:R3:W-:Y:S04]  /*a1f0*/  @!P0 STG.E.64 desc[UR4][R26.64+0x20], R28 ;  /* 0x0000201c1a008986 */ /* 0x0007e8000c101b04 */
[----:B------:R-:W4:Y:S01]  /*a200*/  LDG.E.64 R32, desc[UR4][R32.64+0x18] ;  /* 0x0000180420207981 */ /* 0x000f22000c1e1b00 */
[----:B0-----:R-:W-:Y:S01]  /*a210*/  @!P0 IMAD.MOV.U32 R18, RZ, RZ, R28 ;  /* 0x000000ffff128224 */ /* 0x001fe200078e001c */
[----:B------:R-:W-:Y:S01]  /*a220*/  @!P0 MOV R19, R29 ;  /* 0x0000001d00138202 */ /* 0x000fe20000000f00 */
[----:B------:R-:W-:-:S05]  /*a230*/  VIADD R39, R39, 0x4 ;  /* 0x0000000427277836 */ /* 0x000fca0000000000 */
[----:B----4-:R-:W-:-:S14]  /*a240*/  DSETP.GT.AND P0, PT, R18, R32, PT ;  /* 0x000000201200722a */ /* 0x010fdc0003f04000 */
[----:B------:R3:W-:Y:S01]  /*a250*/  @P0 STG.E.64 desc[UR4][R26.64+0x20], R32 ;  /* 0x000020201a000986 */ /* 0x0007e2000c101b04 */
[----:B------:R-:W-:-:S13]  /*a260*/  ISETP.NE.AND P0, PT, R8, R39, PT ;  /* 0x000000270800720c */ /* 0x000fda0003f05270 */
[----:B---3--:R-:W-:Y:S05]  /*a270*/  @P0 BRA `(.L_x_156) ;  /* 0xfffffffc00100947 */ /* 0x008fea000383ffff */
[----:B------:R-:W-:Y:S05]  /*a280*/  BSYNC.RECONVERGENT B5 ;  /* 0x0000000000057941 */ /* 0x000fea0003800200 */
.L_x_155:
[----:B------:R0:W5:Y:S01]  /*a290*/  LDG.E.64 R18, desc[UR4][R24.64+0x20] ;  /* 0x0000200418127981 */ /* 0x000162000c1e1b00 */
[----:B------:R-:W-:Y:S02]  /*a2a0*/  IMAD.MOV.U32 R16, RZ, RZ, R8 ;  /* 0x000000ffff107224 */ /* 0x000fe400078e0008 */
[----:B------:R-:W-:-:S07]  /*a2b0*/  IMAD.MOV.U32 R17, RZ, RZ, RZ ;  /* 0x000000ffff117224 */ /* 0x000fce00078e00ff */
.L_x_154:
[----:B------:R-:W-:Y:S05]  /*a2c0*/  BSYNC.RECONVERGENT B2 ;  /* 0x0000000000027941 */ /* 0x000fea0003800200 */
.L_x_153:
[C---:B------:R-:W-:Y:S02]  /*a2d0*/  SHF.L.U32 R27, R16.reuse, 0x3, RZ ;  /* 0x00000003101b7819 */ /* 0x040fe400000006ff */
[----:B0-----:R-:W-:Y:S02]  /*a2e0*/  SHF.L.U64.HI R25, R16, 0x3, R17 ;  /* 0x0000000310197819 */ /* 0x001fe40000010211 */
[----:B------:R-:W-:-:S05]  /*a2f0*/  IADD3 R20, P0, PT, R14, R27, RZ ;  /* 0x0000001b0e147210 */ /* 0x000fca0007f1e0ff */
[----:B------:R-:W-:-:S05]  /*a300*/  IMAD.X R21, R15, 0x1, R25, P0 ;  /* 0x000000010f157824 */ /* 0x000fca00000e0619 */
[----:B------:R-:W3:Y:S01]  /*a310*/  LDG.E.64 R14, desc[UR4][R20.64+0x8] ;  /* 0x00000804140e7981 */ /* 0x000ee2000c1e1b00 */
[----:B------:R-:W-:-:S05]  /*a320*/  IADD3 R22, P0, PT, R46, R27, RZ ;  /* 0x0000001b2e167210 */ /* 0x000fca0007f1e0ff */
[----:B------:R-:W-:Y:S01]  /*a330*/  IMAD.X R23, R47, 0x1, R25, P0 ;  /* 0x000000012f177824 */ /* 0x000fe200000e0619 */
[----:B---3-5:R-:W-:Y:S01]  /*a340*/  DADD R16, -R14, R18 ;  /* 0x000000000e107229 */ /* 0x028fe20000000112 */
[----:B------:R-:W-:-:S05]  /*a350*/  IADD3 R18, P1, PT, R74, R27, RZ ;  /* 0x0000001b4a127210 */ /* 0x000fca0007f3e0ff */
[----:B------:R-:W-:Y:S02]  /*a360*/  IMAD.X R19, R75, 0x1, R25, P1 ;  /* 0x000000014b137824 */ /* 0x000fe400008e0619 */
[----:B------:R-:W-:-:S07]  /*a370*/  DFMA R14, R16, 0.5, R14 ;  /* 0x3fe00000100e782b */ /* 0x000fce000000000e */
[----:B------:R0:W-:Y:S04]  /*a380*/  STG.E.64 desc[UR4][R22.64+0x8], R14 ;  /* 0x0000080e16007986 */ /* 0x0001e8000c101b04 */
[----:B------:R-:W3:Y:S01]  /*a390*/  LDG.E.64 R18, desc[UR4][R18.64] ;  /* 0x0000000412127981 */ /* 0x000ee2000c1e1b00 */
[----:B------:R-:W-:-:S04]  /*a3a0*/  IADD3 R16, P1, PT, R72, R27, RZ ;  /* 0x0000001b48107210 */ /* 0x000fc80007f3e0ff */
[----:B------:R-:W-:Y:S01]  /*a3b0*/  IADD3.X R17, PT, PT, R73, R25, RZ, P1, !PT ;  /* 0x0000001949117210 */ /* 0x000fe20000ffe4ff */
[----:B---3--:R-:W-:-:S14]  /*a3c0*/  DSETP.GEU.AND P0, PT, R14, R18, PT ;  /* 0x000000120e00722a */ /* 0x008fdc0003f0e000 */
[----:B------:R3:W-:Y:S04]  /*a3d0*/  @!P0 STG.E.64 desc[UR4][R22.64+0x8], R18 ;  /* 0x0000081216008986 */ /* 0x0007e8000c101b04 */
[----:B------:R-:W4:Y:S01]  /*a3e0*/  LDG.E.64 R16, desc[UR4][R16.64] ;  /* 0x0000000410107981 */ /* 0x000f22000c1e1b00 */
[----:B0-----:R-:W-:Y:S02]  /*a3f0*/  @!P0 IMAD.MOV.U32 R14, RZ, RZ, R18 ;  /* 0x000000ffff0e8224 */ /* 0x001fe400078e0012 */
[----:B------:R-:W-:-:S06]  /*a400*/  @!P0 IMAD.MOV.U32 R15, RZ, RZ, R19 ;  /* 0x000000ffff0f8224 */ /* 0x000fcc00078e0013 */
[----:B----4-:R-:W-:-:S14]  /*a410*/  DSETP.GT.AND P0, PT, R14, R16, PT ;  /* 0x000000100e00722a */ /* 0x010fdc0003f04000 */
[----:B------:R3:W-:Y:S04]  /*a420*/  @P0 STG.E.64 desc[UR4][R22.64+0x8], R16 ;  /* 0x0000081016000986 */ /* 0x0007e8000c101b04 */
[----:B------:R-:W5:Y:S01]  /*a430*/  LDG.E.64 R46, desc[UR4][R46.64+0x8] ;  /* 0x000008042e2e7981 */ /* 0x000f62000c1e1b00 */
[----:B------:R-:W-:Y:S01]  /*a440*/  ISETP.NE.AND P0, PT, R11, RZ, PT ;  /* 0x000000ff0b00720c */ /* 0x000fe20003f05270 */
[----:B------:R-:W-:Y:S01]  /*a450*/  BSSY.RECONVERGENT B6, `(.L_x_157) ;  /* 0x00000e6000067945 */ /* 0x000fe20003800200 */
[----:B------:R-:W-:-:S11]  /*a460*/  CS2R R44, SRZ ;  /* 0x00000000002c7805 */ /* 0x000fd6000001ff00 */
[----:B---3--:R-:W-:Y:S05]  /*a470*/  @!P0 BRA `(.L_x_158) ;  /* 0x0000000c008c8947 */ /* 0x008fea0003800000 */
[----:B------:R-:W-:Y:S01]  /*a480*/  IMAD.MOV.U32 R34, RZ, RZ, RZ ;  /* 0x000000ffff227224 */ /* 0x000fe200078e00ff */
[----:B------:R-:W-:-:S07]  /*a490*/  CS2R R44, SRZ ;  /* 0x00000000002c7805 */ /* 0x000fce000001ff00 */
.L_x_174:
[----:B------:R-:W-:Y:S01]  /*a4a0*/  ISETP.GE.AND P0, PT, R12, 0x1, PT ;  /* 0x000000010c00780c */ /* 0x000fe20003f06270 */
[----:B------:R-:W-:Y:S01]  /*a4b0*/  BSSY.RECONVERGENT B5, `(.L_x_159) ;  /* 0x00000d3000057945 */ /* 0x000fe20003800200 */
[----:B------:R-:W-:-:S11]  /*a4c0*/  CS2R R42, SRZ ;  /* 0x00000000002a7805 */ /* 0x000fd6000001ff00 */
[----:B------:R-:W-:Y:S05]  /*a4d0*/  @!P0 BRA `(.L_x_160) ;  /* 0x0000000c00408947 */ /* 0x000fea0003800000 */
[----:B------:R-:W-:Y:S01]  /*a4e0*/  IMAD.WIDE.U32 R14, R8, 0x8, R62 ;  /* 0x00000008080e7825 */ /* 0x000fe200078e003e */
[----:B------:R-:W-:-:S05]  /*a4f0*/  SHF.L.U32 R17, R34, 0x3, RZ ;  /* 0x0000000322117819 */ /* 0x000fca00000006ff */
[----:B------:R-:W-:-:S05]  /*a500*/  IMAD.WIDE.U32 R14, R17, 0x8, R14 ;  /* 0x00000008110e7825 */ /* 0x000fca00078e000e */
[----:B------:R-:W3:Y:S04]  /*a510*/  LDG.E.64 R38, desc[UR4][R14.64+0x38] ;  /* 0x000038040e267981 */ /* 0x000ee8000c1e1b00 */
[----:B------:R-:W4:Y:S04]  /*a520*/  LDG.E.64 R32, desc[UR4][R14.64+0x48] ;  /* 0x000048040e207981 */ /* 0x000f28000c1e1b00 */
[----:B------:R-:W2:Y:S04]  /*a530*/  LDG.E.64 R30, desc[UR4][R14.64+0x30] ;  /* 0x000030040e1e7981 */ /* 0x000ea8000c1e1b00 */
[----:B------:R-:W2:Y:S04]  /*a540*/  LDG.E.64 R28, desc[UR4][R14.64+0x40] ;  /* 0x000040040e1c7981 */ /* 0x000ea8000c1e1b00 */
[----:B------:R0:W5:Y:S04]  /*a550*/  LDG.E.64 R40, desc[UR4][R14.64+0x18] ;  /* 0x000018040e287981 */ /* 0x000168000c1e1b00 */
        /* <DEDUP_REMOVED lines=8> */
[----:B0-----:R-:W-:-:S11]  /*a5e0*/  DMUL R28, R28, R28 ;  /* 0x0000001c1c1c7228 */ /* 0x001fd60000000000 */
.L_x_173:
        /* <DEDUP_REMOVED lines=28> */
.L_x_162:
[----:B------:R-:W-:Y:S05]  /*a7b0*/  BSYNC.RECONVERGENT B7 ;  /* 0x0000000000077941 */ /* 0x000fea0003800200 */
.L_x_161:
        /* <DEDUP_REMOVED lines=27> */
.L_x_164:
[----:B------:R-:W-:Y:S05]  /*a970*/  BSYNC.RECONVERGENT B7 ;  /* 0x0000000000077941 */ /* 0x000fea0003800200 */
.L_x_163:
        /* <DEDUP_REMOVED lines=25> */
.L_x_166:
[----:B------:R-:W-:Y:S05]  /*ab10*/  BSYNC.RECONVERGENT B7 ;  /* 0x0000000000077941 */ /* 0x000fea0003800200 */
.L_x_165:
        /* <DEDUP_REMOVED lines=21> */
.L_x_168:
[----:B------:R-:W-:Y:S05]  /*ac70*/  BSYNC.RECONVERGENT B7 ;  /* 0x0000000000077941 */ /* 0x000fea0003800200 */
.L_x_167:
        /* <DEDUP_REMOVED lines=69> */
.L_x_170:
[----:B------:R-:W-:Y:S05]  /*b0d0*/  BSYNC.RECONVERGENT B2 ;  /* 0x0000000000027941 */ /* 0x000fea0003800200 */
.L_x_169:
        /* <DEDUP_REMOVED lines=10> */
.L_x_172:
[----:B------:R-:W-:Y:S05]  /*b180*/  BSYNC.RECONVERGENT B7 ;  /* 0x0000000000077941 */ /* 0x000fea0003800200 */
.L_x_171:
[----:B------:R-:W-:-:S08]  /*b190*/  DADD R14, -R24, 1 ;  /* 0x3ff00000180e7429 */ /* 0x000fd00000000100 */
[----:B------:R-:W-:-:S08]  /*b1a0*/  DMUL R14, R14, R78 ;  /* 0x0000004e0e0e7228 */ /* 0x000fd00000000000 */
[----:B------:R-:W-:-:S08]  /*b1b0*/  DFMA R14, R24, R22, R14 ;  /* 0x00000016180e722b */ /* 0x000fd0000000000e */
[----:B------:R-:W-:Y:S01]  /*b1c0*/  DFMA R42, R26, R14, R42 ;  /* 0x0000000e1a2a722b */ /* 0x000fe2000000002a */
[----:B------:R-:W-:Y:S10]  /*b1d0*/  @P4 BRA `(.L_x_173) ;  /* 0xfffffff400044947 */ /* 0x000ff4000383ffff */
.L_x_160:
[----:B------:R-:W-:Y:S05]  /*b1e0*/  BSYNC.RECONVERGENT B5 ;  /* 0x0000000000057941 */ /* 0x000fea0003800200 */
.L_x_159:
        /* <DEDUP_REMOVED lines=12> */
.L_x_158:
[----:B------:R-:W-:Y:S05]  /*b2b0*/  BSYNC.RECONVERGENT B6 ;  /* 0x0000000000067941 */ /* 0x000fea0003800200 */
.L_x_157:
[----:B------:R-:W-:Y:S01]  /*b2c0*/  DSETP.GTU.AND P0, PT, R44, R48, PT ;  /* 0x000000302c00722a */ /* 0x000fe20003f0c000 */
[----:B------:R-:W-:Y:S01]  /*b2d0*/  BSSY.RECONVERGENT B2, `(.L_x_175) ;  /* 0x0000041000027945 */ /* 0x000fe20003800200 */
[----:B------:R-:W-:-:S12]  /*b2e0*/  IADD3 R4, PT, PT, R4, 0x2, RZ ;  /* 0x0000000204047810 */ /* 0x000fd80007ffe0ff */
[----:B------:R-:W-:Y:S05]  /*b2f0*/  @P0 BRA `(.L_x_176) ;  /* 0x0000000000840947 */ /* 0x000fea0003800000 */
[----:B------:R-:W-:Y:S01]  /*b300*/  ISETP.GE.AND P0, PT, R8, 0x1, PT ;  /* 0x000000010800780c */ /* 0x000fe20003f06270 */
[----:B------:R-:W-:Y:S01]  /*b310*/  BSSY.RECONVERGENT B5, `(.L_x_177) ;  /* 0x0000017000057945 */ /* 0x000fe20003800200 */
[----:B------:R-:W-:-:S11]  /*b320*/  IMAD.MOV.U32 R15, RZ, RZ, RZ ;  /* 0x000000ffff0f7224 */ /* 0x000fd600078e00ff */
[----:B------:R-:W-:Y:S05]  /*b330*/  @!P0 BRA `(.L_x_178) ;  /* 0x0000000000508947 */ /* 0x000fea0003800000 */
[----:B------:R-:W-:Y:S01]  /*b340*/  BSSY.RECONVERGENT B6, `(.L_x_179) ;  /* 0x0000011000067945 */ /* 0x000fe20003800200 */
[----:B------:R-:W-:Y:S02]  /*b350*/  IMAD.MOV.U32 R27, RZ, RZ, RZ ;  /* 0x000000ffff1b7224 */ /* 0x000fe400078e00ff */
[----:B------:R-:W-:-:S07]  /*b360*/  IMAD.WIDE.U32 R24, R8, 0x8, R62 ;  /* 0x0000000808187825 */ /* 0x000fce00078e003e */
.L_x_180:
        /* <DEDUP_REMOVED lines=10> */
[----:B------:R-:W-:-:S04]  /*b410*/  IADD3 R27, PT, PT, R27, 0x4, RZ ;  /* 0x000000041b1b7810 */ /* 0x000fc80007ffe0ff */
[----:B------:R-:W-:Y:S01]  /*b420*/  ISETP.NE.AND P0, PT, R8, R27, PT ;  /* 0x0000001b0800720c */ /* 0x000fe20003f05270 */
[----:B---3--:R0:W-:-:S12]  /*b430*/  STG.E.64 desc[UR4][R16.64+0x18], R22 ;  /* 0x0000181610007986 */ /* 0x0081d8000c101b04 */
[----:B------:R-:W-:Y:S05]  /*b440*/  @P0 BRA `(.L_x_180) ;  /* 0xfffffffc00c80947 */ /* 0x000fea000383ffff */
[----:B------:R-:W-:Y:S05]  /*b450*/  BSYNC.RECONVERGENT B6 ;  /* 0x0000000000067941 */ /* 0x000fea0003800200 */
.L_x_179:
[----:B------:R-:W5:Y:S01]  /*b460*/  LDG.E.64 R46, desc[UR4][R46.64+0x28] ;  /* 0x000028042e2e7981 */ /* 0x000f62000c1e1b00 */
[----:B0-----:R-:W-:-:S07]  /*b470*/  IMAD.MOV.U32 R15, RZ, RZ, R8 ;  /* 0x000000ffff0f7224 */ /* 0x001fce00078e0008 */
.L_x_178:
[----:B------:R-:W-:Y:S05]  /*b480*/  BSYNC.RECONVERGENT B5 ;  /* 0x0000000000057941 */ /* 0x000fea0003800200 */
.L_x_177:
[----:B------:R-:W-:Y:S01]  /*b490*/  IMAD.IADD R15, R54, 0x1, R15 ;  /* 0x00000001360f7824 */ /* 0x000fe200078e020f */
[----:B------:R-:W-:Y:S01]  /*b4a0*/  MOV R49, R45 ;  /* 0x0000002d00317202 */ /* 0x000fe20000000f00 */
[----:B------:R-:W-:-:S04]  /*b4b0*/  IMAD.WIDE.U32 R16, R57, 0x8, R58 ;  /* 0x0000000839107825 */ /* 0x000fc800078e003a */
[----:B------:R-:W-:-:S04]  /*b4c0*/  IMAD.WIDE.U32 R14, R15, 0x8, R70 ;  /* 0x000000080f0e7825 */ /* 0x000fc800078e0046 */
[----:B------:R-:W-:Y:S01]  /*b4d0*/  IMAD.MOV.U32 R48, RZ, RZ, R44 ;  /* 0x000000ffff307224 */ /* 0x000fe200078e002c */
[----:B-----5:R0:W-:Y:S04]  /*b4e0*/  STG.E.64 desc[UR4][R14.64], R46 ;  /* 0x0000002e0e007986 */ /* 0x0201e8000c101b04 */
[----:B------:R0:W-:Y:S01]  /*b4f0*/  STG.E.64 desc[UR4][R16.64+0x8], R44 ;  /* 0x0000082c10007986 */ /* 0x0001e2000c101b04 */
[----:B------:R-:W-:Y:S05]  /*b500*/  BRA `(.L_x_181) ;  /* 0x0000000000747947 */ /* 0x000fea0003800000 */
.L_x_176:
[----:B------:R-:W-:Y:S01]  /*b510*/  ISETP.GE.AND P0, PT, R8, 0x1, PT ;  /* 0x000000010800780c */ /* 0x000fe20003f06270 */
[----:B------:R-:W-:Y:S01]  /*b520*/  BSSY.RECONVERGENT B5, `(.L_x_182) ;  /* 0x0000016000057945 */ /* 0x000fe20003800200 */
[----:B------:R-:W-:-:S11]  /*b530*/  IMAD.MOV.U32 R15, RZ, RZ, RZ ;  /* 0x000000ffff0f7224 */ /* 0x000fd600078e00ff */
[----:B------:R-:W-:Y:S05]  /*b540*/  @!P0 BRA `(.L_x_183) ;  /* 0x00000000004c8947 */ /* 0x000fea0003800000 */
[----:B------:R-:W-:Y:S01]  /*b550*/  BSSY.RECONVERGENT B6, `(.L_x_184) ;  /* 0x0000010000067945 */ /* 0x000fe20003800200 */
[----:B------:R-:W-:-:S07]  /*b560*/  IMAD.MOV.U32 R25, RZ, RZ, RZ ;  /* 0x000000ffff197224 */ /* 0x000fce00078e00ff */
.L_x_185:
[----:B------:R-:W-:-:S05]  /*b570*/  IMAD.WIDE.U32 R50, R25, 0x8, R62 ;  /* 0x0000000819327825 */ /* 0x000fca00078e003e */
        /* <DEDUP_REMOVED lines=14> */
.L_x_184:
[----:B------:R-:W5:Y:S01]  /*b660*/  LDG.E.64 R50, desc[UR4][R50.64+0x20] ;  /* 0x0000200432327981 */ /* 0x000f62000c1e1b00 */
[----:B0-----:R-:W-:-:S07]  /*b670*/  IMAD.MOV.U32 R15, RZ, RZ, R8 ;  /* 0x000000ffff0f7224 */ /* 0x001fce00078e0008 */
.L_x_183:
[----:B------:R-:W-:Y:S05]  /*b680*/  BSYNC.RECONVERGENT B5 ;  /* 0x0000000000057941 */ /* 0x000fea0003800200 */
.L_x_182:
[----:B------:R-:W-:Y:S02]  /*b690*/  IMAD.IADD R15, R54, 0x1, R15 ;  /* 0x00000001360f7824 */ /* 0x000fe400078e020f */
[----:B------:R-:W-:-:S04]  /*b6a0*/  IMAD.WIDE.U32 R16, R57, 0x8, R58 ;  /* 0x0000000839107825 */ /* 0x000fc800078e003a */
[----:B------:R-:W-:-:S05]  /*b6b0*/  IMAD.WIDE.U32 R14, R15, 0x8, R70 ;  /* 0x000000080f0e7825 */ /* 0x000fca00078e0046 */
[----:B-----5:R3:W-:Y:S04]  /*b6c0*/  STG.E.64 desc[UR4][R14.64], R50 ;  /* 0x000000320e007986 */ /* 0x0207e8000c101b04 */
[----:B------:R3:W-:Y:S02]  /*b6d0*/  STG.E.64 desc[UR4][R16.64+0x8], R48 ;  /* 0x0000083010007986 */ /* 0x0007e4000c101b04 */
.L_x_181:
[----:B------:R-:W-:Y:S05]  /*b6e0*/  BSYNC.RECONVERGENT B2 ;  /* 0x0000000000027941 */ /* 0x000fea0003800200 */
.L_x_175:
[----:B------:R-:W-:Y:S05]  /*b6f0*/  BRA `(.L_x_151) ;  /* 0x0000004c00647947 */ /* 0x000fea0003800000 */
.L_x_152:
[----:B------:R-:W-:Y:S01]  /*b700*/  ISETP.GE.AND P0, PT, R8, 0x1, PT ;  /* 0x000000010800780c */ /* 0x000fe20003f06270 */
[----:B------:R-:W-:Y:S01]  /*b710*/  BSSY.RECONVERGENT B2, `(.L_x_186) ;  /* 0x0000044000027945 */ /* 0x000fe20003800200 */
[----:B------:R-:W-:-:S11]  /*b720*/  IMAD.MOV.U32 R23, RZ, RZ, RZ ;  /* 0x000000ffff177224 */ /* 0x000fd600078e00ff */
[----:B------:R-:W-:Y:S05]  /*b730*/  @!P0 BRA `(.L_x_187) ;  /* 0x0000000400048947 */ /* 0x000fea0003800000 */
[----:B------:R-:W-:Y:S01]  /*b740*/  HFMA2 R39, -RZ, RZ, 0, 0 ;  /* 0x00000000ff277431 */ /* 0x000fe200000001ff */
[----:B------:R-:W-:Y:S06]  /*b750*/  BSSY.RECONVERGENT B5, `(.L_x_188) ;  /* 0x000003e000057945 */ /* 0x000fec0003800200 */
.L_x_189:
[----:B------:R-:W-:Y:S02]  /*b760*/  IMAD.IADD R25, R54, 0x1, R39 ;  /* 0x0000000136197824 */ /* 0x000fe400078e0227 */
[----:B------:R-:W-:-:S04]  /*b770*/  IMAD.WIDE.U32 R22, R39, 0x8, R14 ;  /* 0x0000000827167825 */ /* 0x000fc800078e000e */
[----:B------:R-:W-:Y:S01]  /*b780*/  IMAD.WIDE.U32 R24, R25, 0x8, R70 ;  /* 0x0000000819187825 */ /* 0x000fe200078e0046 */
        /* <DEDUP_REMOVED lines=25> */
[----:B0-----:R-:W-:Y:S01]  /*b920*/  @!P0 MOV R18, R36 ;  /* 0x0000002400128202 */ /* 0x001fe20000000f00 */
        /* <DEDUP_REMOVED lines=25> */
[----:B0-----:R-:W-:Y:S01]  /*bac0*/  @!P0 MOV R18, R28 ;  /* 0x0000001c00128202 */ /* 0x001fe20000000f00 */
[----:B------:R-:W-:Y:S02]  /*bad0*/  @!P0 IMAD.MOV.U32 R19, RZ, RZ, R29 ;  /* 0x000000ffff138224 */ /* 0x000fe400078e001d */
[----:B------:R-:W-:-:S04]  /*bae0*/  VIADD R39, R39, 0x4 ;  /* 0x0000000427277836 */ /* 0x000fc80000000000 */
[----:B----4-:R-:W-:-:S14]  /*baf0*/  DSETP.GT.AND P0, PT, R18, R32, PT ;  /* 0x000000201200722a */ /* 0x010fdc0003f04000 */
[----:B------:R3:W-:Y:S01]  /*bb00*/  @P0 STG.E.64 desc[UR4][R26.64+0x20], R32 ;  /* 0x000020201a000986 */ /* 0x0007e2000c101b04 */
[----:B------:R-:W-:-:S13]  /*bb10*/  ISETP.NE.AND P0, PT, R8, R39, PT ;  /* 0x000000270800720c */ /* 0x000fda0003f05270 */
[----:B---3--:R-:W-:Y:S05]  /*bb20*/  @P0 BRA `(.L_x_189) ;  /* 0xfffffffc000c0947 */ /* 0x008fea000383ffff */
[----:B------:R-:W-:Y:S05]  /*bb30*/  BSYNC.RECONVERGENT B5 ;  /* 0x0000000000057941 */ /* 0x000fea0003800200 */
.L_x_188:
[----:B------:R-:W-:-:S07]  /*bb40*/  IMAD.MOV.U32 R23, RZ, RZ, R8 ;  /* 0x000000ffff177224 */ /* 0x000fce00078e0008 */
.L_x_187:
[----:B------:R-:W-:Y:S05]  /*bb50*/  BSYNC.RECONVERGENT B2 ;  /* 0x0000000000027941 */ /* 0x000fea0003800200 */
.L_x_186:
[----:B------:R-:W-:Y:S01]  /*bb60*/  IADD3 R17, PT, PT, R54, R23, RZ ;  /* 0x0000001736117210 */ /* 0x000fe20007ffe0ff */
[----:B------:R-:W-:-:S04]  /*bb70*/  IMAD.WIDE.U32 R14, R23, 0x8, R14 ;  /* 0x00000008170e7825 */ /* 0x000fc800078e000e */
[----:B------:R-:W-:Y:S02]  /*bb80*/  IMAD.WIDE.U32 R16, R17, 0x8, R70 ;  /* 0x0000000811107825 */ /* 0x000fe400078e0046 */
[----:B------:R-:W3:Y:S04]  /*bb90*/  LDG.E.64 R14, desc[UR4][R14.64+0x8] ;  /* 0x000008040e0e7981 */ /* 0x000ee8000c1e1b00 */
[----:B------:R-:W3:Y:S01]  /*bba0*/  LDG.E.64 R16, desc[UR4][R16.64] ;  /* 0x0000000410107981 */ /* 0x000ee2000c1e1b00 */
[----:B------:R-:W-:Y:S01]  /*bbb0*/  IMAD.WIDE.U32 R24, R23, 0x8, R46 ;  /* 0x0000000817187825 */ /* 0x000fe200078e002e */
[----:B---3--:R-:W-:-:S08]  /*bbc0*/  DADD R18, -R14, R16 ;  /* 0x000000000e127229 */ /* 0x008fd00000000110 */
[----:B------:R-:W-:Y:S01]  /*bbd0*/  DFMA R20, R18, 0.5, R14 ;  /* 0x3fe000001214782b */ /* 0x000fe2000000000e */
[----:B------:R-:W-:-:S06]  /*bbe0*/  IMAD.WIDE.U32 R18, R23, 0x8, R74 ;  /* 0x0000000817127825 */ /* 0x000fcc00078e004a */
        /* <DEDUP_REMOVED lines=17> */
.L_x_207:
        /* <DEDUP_REMOVED lines=21> */
.L_x_206:
        /* <DEDUP_REMOVED lines=28> */
.L_x_195:
[----:B------:R-:W-:Y:S05]  /*c010*/  BSYNC.RECONVERGENT B7 ;  /* 0x0000000000077941 */ /* 0x000fea0003800200 */
.L_x_194:
        /* <DEDUP_REMOVED lines=27> */
.L_x_197:
[----:B------:R-:W-:Y:S05]  /*c1d0*/  BSYNC.RECONVERGENT B7 ;  /* 0x0000000000077941 */ /* 0x000fea0003800200 */
.L_x_196:
        /* <DEDUP_REMOVED lines=25> */
.L_x_199:
[----:B------:R-:W-:Y:S05]  /*c370*/  BSYNC.RECONVERGENT B7 ;  /* 0x0000000000077941 */ /* 0x000fea0003800200 */
.L_x_198:
        /* <DEDUP_REMOVED lines=21> */
.L_x_201:
[----:B------:R-:W-:Y:S05]  /*c4d0*/  BSYNC.RECONVERGENT B7 ;  /* 0x0000000000077941 */ /* 0x000fea0003800200 */
.L_x_200:
        /* <DEDUP_REMOVED lines=69> */
.L_x_203:
[----:B------:R-:W-:Y:S05]  /*c930*/  BSYNC.RECONVERGENT B2 ;  /* 0x0000000000027941 */ /* 0x000fea0003800200 */
.L_x_202:
        /* <DEDUP_REMOVED lines=10> */
.L_x_205:
[----:B------:R-:W-:Y:S05]  /*c9e0*/  BSYNC.RECONVERGENT B7 ;  /* 0x0000000000077941 */ /* 0x000fea0003800200 */
.L_x_204:
[----:B------:R-:W-:-:S08]  /*c9f0*/  DADD R14, -R26, 1 ;  /* 0x3ff000001a0e7429 */ /* 0x000fd00000000100 */
[----:B------:R-:W-:-:S08]  /*ca00*/  DMUL R14, R14, R50 ;  /* 0x000000320e0e7228 */ /* 0x000fd00000000000 */
[----:B------:R-:W-:-:S08]  /*ca10*/  DFMA R14, R26, R22, R14 ;  /* 0x000000161a0e722b */ /* 0x000fd0000000000e */
[----:B------:R-:W-:Y:S01]  /*ca20*/  DFMA R42, R28, R14, R42 ;  /* 0x0000000e1c2a722b */ /* 0x000fe2000000002a */
[----:B------:R-:W-:Y:S10]  /*ca30*/  @P4 BRA `(.L_x_206) ;  /* 0xfffffff400044947 */ /* 0x000ff4000383ffff */
.L_x_193:
[----:B------:R-:W-:Y:S05]  /*ca40*/  BSYNC.RECONVERGENT B5 ;  /* 0x0000000000057941 */ /* 0x000fea0003800200 */
.L_x_192:
        /* <DEDUP_REMOVED lines=12> */
.L_x_191:
[----:B------:R-:W-:Y:S05]  /*cb10*/  BSYNC.RECONVERGENT B6 ;  /* 0x0000000000067941 */ /* 0x000fea0003800200 */
.L_x_190:
[----:B------:R-:W-:-:S05]  /*cb20*/  IMAD.WIDE.U32 R24, R57, 0x8, R58 ;  /* 0x0000000839187825 */ /* 0x000fca00078e003a */
[----:B------:R-:W3:Y:S02]  /*cb30*/  LDG.E.64 R14, desc[UR4][R24.64+0x8] ;  /* 0x00000804180e7981 */ /* 0x000ee4000c1e1b00 */
[----:B---3--:R-:W-:-:S14]  /*cb40*/  DSETP.GEU.AND P0, PT, R14, R48, PT ;  /* 0x000000300e00722a */ /* 0x008fdc0003f0e000 */
[----:B------:R-:W-:Y:S05]  /*cb50*/  @!P0 BRA `(.L_x_208) ;  /* 0x00000000007c8947 */ /* 0x000fea0003800000 */
[----:B------:R-:W-:Y:S01]  /*cb60*/  ISETP.GE.AND P0, PT, R8, 0x1, PT ;  /* 0x000000010800780c */ /* 0x000fe20003f06270 */
[----:B------:R-:W-:Y:S01]  /*cb70*/  BSSY.RECONVERGENT B2, `(.L_x_209) ;  /* 0x0000017000027945 */ /* 0x000fe20003800200 */
[----:B------:R-:W-:-:S11]  /*cb80*/  MOV R15, RZ ;  /* 0x000000ff000f7202 */ /* 0x000fd60000000f00 */
[----:B------:R-:W-:Y:S05]  /*cb90*/  @!P0 BRA `(.L_x_210) ;  /* 0x0000000000508947 */ /* 0x000fea0003800000 */
[----:B------:R-:W-:Y:S01]  /*cba0*/  BSSY.RECONVERGENT B5, `(.L_x_211) ;  /* 0x0000011000057945 */ /* 0x000fe20003800200 */
[----:B------:R-:W-:Y:S02]  /*cbb0*/  IMAD.MOV.U32 R29, RZ, RZ, RZ ;  /* 0x000000ffff1d7224 */ /* 0x000fe400078e00ff */
[----:B------:R-:W-:-:S07]  /*cbc0*/  IMAD.WIDE.U32 R26, R8, 0x8, R62 ;  /* 0x00000008081a7825 */ /* 0x000fce00078e003e */
.L_x_212:
        /* <DEDUP_REMOVED lines=15> */
.L_x_211:
[----:B------:R-:W5:Y:S01]  /*ccc0*/  LDG.E.64 R44, desc[UR4][R44.64+0x28] ;  /* 0x000028042c2c7981 */ /* 0x000f62000c1e1b00 */
[----:B0-----:R-:W-:-:S07]  /*ccd0*/  MOV R15, R8 ;  /* 0x00000008000f7202 */ /* 0x001fce0000000f00 */
.L_x_210:
[----:B------:R-:W-:Y:S05]  /*cce0*/  BSYNC.RECONVERGENT B2 ;  /* 0x0000000000027941 */ /* 0x000fea0003800200 */
.L_x_209:
[----:B------:R-:W-:Y:S02]  /*ccf0*/  IMAD.IADD R15, R54, 0x1, R15 ;  /* 0x00000001360f7824 */ /* 0x000fe400078e020f */
[----:B------:R-:W-:Y:S02]  /*cd00*/  VIADD R4, R4, 0x2 ;  /* 0x0000000204047836 */ /* 0x000fe40000000000 */
[----:B------:R-:W-:-:S05]  /*cd10*/  IMAD.WIDE.U32 R14, R15, 0x8, R70 ;  /* 0x000000080f0e7825 */ /* 0x000fca00078e0046 */
[----:B-----5:R0:W-:Y:S04]  /*cd20*/  STG.E.64 desc[UR4][R14.64], R44 ;  /* 0x0000002c0e007986 */ /* 0x0201e8000c101b04 */
[----:B------:R0:W-:Y:S01]  /*cd30*/  STG.E.64 desc[UR4][R24.64+0x8], R48 ;  /* 0x0000083018007986 */ /* 0x0001e2000c101b04 */
[----:B------:R-:W-:Y:S05]  /*cd40*/  BRA `(.L_x_151) ;  /* 0x0000003400d07947 */ /* 0x000fea0003800000 */
.L_x_208:
[----:B------:R-:W-:Y:S01]  /*cd50*/  BSSY.RECONVERGENT B5, `(.L_x_213) ;  /* 0x0000151000057945 */ /* 0x000fe20003800200 */
[----:B------:R-:W-:Y:S02]  /*cd60*/  IMAD R55, R55, R6, RZ ;  /* 0x0000000637377224 */ /* 0x000fe400078e02ff */
[----:B------:R-:W-:-:S07]  /*cd70*/  IMAD.MOV.U32 R25, RZ, RZ, RZ ;  /* 0x000000ffff197224 */ /* 0x000fce00078e00ff */
.L_x_236:
[----:B------:R-:W-:Y:S01]  /*cd80*/  ISETP.GE.AND P0, PT, R8, 0x1, PT ;  /* 0x000000010800780c */ /* 0x000fe20003f06270 */
[----:B------:R-:W-:Y:S01]  /*cd90*/  BSSY.RECONVERGENT B2, `(.L_x_214) ;  /* 0x000004a000027945 */ /* 0x000fe20003800200 */
[----:B------:R-:W-:Y:S02]  /*cda0*/  HFMA2 R23, -RZ, RZ, 0, 0 ;  /* 0x00000000ff177431 */ /* 0x000fe400000001ff */
[----:B------:R-:W-:-:S09]  /*cdb0*/  IMAD R24, R25, R6, RZ ;  /* 0x0000000619187224 */ /* 0x000fd200078e02ff */
[----:B0--3--:R-:W-:Y:S05]  /*cdc0*/  @!P0 BRA `(.L_x_215) ;  /* 0x0000000400188947 */ /* 0x009fea0003800000 */
[----:B------:R-:W-:Y:S01]  /*cdd0*/  BSSY.RECONVERGENT B6, `(.L_x_216) ;  /* 0x0000044000067945 */ /* 0x000fe20003800200 */
[----:B------:R-:W-:-:S07]  /*cde0*/  IMAD.MOV.U32 R39, RZ, RZ, RZ ;  /* 0x000000ffff277224 */ /* 0x000fce00078e00ff */
.L_x_217:
[--C-:B------:R-:W-:Y:S02]  /*cdf0*/  IMAD.IADD R21, R24, 0x1, R39.reuse ;  /* 0x0000000118157824 */ /* 0x100fe400078e0227 */
[----:B------:R-:W-:Y:S02]  /*ce00*/  IMAD.IADD R23, R55, 0x1, R39 ;  /* 0x0000000137177824 */ /* 0x000fe400078e0227 */
[----:B------:R-:W-:-:S04]  /*ce10*/  IMAD.WIDE.U32 R20, R21, 0x8, R70 ;  /* 0x0000000815147825 */ /* 0x000fc800078e0046 */
[----:B------:R-:W-:Y:S01]  /*ce20*/  IMAD.WIDE R22, R23, 0x8, R70 ;  /* 0x0000000817167825 */ /* 0x000fe200078e0246 */
[----:B------:R-:W3:Y:S04]  /*ce30*/  LDG.E.64 R14, desc[UR4][R20.64] ;  /* 0x00000004140e7981 */ /* 0x000ee8000c1e1b00 */
[----:B------:R-:W3:Y:S01]  /*ce40*/  LDG.E.64 R16, desc[UR4][R22.64] ;  /* 0x0000000416107981 */ /* 0x000ee2000c1e1b00 */
[----:B------:R-:W-:-:S04]  /*ce50*/  IMAD.WIDE.U32 R26, R39, 0x8, R68 ;  /* 0x00000008271a7825 */ /* 0x000fc800078e0044 */
[----:B------:R-:W-:Y:S01]  /*ce60*/  IMAD.WIDE.U32 R28, R39, 0x8, R74 ;  /* 0x00000008271c7825 */ /* 0x000fe200078e004a */
[----:B---3--:R-:W-:-:S08]  /*ce70*/  DADD R14, R14, R16 ;  /* 0x000000000e0e7229 */ /* 0x008fd00000000010 */
[----:B------:R-:W-:-:S07]  /*ce80*/  DMUL R14, R14, 0.5 ;  /* 0x3fe000000e0e7828 */ /* 0x000fce0000000000 */
[----:B------:R-:W-:Y:S04]  /*ce90*/  STG.E.64 desc[UR4][R20.64], R14 ;  /* 0x0000000e14007986 */ /* 0x000fe8000c101b04 */
        /* <DEDUP_REMOVED lines=12> */
[----:B----4-:R-:W-:-:S08]  /*cf60*/  DADD R16, R16, R18 ;  /* 0x0000000010107229 */ /* 0x010fd00000000012 */
[----:B------:R-:W-:-:S07]  /*cf70*/  DMUL R16, R16, 0.5 ;  /* 0x3fe0000010107828 */ /* 0x000fce0000000000 */
[----:B------:R-:W-:Y:S04]  /*cf80*/  STG.E.64 desc[UR4][R20.64+0x8], R16 ;  /* 0x0000081014007986 */ /* 0x000fe8000c101b04 */
[----:B------:R0:W-:Y:S04]  /*cf90*/  STG.E.64 desc[UR4][R26.64+0x8], R16 ;  /* 0x000008101a007986 */ /* 0x0001e8000c101b04 */
[----:B---3--:R-:W3:Y:S02]  /*cfa0*/  LDG.E.64 R30, desc[UR4][R28.64+0x8] ;  /* 0x000008041c1e7981 */ /* 0x008ee4000c1e1b00 */
        /* <DEDUP_REMOVED lines=15> */
[----:B------:R-:W-:Y:S04]  /*d0a0*/  @!P0 STG.E.64 desc[UR4][R26.64+0x10], R30 ;  /* 0x0000101e1a008986 */ /* 0x000fe8000c101b04 */
[----:B------:R-:W3:Y:S01]  /*d0b0*/  LDG.E.64 R34, desc[UR4][R32.64+0x10] ;  /* 0x0000100420227981 */ /* 0x000ee2000c1e1b00 */
[----:B0-----:R-:W-:Y:S01]  /*d0c0*/  @!P0 MOV R14, R30 ;  /* 0x0000001e000e8202 */ /* 0x001fe20000000f00 */
[----:B------:R-:W-:-:S06]  /*d0d0*/  @!P0 IMAD.MOV.U32 R15, RZ, RZ, R31 ;  /* 0x000000ffff0f8224 */ /* 0x000fcc00078e001f */
[----:B---3--:R-:W-:-:S14]  /*d0e0*/  DSETP.GT.AND P0, PT, R14, R34, PT ;  /* 0x000000220e00722a */ /* 0x008fdc0003f04000 */
[----:B------:R-:W-:Y:S04]  /*d0f0*/  @P0 STG.E.64 desc[UR4][R26.64+0x10], R34 ;  /* 0x000010221a000986 */ /* 0x000fe8000c101b04 */
[----:B------:R-:W3:Y:S04]  /*d100*/  LDG.E.64 R18, desc[UR4][R22.64+0x18] ;  /* 0x0000180416127981 */ /* 0x000ee8000c1e1b00 */
[----:B------:R-:W3:Y:S02]  /*d110*/  LDG.E.64 R16, desc[UR4][R20.64+0x18] ;  /* 0x0000180414107981 */ /* 0x000ee4000c1e1b00 */
[----:B---3--:R-:W-:-:S08]  /*d120*/  DADD R16, R16, R18 ;  /* 0x0000000010107229 */ /* 0x008fd00000000012 */
[----:B------:R-:W-:-:S07]  /*d130*/  DMUL R16, R16, 0.5 ;  /* 0x3fe0000010107828 */ /* 0x000fce0000000000 */
[----:B------:R-:W-:Y:S04]  /*d140*/  STG.E.64 desc[UR4][R20.64+0x18], R16 ;  /* 0x0000181014007986 */ /* 0x000fe8000c101b04 */
        /* <DEDUP_REMOVED lines=13> */
.L_x_216:
[----:B------:R-:W-:-:S07]  /*d220*/  IMAD.MOV.U32 R23, RZ, RZ, R8 ;  /* 0x000000ffff177224 */ /* 0x000fce00078e0008 */
.L_x_215:
[----:B------:R-:W-:Y:S05]  /*d230*/  BSYNC.RECONVERGENT B2 ;  /* 0x0000000000027941 */ /* 0x000fea0003800200 */
.L_x_214:
[--C-:B------:R-:W-:Y:S02]  /*d240*/  IMAD.IADD R19, R55, 0x1, R23.reuse ;  /* 0x0000000137137824 */ /* 0x100fe400078e0217 */
[----:B------:R-:W-:Y:S02]  /*d250*/  IMAD.IADD R15, R24, 0x1, R23 ;  /* 0x00000001180f7824 */ /* 0x000fe400078e0217 */
[----:B------:R-:W-:-:S04]  /*d260*/  IMAD.WIDE R18, R19, 0x8, R70 ;  /* 0x0000000813127825 */ /* 0x000fc800078e0246 */
[----:B------:R-:W-:Y:S02]  /*d270*/  IMAD.WIDE.U32 R14, R15, 0x8, R70 ;  /* 0x000000080f0e7825 */ /* 0x000fe400078e0046 */
[----:B------:R-:W3:Y:S04]  /*d280*/  LDG.E.64 R18, desc[UR4][R18.64] ;  /* 0x0000000412127981 */ /* 0x000ee8000c1e1b00 */
[----:B------:R-:W3:Y:S01]  /*d290*/  LDG.E.64 R16, desc[UR4][R14.64] ;  /* 0x000000040e107981 */ /* 0x000ee2000c1e1b00 */
[----:B------:R-:W-:Y:S01]  /*d2a0*/  IMAD.WIDE.U32 R26, R23, 0x8, R68 ;  /* 0x00000008171a7825 */ /* 0x000fe200078e0044 */
[----:B---3--:R-:W-:-:S08]  /*d2b0*/  DADD R16, R16, R18 ;  /* 0x0000000010107229 */ /* 0x008fd00000000012 */
[----:B------:R-:W-:Y:S01]  /*d2c0*/  DMUL R20, R16, 0.5 ;  /* 0x3fe0000010147828 */ /* 0x000fe20000000000 */
[----:B------:R-:W-:-:S06]  /*d2d0*/  IMAD.WIDE.U32 R16, R23, 0x8, R74 ;  /* 0x0000000817107825 */ /* 0x000fcc00078e004a */
        /* <DEDUP_REMOVED lines=8> */
[----:B------:R-:W-:Y:S01]  /*d360*/  @!P0 IMAD.MOV.U32 R21, RZ, RZ, R17 ;  /* 0x000000ffff158224 */ /* 0x000fe200078e0011 */
[----:B------:R-:W-:Y:S01]  /*d370*/  BSSY.RECONVERGENT B7, `(.L_x_218) ;  /* 0x00000e9000077945 */ /* 0x000fe20003800200 */
[----:B-----5:R-:W-:-:S04]  /*d380*/  CS2R R50, SRZ ;  /* 0x0000000000327805 */ /* 0x020fc8000001ff00 */
[----:B----4-:R-:W-:-:S14]  /*d390*/  DSETP.GT.AND P0, PT, R20, R22, PT ;  /* 0x000000161400722a */ /* 0x010fdc0003f04000 */
[----:B------:R3:W-:Y:S01]  /*d3a0*/  @P0 STG.E.64 desc[UR4][R26.64], R22 ;  /* 0x000000161a000986 */ /* 0x0007e2000c101b04 */
[----:B------:R-:W-:-:S13]  /*d3b0*/  ISETP.NE.AND P0, PT, R11, RZ, PT ;  /* 0x000000ff0b00720c */ /* 0x000fda0003f05270 */
[----:B---3--:R-:W-:Y:S05]  /*d3c0*/  @!P0 BRA `(.L_x_219) ;  /* 0x0000000c008c8947 */ /* 0x008fea0003800000 */
[----:B------:R0:W5:Y:S01]  /*d3d0*/  LDG.E.64 R48, desc[UR4][R68.64] ;  /* 0x0000000444307981 */ /* 0x000162000c1e1b00 */
[----:B------:R-:W-:Y:S01]  /*d3e0*/  IMAD.MOV.U32 R24, RZ, RZ, RZ ;  /* 0x000000ffff187224 */ /* 0x000fe200078e00ff */
[----:B------:R-:W-:-:S07]  /*d3f0*/  CS2R R50, SRZ ;  /* 0x0000000000327805 */ /* 0x000fce000001ff00 */
.L_x_235:
        /* <DEDUP_REMOVED lines=14> */
[----:B------:R-:W-:-:S02]  /*d4e0*/  MOV R27, RZ ;  /* 0x000000ff001b7202 */ /* 0x000fc40000000f00 */
[----:B------:R-:W-:Y:S01]  /*d4f0*/  CS2R R46, SRZ ;  /* 0x00000000002e7805 */ /* 0x000fe2000001ff00 */
[----:B---3--:R-:W-:Y:S02]  /*d500*/  DMUL R42, R42, R42 ;  /* 0x0000002a2a2a7228 */ /* 0x008fe40000000000 */
[----:B----4-:R-:W-:Y:S02]  /*d510*/  DMUL R38, R38, R38 ;  /* 0x0000002626267228 */ /* 0x010fe40000000000 */
[----:B--2---:R-:W-:Y:S02]  /*d520*/  DMUL R36, R36, R36 ;  /* 0x0000002424247228 */ /* 0x004fe40000000000 */
[----:B------:R-:W-:Y:S02]  /*d530*/  DMUL R34, R34, R34 ;  /* 0x0000002222227228 */ /* 0x000fe40000000000 */
[----:B0-----:R-:W-:-:S11]  /*d540*/  DADD R28, -R30, 1 ;  /* 0x3ff000001e1c7429 */ /* 0x001fd60000000100 */
.L_x_234:
        /* <DEDUP_REMOVED lines=28> */
.L_x_223:
[----:B------:R-:W-:Y:S05]  /*d710*/  BSYNC.RECONVERGENT B8 ;  /* 0x0000000000087941 */ /* 0x000fea0003800200 */
.L_x_222:
        /* <DEDUP_REMOVED lines=27> */
.L_x_225:
[----:B------:R-:W-:Y:S05]  /*d8d0*/  BSYNC.RECONVERGENT B8 ;  /* 0x0000000000087941 */ /* 0x000fea0003800200 */
.L_x_224:
        /* <DEDUP_REMOVED lines=25> */
.L_x_227:
[----:B------:R-:W-:Y:S05]  /*da70*/  BSYNC.RECONVERGENT B8 ;  /* 0x0000000000087941 */ /* 0x000fea0003800200 */
.L_x_226:
        /* <DEDUP_REMOVED lines=21> */
.L_x_229:
[----:B------:R-:W-:Y:S05]  /*dbd0*/  BSYNC.RECONVERGENT B8 ;  /* 0x0000000000087941 */ /* 0x000fea0003800200 */
.L_x_228:
        /* <DEDUP_REMOVED lines=21> */
[----:B------:R-:W-:Y:S01]  /*dd30*/  MOV R16, 0xfca213ea ;  /* 0xfca213ea00107802 */ /* 0x000fe20000000f00 */
[----:B------:R-:W-:Y:S01]  /*dd40*/  IMAD.MOV.U32 R17, RZ, RZ, 0x3e928af3 ;  /* 0x3e928af3ff117424 */ /* 0x000fe200078e00ff */
        /* <DEDUP_REMOVED lines=30> */
[----:B------:R-:W-:Y:S01]  /*df30*/  IMAD R57, R14, 0x100000, R19 ;  /* 0x001000000e397824 */ /* 0x000fe200078e0213 */
[----:B------:R-:W-:Y:S01]  /*df40*/  MOV R56, R18 ;  /* 0x0000001200387202 */ /* 0x000fe20000000f00 */
[----:B------:R-:W-:Y:S08]  /*df50*/  @!P0 BRA `(.L_x_231) ;  /* 0x0000000000348947 */ /* 0x000ff00003800000 */
[----:B------:R-:W-:Y:S01]  /*df60*/  FSETP.GEU.AND P1, PT, |R89|, 4.2275390625, PT ;  /* 0x408748005900780b */ /* 0x000fe20003f2e200 */
[C---:B------:R-:W-:Y:S02]  /*df70*/  DADD R16, R88.reuse, +INF ;  /* 0x7ff0000058107429 */ /* 0x040fe40000000000 */
[----:B------:R-:W-:-:S08]  /*df80*/  DSETP.GEU.AND P0, PT, R88, RZ, PT ;  /* 0x000000ff5800722a */ /* 0x000fd00003f0e000 */
[----:B------:R-:W-:Y:S02]  /*df90*/  FSEL R57, R17, RZ, P0 ;  /* 0x000000ff11397208 */ /* 0x000fe40000000000 */
[----:B------:R-:W-:Y:S02]  /*dfa0*/  @!P1 LEA.HI R15, R14, R14, RZ, 0x1 ;  /* 0x0000000e0e0f9211 */ /* 0x000fe400078f08ff */
[----:B------:R-:W-:Y:S02]  /*dfb0*/  FSEL R56, R16, RZ, P0 ;  /* 0x000000ff10387208 */ /* 0x000fe40000000000 */
[----:B------:R-:W-:Y:S02]  /*dfc0*/  @!P1 SHF.R.S32.HI R15, RZ, 0x1, R15 ;  /* 0x00000001ff0f9819 */ /* 0x000fe4000001140f */
[----:B------:R-:W-:-:S03]  /*dfd0*/  @!P1 MOV R16, RZ ;  /* 0x000000ff00109202 */ /* 0x000fc60000000f00 */
[----:B------:R-:W-:Y:S02]  /*dfe0*/  @!P1 IMAD.IADD R14, R14, 0x1, -R15 ;  /* 0x000000010e0e9824 */ /* 0x000fe400078e0a0f */
[----:B------:R-:W-:-:S03]  /*dff0*/  @!P1 IMAD R15, R15, 0x100000, R19 ;  /* 0x001000000f0f9824 */ /* 0x000fc600078e0213 */
[----:B------:R-:W-:Y:S01]  /*e000*/  @!P1 LEA R17, R14, 0x3ff00000, 0x14 ;  /* 0x3ff000000e119811 */ /* 0x000fe200078ea0ff */
[----:B------:R-:W-:-:S06]  /*e010*/  @!P1 IMAD.MOV.U32 R14, RZ, RZ, R18 ;  /* 0x000000ffff0e9224 */ /* 0x000fcc00078e0012 */
[----:B------:R-:W-:-:S11]  /*e020*/  @!P1 DMUL R56, R14, R16 ;  /* 0x000000100e389228 */ /* 0x000fd60000000000 */
.L_x_231:
[----:B------:R-:W-:Y:S05]  /*e030*/  BSYNC.RECONVERGENT B2 ;  /* 0x0000000000027941 */ /* 0x000fea0003800200 */
.L_x_230:
[----:B------:R-:W-:Y:S04]  /*e040*/  BSSY.RECONVERGENT B8, `(.L_x_232) ;  /* 0x000000a000087945 */ /* 0x000fe80003800200 */
[----:B------:R-:W-:Y:S05]  /*e050*/  @P2 BRA `(.L_x_233) ;  /* 0x0000000000202947 */ /* 0x000fea0003800000 */
[----:B------:R-:W-:Y:S01]  /*e060*/  LOP3.LUT R16, R53, 0x7fffffff, RZ, 0xc0, !PT ;  /* 0x7fffffff35107812 */ /* 0x000fe200078ec0ff */
[----:B------:R-:W-:Y:S01]  /*e070*/  IMAD.MOV.U32 R18, RZ, RZ, R52 ;  /* 0x000000ffff127224 */ /* 0x000fe200078e0034 */
[----:B------:R-:W-:Y:S01]  /*e080*/  MOV R14, 0xe0c0 ;  /* 0x0000e0c0000e7802 */ /* 0x000fe20000000f00 */
[----:B------:R-:W-:Y:S02]  /*e090*/  IMAD.MOV.U32 R15, RZ, RZ, R53 ;  /* 0x000000ffff0f7224 */ /* 0x000fe400078e0035 */
[----:B------:R-:W-:-:S07]  /*e0a0*/  VIADD R16, R16, 0xfff00000 ;  /* 0xfff0000010107836 */ /* 0x000fce0000000000 */
[----:B-1----:R-:W-:Y:S05]  /*e0b0*/  CALL.REL.NOINC `($__internal_0_$__cuda_sm20_dblrcp_rn_slowpath_v3) ;  /* 0x0000007800a87944 */ /* 0x002fea0003c00000 */
[----:B------:R-:W-:Y:S01]  /*e0c0*/  MOV R22, R16 ;  /* 0x0000001000167202 */ /* 0x000fe20000000f00 */
[----:B------:R-:W-:-:S07]  /*e0d0*/  IMAD.MOV.U32 R23, RZ, RZ, R15 ;  /* 0x000000ffff177224 */ /* 0x000fce00078e000f */
.L_x_233:
[----:B------:R-:W-:Y:S05]  /*e0e0*/  BSYNC.RECONVERGENT B8 ;  /* 0x0000000000087941 */ /* 0x000fea0003800200 */
.L_x_232:
[----:B------:R-:W-:-:S08]  /*e0f0*/  DMUL R56, R28, R56 ;  /* 0x000000381c387228 */ /* 0x000fd00000000000 */
[----:B------:R-:W-:-:S08]  /*e100*/  DFMA R22, R30, R22, R56 ;  /* 0x000000161e16722b */ /* 0x000fd00000000038 */
[----:B------:R-:W-:Y:S01]  /*e110*/  DFMA R46, R32, R22, R46 ;  /* 0x00000016202e722b */ /* 0x000fe2000000002e */
[----:B------:R-:W-:Y:S10]  /*e120*/  @P4 BRA `(.L_x_234) ;  /* 0xfffffff400084947 */ /* 0x000ff4000383ffff */
.L_x_221:
[----:B------:R-:W-:Y:S05]  /*e130*/  BSYNC.RECONVERGENT B6 ;  /* 0x0000000000067941 */ /* 0x000fea0003800200 */
.L_x_220:
        /* <DEDUP_REMOVED lines=12> */
.L_x_219:
[----:B------:R-:W-:Y:S05]  /*e200*/  BSYNC.RECONVERGENT B7 ;  /* 0x0000000000077941 */ /* 0x000fea0003800200 */
.L_x_218:
[C---:B------:R-:W-:Y:S01]  /*e210*/  IMAD.WIDE.U32 R14, R25.reuse, 0x8, R58 ;  /* 0x00000008190e7825 */ /* 0x040fe200078e003a */
[----:B------:R-:W-:-:S03]  /*e220*/  ISETP.NE.AND P0, PT, R25, R9, PT ;  /* 0x000000091900720c */ /* 0x000fc60003f05270 */
[----:B------:R-:W-:Y:S01]  /*e230*/  VIADD R25, R25, 0x1 ;  /* 0x0000000119197836 */ /* 0x000fe20000000000 */
[----:B------:R3:W-:Y:S09]  /*e240*/  STG.E.64 desc[UR4][R14.64+0x8], R50 ;  /* 0x000008320e007986 */ /* 0x0007f2000c101b04 */
[----:B------:R-:W-:Y:S05]  /*e250*/  @P0 BRA `(.L_x_236) ;  /* 0xffffffe800c80947 */ /* 0x000fea000383ffff */
[----:B------:R-:W-:Y:S05]  /*e260*/  BSYNC.RECONVERGENT B5 ;  /* 0x0000000000057941 */ /* 0x000fea0003800200 */
.L_x_213:
[----:B------:R4:W5:Y:S01]  /*e270*/  LDG.E.64 R52, desc[UR4][R60.64+0x18] ;  /* 0x000018043c347981 */ /* 0x000962000c1e1b00 */
[----:B------:R-:W-:Y:S01]  /*e280*/  ISETP.GE.AND P1, PT, R8, 0xf, PT ;  /* 0x0000000f0800780c */ /* 0x000fe20003f26270 */
[----:B------:R-:W-:Y:S01]  /*e290*/  BSSY.RECONVERGENT B2, `(.L_x_237) ;  /* 0x000005c000027945 */ /* 0x000fe20003800200 */
[----:B------:R-:W-:Y:S01]  /*e2a0*/  ISETP.NE.AND P0, PT, R3, 0x1, PT ;  /* 0x000000010300780c */ /* 0x000fe20003f05270 */
[----:B------:R-:W-:Y:S01]  /*e2b0*/  IMAD.MOV.U32 R55, RZ, RZ, RZ ;  /* 0x000000ffff377224 */ /* 0x000fe200078e00ff */
[----:B---3--:R-:W-:-:S09]  /*e2c0*/  MOV R15, 0x1 ;  /* 0x00000001000f7802 */ /* 0x008fd20000000f00 */
[----:B----4-:R-:W-:Y:S05]  /*e2d0*/  @!P1 BRA `(.L_x_238) ;  /* 0x00000004005c9947 */ /* 0x010fea0003800000 */
[----:B------:R-:W-:Y:S02]  /*e2e0*/  IMAD.MOV.U32 R15, RZ, RZ, 0x1 ;  /* 0x00000001ff0f7424 */ /* 0x000fe400078e00ff */
[----:B------:R-:W-:-:S07]  /*e2f0*/  IMAD.MOV.U32 R55, RZ, RZ, RZ ;  /* 0x000000ffff377224 */ /* 0x000fce00078e00ff */
.L_x_239:
        /* <DEDUP_REMOVED lines=31> */
[----:B0-----:R-:W-:Y:S02]  /*e4f0*/  FSEL R16, R24, R18, !P5 ;  /* 0x0000001218107208 */ /* 0x001fe40006800000 */
        /* <DEDUP_REMOVED lines=53> */
.L_x_238:
[----:B------:R-:W-:Y:S05]  /*e850*/  BSYNC.RECONVERGENT B2 ;  /* 0x0000000000027941 */ /* 0x000fea0003800200 */
.L_x_237:
        /* <DEDUP_REMOVED lines=44> */
.L_x_241:
[----:B------:R-:W-:Y:S05]  /*eb20*/  BSYNC.RECONVERGENT B2 ;  /* 0x0000000000027941 */ /* 0x000fea0003800200 */
.L_x_240:
[----:B------:R-:W-:-:S06]  /*eb30*/  IMAD.WIDE.U32 R16, R15, 0x8, R58 ;  /* 0x000000080f107825 */ /* 0x000fcc00078e003a */
[----:B------:R-:W3:Y:S01]  /*eb40*/  LDG.E.64 R16, desc[UR4][R16.64+0x8] ;  /* 0x0000080410107981 */ /* 0x000ee2000c1e1b00 */
[----:B------:R-:W-:Y:S01]  /*eb50*/  BSSY.RECONVERGENT B2, `(.L_x_242) ;  /* 0x0000007000027945 */ /* 0x000fe20003800200 */
[----:B------:R-:W-:Y:S01]  /*eb60*/  IADD3 R4, PT, PT, R9, 0x3, R4 ;  /* 0x0000000309047810 */ /* 0x000fe20007ffe004 */
[----:B---3-5:R-:W-:-:S14]  /*eb70*/  DSETP.GEU.AND P0, PT, R16, R52, PT ;  /* 0x000000341000722a */ /* 0x028fdc0003f0e000 */
[----:B------:R-:W-:Y:S05]  /*eb80*/  @P0 BRA `(.L_x_243) ;  /* 0x00000000000c0947 */ /* 0x000fea0003800000 */
[----:B------:R-:W-:Y:S01]  /*eb90*/  MOV R55, R15 ;  /* 0x0000000f00377202 */ /* 0x000fe20000000f00 */
[----:B------:R-:W-:Y:S02]  /*eba0*/  IMAD.MOV.U32 R52, RZ, RZ, R16 ;  /* 0x000000ffff347224 */ /* 0x000fe400078e0010 */
[----:B------:R-:W-:-:S07]  /*ebb0*/  IMAD.MOV.U32 R53, RZ, RZ, R17 ;  /* 0x000000ffff357224 */ /* 0x000fce00078e0011 */
.L_x_243:
[----:B------:R-:W-:Y:S05]  /*ebc0*/  BSYNC.RECONVERGENT B2 ;  /* 0x0000000000027941 */ /* 0x000fea0003800200 */
.L_x_242:
[----:B------:R-:W-:Y:S05]  /*ebd0*/  BRA `(.L_x_244) ;  /* 0x0000002c00d47947 */ /* 0x000fea0003800000 */
.L_x_137:
[----:B------:R-:W-:Y:S01]  /*ebe0*/  ISETP.GE.AND P0, PT, R8, 0x1, PT ;  /* 0x000000010800780c */ /* 0x000fe20003f06270 */
[----:B------:R-:W-:Y:S01]  /*ebf0*/  BSSY.RECONVERGENT B2, `(.L_x_245) ;  /* 0x0000047000027945 */ /* 0x000fe20003800200 */
[----:B------:R-:W-:Y:S01]  /*ec00*/  CS2R R16, SRZ ;  /* 0x0000000000107805 */ /* 0x000fe2000001ff00 */
[----:B-----5:R-:W-:Y:S01]  /*ec10*/  IMAD.MOV.U32 R18, RZ, RZ, R50 ;  /* 0x000000ffff127224 */ /* 0x020fe200078e0032 */
[----:B------:R-:W-:-:S09]  /*ec20*/  MOV R19, R51 ;  /* 0x0000003300137202 */ /* 0x000fd20000000f00 */
[----:B------:R-:W-:Y:S05]  /*ec30*/  @!P0 BRA `(.L_x_246) ;  /* 0x0000000400088947 */ /* 0x000fea0003800000 */
[----:B------:R-:W-:Y:S01]  /*ec40*/  BSSY.RECONVERGENT B5, `(.L_x_247) ;  /* 0x000003e000057945 */ /* 0x000fe20003800200 */
[----:B------:R-:W-:-:S07]  /*ec50*/  IMAD.MOV.U32 R39, RZ, RZ, RZ ;  /* 0x000000ffff277224 */ /* 0x000fce00078e00ff */
.L_x_248:
[----:B------:R-:W-:-:S04]  /*ec60*/  IMAD.WIDE.U32 R22, R39, 0x8, R14 ;  /* 0x0000000827167825 */ /* 0x000fc800078e000e */
[C---:B------:R-:W-:Y:S01]  /*ec70*/  IMAD.WIDE.U32 R24, R39.reuse, 0x8, R62 ;  /* 0x0000000827187825 */ /* 0x040fe200078e003e */
[----:B------:R-:W3:Y:S04]  /*ec80*/  LDG.E.64 R16, desc[UR4][R22.64+0x8] ;  /* 0x0000080416107981 */ /* 0x000ee8000c1e1b00 */
[----:B------:R-:W3:Y:S01]  /*ec90*/  LDG.E.64 R18, desc[UR4][R24.64] ;  /* 0x0000000418127981 */ /* 0x000ee2000c1e1b00 */
[----:B------:R-:W-:-:S04]  /*eca0*/  IMAD.WIDE.U32 R26, R39, 0x8, R46 ;  /* 0x00000008271a7825 */ /* 0x000fc800078e002e */
[----:B------:R-:W-:Y:S01]  /*ecb0*/  IMAD.WIDE.U32 R28, R39, 0x8, R74 ;  /* 0x00000008271c7825 */ /* 0x000fe200078e004a */
[----:B---3--:R-:W-:-:S08]  /*ecc0*/  DADD R18, -R16, R18 ;  /* 0x0000000010127229 */ /* 0x008fd00000000112 */
[----:B------:R-:W-:-:S07]  /*ecd0*/  DFMA R16, R18, 2, R16 ;  /* 0x400000001210782b */ /* 0x000fce0000000010 */
        /* <DEDUP_REMOVED lines=13> */
[----:B------:R-:W-:-:S07]  /*edb0*/  DFMA R18, R20, 2, R18 ;  /* 0x400000001412782b */ /* 0x000fce0000000012 */
        /* <DEDUP_REMOVED lines=12> */
[----:B------:R-:W-:-:S07]  /*ee80*/  DFMA R16, R20, 2, R16 ;  /* 0x400000001410782b */ /* 0x000fce0000000010 */
        /* <DEDUP_REMOVED lines=26> */
.L_x_247:
[----:B------:R0:W5:Y:S01]  /*f030*/  LDG.E.64 R18, desc[UR4][R24.64+0x20] ;  /* 0x0000200418127981 */ /* 0x000162000c1e1b00 */
[----:B------:R-:W-:Y:S01]  /*f040*/  IMAD.MOV.U32 R16, RZ, RZ, R8 ;  /* 0x000000ffff107224 */ /* 0x000fe200078e0008 */
[----:B------:R-:W-:-:S07]  /*f050*/  MOV R17, RZ ;  /* 0x000000ff00117202 */ /* 0x000fce0000000f00 */
.L_x_246:
[----:B------:R-:W-:Y:S05]  /*f060*/  BSYNC.RECONVERGENT B2 ;  /* 0x0000000000027941 */ /* 0x000fea0003800200 */
.L_x_245:
[C---:B------:R-:W-:Y:S01]  /*f070*/  IMAD.SHL.U32 R27, R16.reuse, 0x8, RZ ;  /* 0x00000008101b7824 */ /* 0x040fe200078e00ff */
[----:B0-----:R-:W-:-:S04]  /*f080*/  SHF.L.U64.HI R25, R16, 0x3, R17 ;  /* 0x0000000310197819 */ /* 0x001fc80000010211 */
[----:B------:R-:W-:-:S05]  /*f090*/  IADD3 R20, P0, PT, R14, R27, RZ ;  /* 0x0000001b0e147210 */ /* 0x000fca0007f1e0ff */
[----:B------:R-:W-:-:S05]  /*f0a0*/  IMAD.X R21, R15, 0x1, R25, P0 ;  /* 0x000000010f157824 */ /* 0x000fca00000e0619 */
[----:B------:R-:W3:Y:S01]  /*f0b0*/  LDG.E.64 R14, desc[UR4][R20.64+0x8] ;  /* 0x00000804140e7981 */ /* 0x000ee2000c1e1b00 */
[----:B------:R-:W-:-:S05]  /*f0c0*/  IADD3 R22, P0, PT, R46, R27, RZ ;  /* 0x0000001b2e167210 */ /* 0x000fca0007f1e0ff */
[----:B------:R-:W-:Y:S01]  /*f0d0*/  IMAD.X R23, R47, 0x1, R25, P0 ;  /* 0x000000012f177824 */ /* 0x000fe200000e0619 */
[----:B---3-5:R-:W-:Y:S01]  /*f0e0*/  DADD R16, -R14, R18 ;  /* 0x000000000e107229 */ /* 0x028fe20000000112 */
[----:B------:R-:W-:-:S04]  /*f0f0*/  IADD3 R18, P1, PT, R74, R27, RZ ;  /* 0x0000001b4a127210 */ /* 0x000fc80007f3e0ff */
[----:B------:R-:W-:-:S03]  /*f100*/  IADD3.X R19, PT, PT, R75, R25, RZ, P1, !PT ;  /* 0x000000194b137210 */ /* 0x000fc60000ffe4ff */
[----:B------:R-:W-:-:S07]  /*f110*/  DFMA R14, R16, 2, R14 ;  /* 0x40000000100e782b */ /* 0x000fce000000000e */
[----:B------:R0:W-:Y:S04]  /*f120*/  STG.E.64 desc[UR4][R22.64+0x8], R14 ;  /* 0x0000080e16007986 */ /* 0x0001e8000c101b04 */
[----:B------:R-:W3:Y:S01]  /*f130*/  LDG.E.64 R18, desc[UR4][R18.64] ;  /* 0x0000000412127981 */ /* 0x000ee2000c1e1b00 */
[----:B------:R-:W-:-:S05]  /*f140*/  IADD3 R16, P1, PT, R72, R27, RZ ;  /* 0x0000001b48107210 */ /* 0x000fca0007f3e0ff */
[----:B------:R-:W-:Y:S01]  /*f150*/  IMAD.X R17, R73, 0x1, R25, P1 ;  /* 0x0000000149117824 */ /* 0x000fe200008e0619 */
        /* <DEDUP_REMOVED lines=12> */
[----:B------:R-:W-:Y:S02]  /*f220*/  MOV R56, RZ ;  /* 0x000000ff00387202 */ /* 0x000fe40000000f00 */
[----:B------:R-:W-:-:S07]  /*f230*/  CS2R R44, SRZ ;  /* 0x00000000002c7805 */ /* 0x000fce000001ff00 */
.L_x_266:
[----:B------:R-:W-:Y:S01]  /*f240*/  ISETP.GE.AND P0, PT, R12, 0x1, PT ;  /* 0x000000010c00780c */ /* 0x000fe20003f06270 */
[----:B------:R-:W-:Y:S01]  /*f250*/  BSSY.RECONVERGENT B5, `(.L_x_251) ;  /* 0x00000d3000057945 */ /* 0x000fe20003800200 */
[----:B------:R-:W-:-:S11]  /*f260*/  CS2R R42, SRZ ;  /* 0x00000000002a7805 */ /* 0x000fd6000001ff00 */
[----:B------:R-:W-:Y:S05]  /*f270*/  @!P0 BRA `(.L_x_252) ;  /* 0x0000000c00408947 */ /* 0x000fea0003800000 */
[----:B------:R-:W-:-:S04]  /*f280*/  IMAD.WIDE.U32 R14, R8, 0x8, R62 ;  /* 0x00000008080e7825 */ /* 0x000fc800078e003e */
        /* <DEDUP_REMOVED lines=17> */
.L_x_265:
[----:B------:R-:W-:-:S04]  /*f3a0*/  IMAD R89, R87, 0x3, RZ ;  /* 0x0000000357597824 */ /* 0x000fc800078e02ff */
[----:B------:R-:W-:-:S05]  /*f3b0*/  IMAD.WIDE.U32 R88, R89, 0x8, R64 ;  /* 0x0000000859587825 */ /* 0x000fca00078e0040 */
[----:B------:R-:W2:Y:S01]  /*f3c0*/  LDG.E.64 R14, desc[UR4][R88.64] ;  /* 0x00000004580e7981 */ /* 0x000ea2000c1e1b00 */
[----:B------:R-:W0:Y:S01]  /*f3d0*/  MUFU.RCP64H R17, R33 ;  /* 0x0000002100117308 */ /* 0x000e220000001800 */
[----:B------:R-:W-:Y:S01]  /*f3e0*/  IMAD.MOV.U32 R16, RZ, RZ, 0x1 ;  /* 0x00000001ff107424 */ /* 0x000fe200078e00ff */
[----:B------:R-:W-:Y:S01]  /*f3f0*/  IADD3 R87, PT, PT, R87, 0x1, RZ ;  /* 0x0000000157577810 */ /* 0x000fe20007ffe0ff */
[----:B------:R-:W-:Y:S03]  /*f400*/  BSSY.RECONVERGENT B7, `(.L_x_253) ;  /* 0x0000016000077945 */ /* 0x000fe60003800200 */
        /* <DEDUP_REMOVED lines=21> */
.L_x_254:
[----:B------:R-:W-:Y:S05]  /*f560*/  BSYNC.RECONVERGENT B7 ;  /* 0x0000000000077941 */ /* 0x000fea0003800200 */
.L_x_253:
        /* <DEDUP_REMOVED lines=27> */
.L_x_256:
[----:B------:R-:W-:Y:S05]  /*f720*/  BSYNC.RECONVERGENT B7 ;  /* 0x0000000000077941 */ /* 0x000fea0003800200 */
.L_x_255:
[----:B------:R-:W0:Y:S01]  /*f730*/  MUFU.RCP64H R17, R29 ;  /* 0x0000001d00117308 */ /* 0x000e220000001800 */
[----:B------:R-:W-:Y:S01]  /*f740*/  MOV R16, 0x1 ;  /* 0x0000000100107802 */ /* 0x000fe20000000f00 */
[----:B------:R-:W-:Y:S01]  /*f750*/  DADD R14, R14, 1 ;  /* 0x3ff000000e0e7429 */ /* 0x000fe20000000000 */
[----:B------:R-:W-:Y:S01]  /*f760*/  FSETP.GEU.AND P1, PT, |R93|, 6.5827683646048100446e-37, PT ;  /* 0x036000005d00780b */ /* 0x000fe20003f2e200 */
[----:B------:R-:W-:Y:S06]  /*f770*/  BSSY.RECONVERGENT B7, `(.L_x_257) ;  /* 0x0000015000077945 */ /* 0x000fec0003800200 */
        /* <DEDUP_REMOVED lines=20> */
.L_x_258:
[----:B------:R-:W-:Y:S05]  /*f8c0*/  BSYNC.RECONVERGENT B7 ;  /* 0x0000000000077941 */ /* 0x000fea0003800200 */
.L_x_257:
        /* <DEDUP_REMOVED lines=21> */
.L_x_260:
[----:B------:R-:W-:Y:S05]  /*fa20*/  BSYNC.RECONVERGENT B7 ;  /* 0x0000000000077941 */ /* 0x000fea0003800200 */
.L_x_259:
[----:B------:R-:W-:Y:S01]  /*fa30*/  DMUL R84, R84, -0.5 ;  /* 0xbfe0000054547828 */ /* 0x000fe20000000000 */
[----:B------:R-:W-:Y:S01]  /*fa40*/  MOV R14, 0x652b82fe ;  /* 0x652b82fe000e7802 */ /* 0x000fe20000000f00 */
[----:B------:R-:W-:Y:S01]  /*fa50*/  IMAD.MOV.U32 R15, RZ, RZ, 0x3ff71547 ;  /* 0x3ff71547ff0f7424 */ /* 0x000fe200078e00ff */
[----:B------:R-:W-:Y:S01]  /*fa60*/  UMOV UR6, 0xfefa39ef ;  /* 0xfefa39ef00067882 */ /* 0x000fe20000000000 */
[----:B------:R-:W-:Y:S01]  /*fa70*/  UMOV UR7, 0x3fe62e42 ;  /* 0x3fe62e4200077882 */ /* 0x000fe20000000000 */
[----:B------:R-:W0:Y:S01]  /*fa80*/  MUFU.RCP64H R21, R89 ;  /* 0x0000005900157308 */ /* 0x000e220000001800 */
[----:B------:R-:W-:Y:S01]  /*fa90*/  IADD3 R20, PT, PT, R89, 0x300402, RZ ;  /* 0x0030040259147810 */ /* 0x000fe20007ffe0ff */
[----:B------:R-:W-:Y:S01]  /*faa0*/  BSSY.RECONVERGENT B2, `(.L_x_261) ;  /* 0x000003e000027945 */ /* 0x000fe20003800200 */
[----:B------:R-:W-:Y:S02]  /*fab0*/  DFMA R94, R94, -0.5, R84 ;  /* 0xbfe000005e5e782b */ /* 0x000fe40000000054 */
[----:B------:R-:W-:-:S06]  /*fac0*/  FSETP.GEU.AND P2, PT, |R20|, 5.8789094863358348022e-39, PT ;  /* 0x004004021400780b */ /* 0x000fcc0003f4e200 */
        /* <DEDUP_REMOVED lines=54> */
[----:B------:R-:W-:Y:S01]  /*fe30*/  @!P1 IMAD.IADD R14, R14, 0x1, -R15 ;  /* 0x000000010e0e9824 */ /* 0x000fe200078e0a0f */
[----:B------:R-:W-:-:S04]  /*fe40*/  @!P1 LEA R15, R15, R19, 0x14 ;  /* 0x000000130f0f9211 */ /* 0x000fc800078ea0ff */
[----:B------:R-:W-:Y:S01]  /*fe50*/  @!P1 LEA R17, R14, 0x3ff00000, 0x14 ;  /* 0x3ff000000e119811 */ /* 0x000fe200078ea0ff */
[----:B------:R-:W-:-:S06]  /*fe60*/  @!P1 IMAD.MOV.U32 R14, RZ, RZ, R18 ;  /* 0x000000ffff0e9224 */ /* 0x000fcc00078e0012 */
[----:B------:R-:W-:-:S11]  /*fe70*/  @!P1 DMUL R78, R14, R16 ;  /* 0x000000100e4e9228 */ /* 0x000fd60000000000 */
.L_x_262:
[----:B------:R-:W-:Y:S05]  /*fe80*/  BSYNC.RECONVERGENT B2 ;  /* 0x0000000000027941 */ /* 0x000fea0003800200 */
.L_x_261:
        /* <DEDUP_REMOVED lines=8> */
[----:B------:R-:W-:Y:S02]  /*ff10*/  IMAD.MOV.U32 R22, RZ, RZ, R16 ;  /* 0x000000ffff167224 */ /* 0x000fe400078e0010 */
[----:B------:R-:W-:-:S07]  /*ff20*/  IMAD.MOV.U32 R23, RZ, RZ, R15 ;  /* 0x000000ffff177224 */ /* 0x000fce00078e000f */
.L_x_264:
[----:B------:R-:W-:Y:S05]  /*ff30*/  BSYNC.RECONVERGENT B7 ;  /* 0x0000000000077941 */ /* 0x000fea0003800200 */
.L_x_263:
[----:B------:R-:W-:-:S08]  /*ff40*/  DMUL R78, R24, R78 ;  /* 0x0000004e184e7228 */ /* 0x000fd00000000000 */
[----:B------:R-:W-:-:S08]  /*ff50*/  DFMA R22, R40, R22, R78 ;  /* 0x000000162816722b */ /* 0x000fd0000000004e */
[----:B------:R-:W-:Y:S01]  /*ff60*/  DFMA R42, R34, R22, R42 ;  /* 0x00000016222a722b */ /* 0x000fe2000000002a */
[----:B------:R-:W-:Y:S10]  /*ff70*/  @P4 BRA `(.L_x_265) ;  /* 0xfffffff400084947 */ /* 0x000ff4000383ffff */
.L_x_252:
[----:B------:R-:W-:Y:S05]  /*ff80*/  BSYNC.RECONVERGENT B5 ;  /* 0x0000000000057941 */ /* 0x000fea0003800200 */
.L_x_251:
[C---:B------:R-:W-:Y:S02]  /*ff90*/  IMAD R15, R56.reuse, 0x3, RZ ;  /* 0x00000003380f7824 */ /* 0x040fe400078e02ff */
[----:B------:R-:W-:-:S04]  /*ffa0*/  IMAD.WIDE.U32 R16, R56, 0x8, R64 ;  /* 0x0000000838107825 */ /* 0x000fc800078e0040 */
[----:B------:R-:W-:Y:S02]  /*ffb0*/  IMAD.WIDE.U32 R14, R15, 0x8, R64 ;  /* 0x000000080f0e7825 */ /* 0x000fe400078e0040 */
[----:B------:R-:W3:Y:S04]  /*ffc0*/  LDG.E.64 R16, desc[UR4][R16.64+0x28] ;  /* 0x0000280410107981 */ /* 0x000ee8000c1e1b00 */
[----:B------:R-:W4:Y:S01]  /*ffd0*/  LDG.E.64 R14, desc[UR4][R14.64+0x10] ;  /* 0x000010040e0e7981 */ /* 0x000f22000c1e1b00 */
[----:B-----5:R-:W-:Y:S01]  /*ffe0*/  DADD R42, R46, R42 ;  /* 0x000000002e2a7229 */ /* 0x020fe2000000002a */
[----:B------:R-:W-:-:S04]  /*fff0*/  IADD3 R56, PT, PT, R56, 0x1, RZ ;  /* 0x0000000138387810 */ /* 0x000fc80007ffe0ff */
[----:B------:R-:W-:-:S03]  /*10000*/  ISETP.NE.AND P0, PT, R56, R11, PT ;  /* 0x0000000b3800720c */ /* 0x000fc60003f05270 */
[C---:B---3--:R-:W-:Y:S02]  /*10010*/  DADD R18, R42.reuse, -R16 ;  /* 0x000000002a127229 */ /* 0x048fe40000000810 */
[----:B----4-:R-:W-:-:S08]  /*10020*/  DADD R42, R42, -R14 ;  /* 0x000000002a2a7229 */ /* 0x010fd0000000080e */
[----:B------:R-:W-:Y:S01]  /*10030*/  DFMA R44, R42, R18, R44 ;  /* 0x000000122a2c722b */ /* 0x000fe2000000002c */
[----:B------:R-:W-:Y:S10]  /*10040*/  @P0 BRA `(.L_x_266) ;  /* 0xfffffff0007c0947 */ /* 0x000ff4000383ffff */
.L_x_250:
[----:B------:R-:W-:Y:S05]  /*10050*/  BSYNC.RECONVERGENT B6 ;  /* 0x0000000000067941 */ /* 0x000fea0003800200 */
.L_x_249:
[----:B------:R-:W-:Y:S01]  /*10060*/  DSETP.GEU.AND P0, PT, R48, R44, PT ;  /* 0x0000002c3000722a */ /* 0x000fe20003f0e000 */
[----:B------:R-:W-:Y:S01]  /*10070*/  BSSY.RECONVERGENT B2, `(.L_x_151) ;  /* 0x0000041000027945 */ /* 0x000fe20003800200 */
[----:B------:R-:W-:-:S12]  /*10080*/  VIADD R4, R4, 0x2 ;  /* 0x0000000204047836 */ /* 0x000fd80000000000 */
[----:B------:R-:W-:Y:S05]  /*10090*/  @!P0 BRA `(.L_x_267) ;  /* 0x0000000000848947 */ /* 0x000fea0003800000 */
[----:B------:R-:W-:Y:S01]  /*100a0*/  ISETP.GE.AND P0, PT, R8, 0x1, PT ;  /* 0x000000010800780c */ /* 0x000fe20003f06270 */
[----:B------:R-:W-:Y:S01]  /*100b0*/  BSSY.RECONVERGENT B5, `(.L_x_268) ;  /* 0x0000017000057945 */ /* 0x000fe20003800200 */
[----:B------:R-:W-:-:S11]  /*100c0*/  IMAD.MOV.U32 R15, RZ, RZ, RZ ;  /* 0x000000ffff0f7224 */ /* 0x000fd600078e00ff */
[----:B------:R-:W-:Y:S05]  /*100d0*/  @!P0 BRA `(.L_x_269) ;  /* 0x0000000000508947 */ /* 0x000fea0003800000 */
[----:B------:R-:W-:Y:S01]  /*100e0*/  BSSY.RECONVERGENT B6, `(.L_x_270) ;  /* 0x0000011000067945 */ /* 0x000fe20003800200 */
[----:B------:R-:W-:Y:S02]  /*100f0*/  IMAD.MOV.U32 R27, RZ, RZ, RZ ;  /* 0x000000ffff1b7224 */ /* 0x000fe400078e00ff */
[----:B------:R-:W-:-:S07]  /*10100*/  IMAD.WIDE.U32 R24, R8, 0x8, R62 ;  /* 0x0000000808187825 */ /* 0x000fce00078e003e */
.L_x_271:
[----:B-----5:R-:W-:-:S05]  /*10110*/  IMAD.WIDE.U32 R46, R27, 0x8, R24 ;  /* 0x000000081b2e7825 */ /* 0x020fca00078e0018 */
[----:B0-----:R-:W3:Y:S01]  /*10120*/  LDG.E.64 R14, desc[UR4][R46.64+0x8] ;  /* 0x000008042e0e7981 */ /* 0x001ee2000c1e1b00 */
[----:B------:R-:W-:-:S05]  /*10130*/  IADD3 R17, PT, PT, R54, R27, RZ ;  /* 0x0000001b36117210 */ /* 0x000fca0007ffe0ff */
        /* <DEDUP_REMOVED lines=12> */
.L_x_270:
[----:B------:R-:W5:Y:S01]  /*10200*/  LDG.E.64 R46, desc[UR4][R46.64+0x28] ;  /* 0x000028042e2e7981 */ /* 0x000f62000c1e1b00 */
[----:B0-----:R-:W-:-:S07]  /*10210*/  IMAD.MOV.U32 R15, RZ, RZ, R8 ;  /* 0x000000ffff0f7224 */ /* 0x001fce00078e0008 */
.L_x_269:
[----:B------:R-:W-:Y:S05]  /*10220*/  BSYNC.RECONVERGENT B5 ;  /* 0x0000000000057941 */ /* 0x000fea0003800200 */
.L_x_268:
        /* <DEDUP_REMOVED lines=8> */
.L_x_267:
[----:B------:R-:W-:Y:S01]  /*102b0*/  ISETP.GE.AND P0, PT, R8, 0x1, PT ;  /* 0x000000010800780c */ /* 0x000fe20003f06270 */
[----:B------:R-:W-:Y:S01]  /*102c0*/  BSSY.RECONVERGENT B5, `(.L_x_273) ;  /* 0x0000016000057945 */ /* 0x000fe20003800200 */
[----:B------:R-:W-:-:S11]  /*102d0*/  IMAD.MOV.U32 R15, RZ, RZ, RZ ;  /* 0x000000ffff0f7224 */ /* 0x000fd600078e00ff */
[----:B------:R-:W-:Y:S05]  /*102e0*/  @!P0 BRA `(.L_x_274) ;  /* 0x00000000004c8947 */ /* 0x000fea0003800000 */
[----:B------:R-:W-:Y:S01]  /*102f0*/  BSSY.RECONVERGENT B6, `(.L_x_275) ;  /* 0x0000010000067945 */ /* 0x000fe20003800200 */
[----:B------:R-:W-:-:S07]  /*10300*/  IMAD.MOV.U32 R25, RZ, RZ, RZ ;  /* 0x000000ffff197224 */ /* 0x000fce00078e00ff */
.L_x_276:
[----:B------:R-:W-:-:S05]  /*10310*/  IMAD.WIDE.U32 R50, R25, 0x8, R62 ;  /* 0x0000000819327825 */ /* 0x000fca00078e003e */
        /* <DEDUP_REMOVED lines=14> */
.L_x_275:
[----:B------:R-:W5:Y:S01]  /*10400*/  LDG.E.64 R50, desc[UR4][R50.64+0x20] ;  /* 0x0000200432327981 */ /* 0x000f62000c1e1b00 */
[----:B0-----:R-:W-:-:S07]  /*10410*/  IMAD.MOV.U32 R15, RZ, RZ, R8 ;  /* 0x000000ffff0f7224 */ /* 0x001fce00078e0008 */
.L_x_274:
[----:B------:R-:W-:Y:S05]  /*10420*/  BSYNC.RECONVERGENT B5 ;  /* 0x0000000000057941 */ /* 0x000fea0003800200 */
.L_x_273:
[----:B------:R-:W-:Y:S02]  /*10430*/  IMAD.IADD R15, R54, 0x1, R15 ;  /* 0x00000001360f7824 */ /* 0x000fe400078e020f */
[----:B------:R-:W-:-:S04]  /*10440*/  IMAD.WIDE.U32 R16, R57, 0x8, R58 ;  /* 0x0000000839107825 */ /* 0x000fc800078e003a */
[----:B------:R-:W-:-:S05]  /*10450*/  IMAD.WIDE.U32 R14, R15, 0x8, R70 ;  /* 0x000000080f0e7825 */ /* 0x000fca00078e0046 */
[----:B-----5:R0:W-:Y:S04]  /*10460*/  STG.E.64 desc[UR4][R14.64], R50 ;  /* 0x000000320e007986 */ /* 0x0201e8000c101b04 */
[----:B------:R0:W-:Y:S02]  /*10470*/  STG.E.64 desc[UR4][R16.64+0x8], R48 ;  /* 0x0000083010007986 */ /* 0x0001e4000c101b04 */
.L_x_272:
[----:B------:R-:W-:Y:S05]  /*10480*/  BSYNC.RECONVERGENT B2 ;  /* 0x0000000000027941 */ /* 0x000fea0003800200 */
.L_x_151:
[----:B------:R-:W-:Y:S01]  /*10490*/  ISETP.GT.AND P0, PT, R4, 0xbb8, PT ;  /* 0x00000bb80400780c */ /* 0x000fe20003f04270 */
[----:B------:R-:W-:-:S03]  /*104a0*/  DSETP.GEU.AND P1, PT, R48, R52, PT ;  /* 0x000000343000722a */ /* 0x000fc60003f2e000 */
[C---:B------:R-:W-:Y:S02]  /*104b0*/  ISETP.GT.OR P0, PT, R5.reuse, 0x1, P0 ;  /* 0x000000010500780c */ /* 0x040fe40000704670 */
[----:B------:R-:W-:Y:S02]  /*104c0*/  IADD3 R5, PT, PT, R5, -0x1, RZ ;  /* 0xffffffff05057810 */ /* 0x000fe40007ffe0ff */
[----:B------:R-:W-:Y:S02]  /*104d0*/  FSEL R52, R48, R52, !P1 ;  /* 0x0000003430347208 */ /* 0x000fe40004800000 */
[----:B------:R-:W-:Y:S02]  /*104e0*/  FSEL R53, R49, R53, !P1 ;  /* 0x0000003531357208 */ /* 0x000fe40004800000 */
[----:B------:R-:W-:-:S05]  /*104f0*/  SEL R55, R57, R55, !P1 ;  /* 0x0000003739377207 */ /* 0x000fca0004800000 */
[----:B------:R-:W-:Y:S05]  /*10500*/  @P0 BRA `(.L_x_244) ;  /* 0x0000001400880947 */ /* 0x000fea0003800000 */
[----:B------:R-:W-:Y:S01]  /*10510*/  ISETP.GE.AND P0, PT, R8, 0xe, PT ;  /* 0x0000000e0800780c */ /* 0x000fe20003f06270 */
[----:B------:R-:W-:Y:S01]  /*10520*/  BSSY.RECONVERGENT B2, `(.L_x_277) ;  /* 0x000002d000027945 */ /* 0x000fe20003800200 */
[----:B------:R-:W-:Y:S01]  /*10530*/  IMAD.MOV.U32 R5, RZ, RZ, RZ ;  /* 0x000000ffff057224 */ /* 0x000fe200078e00ff */
[----:B------:R-:W-:-:S10]  /*10540*/  CS2R R80, SRZ ;  /* 0x0000000000507805 */ /* 0x000fd4000001ff00 */
[----:B------:R-:W-:Y:S05]  /*10550*/  @!P0 BRA `(.L_x_278) ;  /* 0x0000000000a48947 */ /* 0x000fea0003800000 */
[----:B------:R-:W-:Y:S01]  /*10560*/  BSSY.RECONVERGENT B5, `(.L_x_279) ;  /* 0x0000027000057945 */ /* 0x000fe20003800200 */
[----:B------:R-:W-:Y:S01]  /*10570*/  IMAD.MOV.U32 R5, RZ, RZ, RZ ;  /* 0x000000ffff057224 */ /* 0x000fe200078e00ff */
[----:B------:R-:W-:-:S07]  /*10580*/  CS2R R80, SRZ ;  /* 0x0000000000507805 */ /* 0x000fce000001ff00 */
.L_x_280:
[----:B0--34-:R-:W-:-:S05]  /*10590*/  IMAD.WIDE.U32 R14, R5, 0x8, R58 ;  /* 0x00000008050e7825 */ /* 0x019fca00078e003a */
[----:B------:R-:W3:Y:S04]  /*105a0*/  LDG.E.64 R16, desc[UR4][R14.64+0x8] ;  /* 0x000008040e107981 */ /* 0x000ee8000c1e1b00 */
[----:B------:R-:W4:Y:S04]  /*105b0*/  LDG.E.64 R18, desc[UR4][R14.64+0x10] ;  /* 0x000010040e127981 */ /* 0x000f28000c1e1b00 */
[----:B------:R-:W5:Y:S04]  /*105c0*/  LDG.E.64 R20, desc[UR4][R14.64+0x18] ;  /* 0x000018040e147981 */ /* 0x000f68000c1e1b00 */
        /* <DEDUP_REMOVED lines=33> */
.L_x_279:
[----:B------:R-:W-:-:S07]  /*107e0*/  MOV R5, R0 ;  /* 0x0000000000057202 */ /* 0x000fce0000000f00 */
.L_x_278:
[----:B------:R-:W-:Y:S05]  /*107f0*/  BSYNC.RECONVERGENT B2 ;  /* 0x0000000000027941 */ /* 0x000fea0003800200 */
.L_x_277:
[----:B0-----:R-:W-:Y:S01]  /*10800*/  VIADD R25, R9, 0x1 ;  /* 0x0000000109197836 */ /* 0x001fe20000000000 */
[----:B------:R-:W-:Y:S04]  /*10810*/  BSSY.RECONVERGENT B2, `(.L_x_281) ;  /* 0x0000030000027945 */ /* 0x000fe80003800200 */
[C---:B---34-:R-:W-:Y:S02]  /*10820*/  LOP3.LUT P0, R14, R25.reuse, 0xb, RZ, 0xc0, !PT ;  /* 0x0000000b190e7812 */ /* 0x058fe4000780c0ff */
[----:B------:R-:W-:-:S11]  /*10830*/  LOP3.LUT R24, R25, 0x3, RZ, 0xc0, !PT ;  /* 0x0000000319187812 */ /* 0x000fd600078ec0ff */
[----:B------:R-:W-:Y:S05]  /*10840*/  @!P0 BRA `(.L_x_282) ;  /* 0x0000000000b08947 */ /* 0x000fea0003800000 */
[----:B------:R-:W-:Y:S01]  /*10850*/  VIADD R14, R14, 0xffffffff ;  /* 0xffffffff0e0e7836 */ /* 0x000fe20000000000 */
[----:B------:R-:W-:Y:S01]  /*10860*/  BSSY.RECONVERGENT B5, `(.L_x_283) ;  /* 0x0000016000057945 */ /* 0x000fe20003800200 */
[----:B------:R-:W-:-:S03]  /*10870*/  ISETP.NE.AND P0, PT, R24, RZ, PT ;  /* 0x000000ff1800720c */ /* 0x000fc60003f05270 */
[----:B------:R-:W-:-:S13]  /*10880*/  ISETP.GE.U32.AND P1, PT, R14, 0x7, PT ;  /* 0x000000070e00780c */ /* 0x000fda0003f26070 */
[----:B------:R-:W-:Y:S05]  /*10890*/  @!P1 BRA `(.L_x_284) ;  /* 0x0000000000489947 */ /* 0x000fea0003800000 */
[----:B------:R-:W-:-:S05]  /*108a0*/  IMAD.WIDE.U32 R14, R5, 0x8, R58 ;  /* 0x00000008050e7825 */ /* 0x000fca00078e003a */
[----:B------:R-:W3:Y:S04]  /*108b0*/  LDG.E.64 R16, desc[UR4][R14.64+0x8] ;  /* 0x000008040e107981 */ /* 0x000ee8000c1e1b00 */
[----:B------:R-:W4:Y:S04]  /*108c0*/  LDG.E.64 R18, desc[UR4][R14.64+0x10] ;  /* 0x000010040e127981 */ /* 0x000f28000c1e1b00 */
[----:B------:R-:W5:Y:S04]  /*108d0*/  LDG.E.64 R20, desc[UR4][R14.64+0x18] ;  /* 0x000018040e147981 */ /* 0x000f68000c1e1b00 */
[----:B------:R-:W2:Y:S04]  /*108e0*/  LDG.E.64 R22, desc[UR4][R14.64+0x20] ;  /* 0x000020040e167981 */ /* 0x000ea8000c1e1b00 */
[----:B------:R-:W2:Y:S04]  /*108f0*/  LDG.E.64 R26, desc[UR4][R14.64+0x28] ;  /* 0x000028040e1a7981 */ /* 0x000ea8000c1e1b00 */
[----:B------:R-:W2:Y:S04]  /*10900*/  LDG.E.64 R28, desc[UR4][R14.64+0x30] ;  /* 0x000030040e1c7981 */ /* 0x000ea8000c1e1b00 */
[----:B------:R-:W2:Y:S04]  /*10910*/  LDG.E.64 R30, desc[UR4][R14.64+0x38] ;  /* 0x000038040e1e7981 */ /* 0x000ea8000c1e1b00 */
        /* <DEDUP_REMOVED lines=10> */
.L_x_284:
[----:B------:R-:W-:Y:S05]  /*109c0*/  BSYNC.RECONVERGENT B5 ;  /* 0x0000000000057941 */ /* 0x000fea0003800200 */
.L_x_283:
[----:B------:R-:W-:Y:S05]  /*109d0*/  @!P0 BRA `(.L_x_282) ;  /* 0x00000000004c8947 */ /* 0x000fea0003800000 */
[----:B------:R-:W-:-:S04]  /*109e0*/  IADD3 R14, PT, PT, R24, -0x1, RZ ;  /* 0xffffffff180e7810 */ /* 0x000fc80007ffe0ff */
[----:B------:R-:W-:-:S13]  /*109f0*/  ISETP.GE.U32.AND P0, PT, R14, 0x3, PT ;  /* 0x000000030e00780c */ /* 0x000fda0003f06070 */
[----:B------:R-:W-:-:S05]  /*10a00*/  @P0 IMAD.WIDE.U32 R20, R5, 0x8, R58 ;  /* 0x0000000805140825 */ /* 0x000fca00078e003a */
[----:B------:R-:W3:Y:S04]  /*10a10*/  @P0 LDG.E.64 R22, desc[UR4][R20.64+0x8] ;  /* 0x0000080414160981 */ /* 0x000ee8000c1e1b00 */
[----:B------:R-:W4:Y:S04]  /*10a20*/  @P0 LDG.E.64 R26, desc[UR4][R20.64+0x10] ;  /* 0x00001004141a0981 */ /* 0x000f28000c1e1b00 */
[----:B------:R-:W5:Y:S01]  /*10a30*/  @P0 LDG.E.64 R28, desc[UR4][R20.64+0x18] ;  /* 0x00001804141c0981 */ /* 0x000f62000c1e1b00 */
[----:B------:R-:W-:Y:S01]  /*10a40*/  LOP3.LUT R14, R9, 0x1, RZ, 0xc0, !PT ;  /* 0x00000001090e7812 */ /* 0x000fe200078ec0ff */
[----:B------:R-:W-:-:S02]  /*10a50*/  @P0 VIADD R5, R5, 0x4 ;  /* 0x0000000405050836 */ /* 0x000fc40000000000 */
[----:B------:R-:W2:Y:S01]  /*10a60*/  @P0 LDG.E.64 R30, desc[UR4][R20.64+0x20] ;  /* 0x00002004141e0981 */ /* 0x000ea2000c1e1b00 */
[----:B------:R-:W-:Y:S01]  /*10a70*/  ISETP.NE.U32.AND P1, PT, R14, 0x1, PT ;  /* 0x000000010e00780c */ /* 0x000fe20003f25070 */
[----:B------:R-:W-:-:S05]  /*10a80*/  IMAD.WIDE.U32 R18, R5, 0x8, R58 ;  /* 0x0000000805127825 */ /* 0x000fca00078e003a */
[----:B------:R-:W2:Y:S07]  /*10a90*/  LDG.E.64 R14, desc[UR4][R18.64+0x8] ;  /* 0x00000804120e7981 */ /* 0x000eae000c1e1b00 */
[----:B------:R-:W2:Y:S01]  /*10aa0*/  @!P1 LDG.E.64 R16, desc[UR4][R18.64+0x10] ;  /* 0x0000100412109981 */ /* 0x000ea2000c1e1b00 */
[----:B---3--:R-:W-:-:S08]  /*10ab0*/  @P0 DADD R22, R80, R22 ;  /* 0x0000000050160229 */ /* 0x008fd00000000016 */
[----:B----4-:R-:W-:-:S08]  /*10ac0*/  @P0 DADD R22, R22, R26 ;  /* 0x0000000016160229 */ /* 0x010fd0000000001a */
[----:B-----5:R-:W-:-:S08]  /*10ad0*/  @P0 DADD R22, R22, R28 ;  /* 0x0000000016160229 */ /* 0x020fd0000000001c */
[----:B--2---:R-:W-:-:S08]  /*10ae0*/  @P0 DADD R80, R22, R30 ;  /* 0x0000000016500229 */ /* 0x004fd0000000001e */
[----:B------:R-:W-:-:S08]  /*10af0*/  DADD R80, R14, R80 ;  /* 0x000000000e507229 */ /* 0x000fd00000000050 */
[----:B------:R-:W-:-:S11]  /*10b00*/  @!P1 DADD R80, R80, R16 ;  /* 0x0000000050509229 */ /* 0x000fd60000000010 */
.L_x_282:
[----:B------:R-:W-:Y:S05]  /*10b10*/  BSYNC.RECONVERGENT B2 ;  /* 0x0000000000027941 */ /* 0x000fea0003800200 */
.L_x_281:
[C---:B------:R-:W-:Y:S01]  /*10b20*/  VIADD R18, R8.reuse, 0x2 ;  /* 0x0000000208127836 */ /* 0x040fe20000000000 */
[----:B------:R-:W-:Y:S01]  /*10b30*/  FSETP.GEU.AND P1, PT, |R81|, 6.5827683646048100446e-37, PT ;  /* 0x036000005100780b */ /* 0x000fe20003f2e200 */
[----:B------:R-:W-:Y:S01]  /*10b40*/  IMAD.MOV.U32 R14, RZ, RZ, 0x1 ;  /* 0x00000001ff0e7424 */ /* 0x000fe200078e00ff */
[----:B------:R-:W-:Y:S01]  /*10b50*/  BSSY.RECONVERGENT B5, `(.L_x_285) ;  /* 0x0000012000057945 */ /* 0x000fe20003800200 */
[----:B------:R-:W-:Y:S02]  /*10b60*/  ISETP.GE.AND P4, PT, R8, 0x2, PT ;  /* 0x000000020800780c */ /* 0x000fe40003f86270 */
[----:B------:R-:W0:Y:S08]  /*10b70*/  I2F.F64 R18, R18 ;  /* 0x0000001200127312 */ /* 0x000e300000201c00 */
[----:B0-----:R-:W0:Y:S02]  /*10b80*/  MUFU.RCP64H R15, R19 ;  /* 0x00000013000f7308 */ /* 0x001e240000001800 */
        /* <DEDUP_REMOVED lines=13> */
[----:B-12---:R-:W-:Y:S05]  /*10c60*/  CALL.REL.NOINC `($__internal_1_$__cuda_sm20_div_rn_f64_full) ;  /* 0x0000005000647944 */ /* 0x006fea0003c00000 */
.L_x_286:
[----:B------:R-:W-:Y:S05]  /*10c70*/  BSYNC.RECONVERGENT B5 ;  /* 0x0000000000057941 */ /* 0x000fea0003800200 */
.L_x_285:
[----:B------:R-:W-:Y:S01]  /*10c80*/  BSSY.RECONVERGENT B5, `(.L_x_287) ;  /* 0x0000082000057945 */ /* 0x000fe20003800200 */
[----:B------:R-:W-:Y:S01]  /*10c90*/  IMAD.MOV.U32 R17, RZ, RZ, RZ ;  /* 0x000000ffff117224 */ /* 0x000fe200078e00ff */
[----:B------:R-:W-:Y:S02]  /*10ca0*/  CS2R R14, SRZ ;  /* 0x00000000000e7805 */ /* 0x000fe4000001ff00 */
[----:B------:R-:W-:Y:S05]  /*10cb0*/  @!P4 BRA `(.L_x_288) ;  /* 0x0000000400f8c947 */ /* 0x000fea0003800000 */
[----:B------:R-:W-:Y:S01]  /*10cc0*/  BSSY.RECONVERGENT B2, `(.L_x_288) ;  /* 0x000007d000027945 */ /* 0x000fe20003800200 */
[----:B------:R-:W-:Y:S01]  /*10cd0*/  IMAD.MOV.U32 R5, RZ, RZ, RZ ;  /* 0x000000ffff057224 */ /* 0x000fe200078e00ff */
[----:B------:R-:W-:-:S07]  /*10ce0*/  CS2R R14, SRZ ;  /* 0x00000000000e7805 */ /* 0x000fce000001ff00 */
.L_x_304:
[----:B------:R-:W-:-:S05]  /*10cf0*/  IMAD.WIDE.U32 R16, R5, 0x8, R58 ;  /* 0x0000000805107825 */ /* 0x000fca00078e003a */
[----:B------:R-:W3:Y:S01]  /*10d00*/  LDG.E.64 R20, desc[UR4][R16.64+0x8] ;  /* 0x0000080410147981 */ /* 0x000ee2000c1e1b00 */
[----:B------:R-:W-:Y:S01]  /*10d10*/  BSSY.RECONVERGENT B6, `(.L_x_289) ;  /* 0x0000006000067945 */ /* 0x000fe20003800200 */
[----:B---3--:R-:W-:-:S08]  /*10d20*/  DADD R20, R20, -R84 ;  /* 0x0000000014147229 */ /* 0x008fd00000000854 */
[----:B------:R-:W-:-:S10]  /*10d30*/  DADD R22, -RZ, |R20| ;  /* 0x00000000ff167229 */ /* 0x000fd40000000514 */
[----:B------:R-:W-:Y:S01]  /*10d40*/  IMAD.MOV.U32 R32, RZ, RZ, R22 ;  /* 0x000000ffff207224 */ /* 0x000fe200078e0016 */
[----:B------:R-:W-:-:S07]  /*10d50*/  MOV R22, 0x10d70 ;  /* 0x00010d7000167802 */ /* 0x000fce0000000f00 */
[----:B-12---:R-:W-:Y:S05]  /*10d60*/  CALL.REL.NOINC `($_Z10Fit2DPeaksPiPdS0_S0_S_S_S0_S0_S0_S0_S0_S0_S0_S0_S0_S0_$__internal_accurate_pow) ;  /* 0x0000005800487944 */ /* 0x006fea0003c00000 */
[----:B------:R-:W-:Y:S05]  /*10d70*/  BSYNC.RECONVERGENT B6 ;  /* 0x0000000000067941 */ /* 0x000fea0003800200 */
.L_x_289:
[----:B------:R-:W2:Y:S01]  /*10d80*/  LDG.E.64 R22, desc[UR4][R16.64+0x10] ;  /* 0x0000100410167981 */ /* 0x000ea2000c1e1b00 */
[C---:B------:R-:W-:Y:S01]  /*10d90*/  DADD R18, R20.reuse, 2 ;  /* 0x4000000014127429 */ /* 0x040fe20000000000 */
[----:B------:R-:W-:Y:S01]  /*10da0*/  BSSY.RECONVERGENT B6, `(.L_x_290) ;  /* 0x0000010000067945 */ /* 0x000fe20003800200 */
[C---:B------:R-:W-:Y:S02]  /*10db0*/  DSETP.NEU.AND P0, PT, R20.reuse, RZ, PT ;  /* 0x000000ff1400722a */ /* 0x040fe40003f0d000 */
[----:B------:R-:W-:-:S06]  /*10dc0*/  DSETP.NEU.AND P2, PT, R20, 1, PT ;  /* 0x3ff000001400742a */ /* 0x000fcc0003f4d000 */
[----:B------:R-:W-:-:S04]  /*10dd0*/  LOP3.LUT R26, R19, 0x7ff00000, RZ, 0xc0, !PT ;  /* 0x7ff00000131a7812 */ /* 0x000fc800078ec0ff */
[----:B------:R-:W-:Y:S01]  /*10de0*/  ISETP.NE.AND P1, PT, R26, 0x7ff00000, PT ;  /* 0x7ff000001a00780c */ /* 0x000fe20003f25270 */
[----:B--2---:R-:W-:Y:S01]  /*10df0*/  DADD R18, R22, -R84 ;  /* 0x0000000016127229 */ /* 0x004fe20000000854 */
[----:B------:R-:W-:Y:S02]  /*10e00*/  FSEL R23, R27, RZ, P0 ;  /* 0x000000ff1b177208 */ /* 0x000fe40000000000 */
[----:B------:R-:W-:-:S05]  /*10e10*/  FSEL R22, R28, RZ, P0 ;  /* 0x000000ff1c167208 */ /* 0x000fca0000000000 */
[----:B------:R-:W-:-:S04]  /*10e20*/  DADD R26, -RZ, |R18| ;  /* 0x00000000ff1a7229 */ /* 0x000fc80000000512 */
[----:B------:R-:W-:Y:S07]  /*10e30*/  @P1 BRA `(.L_x_291) ;  /* 0x0000000000181947 */ /* 0x000fee0003800000 */
[----:B------:R-:W-:-:S14]  /*10e40*/  DSETP.NAN.AND P0, PT, R20, R20, PT ;  /* 0x000000141400722a */ /* 0x000fdc0003f08000 */
[----:B------:R-:W-:Y:S01]  /*10e50*/  @P0 DADD R22, R20, 2 ;  /* 0x4000000014160429 */ /* 0x000fe20000000000 */
[----:B------:R-:W-:Y:S10]  /*10e60*/  @P0 BRA `(.L_x_291) ;  /* 0x00000000000c0947 */ /* 0x000ff40003800000 */
[----:B------:R-:W-:-:S14]  /*10e70*/  DSETP.NEU.AND P0, PT, |R20|, +INF , PT ;  /* 0x7ff000001400742a */ /* 0x000fdc0003f0d200 */
[----:B------:R-:W-:Y:S01]  /*10e80*/  @!P0 MOV R22, 0x0 ;  /* 0x0000000000168802 */ /* 0x000fe20000000f00 */
[----:B------:R-:W-:-:S07]  /*10e90*/  @!P0 IMAD.MOV.U32 R23, RZ, RZ, 0x7ff00000 ;  /* 0x7ff00000ff178424 */ /* 0x000fce00078e00ff */
.L_x_291:
[----:B------:R-:W-:Y:S05]  /*10ea0*/  BSYNC.RECONVERGENT B6 ;  /* 0x0000000000067941 */ /* 0x000fea0003800200 */
.L_x_290:
[----:B------:R-:W-:Y:S01]  /*10eb0*/  FSEL R20, R22, RZ, P2 ;  /* 0x000000ff16147208 */ /* 0x000fe20001000000 */
[----:B------:R-:W-:Y:S01]  /*10ec0*/  BSSY.RECONVERGENT B6, `(.L_x_292) ;  /* 0x0000007000067945 */ /* 0x000fe20003800200 */
[----:B------:R-:W-:Y:S01]  /*10ed0*/  FSEL R21, R23, 1.875, P2 ;  /* 0x3ff0000017157808 */ /* 0x000fe20001000000 */
[----:B------:R-:W-:Y:S01]  /*10ee0*/  IMAD.MOV.U32 R32, RZ, RZ, R26 ;  /* 0x000000ffff207224 */ /* 0x000fe200078e001a */
[----:B------:R-:W-:Y:S01]  /*10ef0*/  MOV R22, 0x10f30 ;  /* 0x00010f3000167802 */ /* 0x000fe20000000f00 */
[----:B------:R-:W-:-:S03]  /*10f00*/  IMAD.MOV.U32 R23, RZ, RZ, R27 ;  /* 0x000000ffff177224 */ /* 0x000fc600078e001b */
[----:B------:R-:W-:-:S11]  /*10f10*/  DADD R20, R14, R20 ;  /* 0x000000000e147229 */ /* 0x000fd60000000014 */
[----:B------:R-:W-:Y:S05]  /*10f20*/  CALL.REL.NOINC `($_Z10Fit2DPeaksPiPdS0_S0_S_S_S0_S0_S0_S0_S0_S0_S0_S0_S0_S0_$__internal_accurate_pow) ;  /* 0x0000005400d87944 */ /* 0x000fea0003c00000 */
[----:B------:R-:W-:Y:S05]  /*10f30*/  BSYNC.RECONVERGENT B6 ;  /* 0x0000000000067941 */ /* 0x000fea0003800200 */
.L_x_292:
[C---:B------:R-:W-:Y:S01]  /*10f40*/  DADD R14, R18.reuse, 2 ;  /* 0x40000000120e7429 */ /* 0x040fe20000000000 */
[----:B------:R-:W-:Y:S01]  /*10f50*/  BSSY.RECONVERGENT B6, `(.L_x_293) ;  /* 0x000000f000067945 */ /* 0x000fe20003800200 */
[----:B------:R-:W-:-:S06]  /*10f60*/  DSETP.NEU.AND P0, PT, R18, RZ, PT ;  /* 0x000000ff1200722a */ /* 0x000fcc0003f0d000 */
[----:B------:R-:W-:Y:S02]  /*10f70*/  FSEL R22, R28, RZ, P0 ;  /* 0x000000ff1c167208 */ /* 0x000fe40000000000 */
[----:B------:R-:W-:Y:S02]  /*10f80*/  LOP3.LUT R14, R15, 0x7ff00000, RZ, 0xc0, !PT ;  /* 0x7ff000000f0e7812 */ /* 0x000fe400078ec0ff */
[----:B------:R-:W-:Y:S02]  /*10f90*/  FSEL R23, R27, RZ, P0 ;  /* 0x000000ff1b177208 */ /* 0x000fe40000000000 */
[----:B------:R-:W-:-:S13]  /*10fa0*/  ISETP.NE.AND P1, PT, R14, 0x7ff00000, PT ;  /* 0x7ff000000e00780c */ /* 0x000fda0003f25270 */
[----:B------:R-:W-:Y:S05]  /*10fb0*/  @P1 BRA `(.L_x_294) ;  /* 0x0000000000201947 */ /* 0x000fea0003800000 */
[----:B------:R-:W-:-:S14]  /*10fc0*/  DSETP.NAN.AND P0, PT, R18, R18, PT ;  /* 0x000000121200722a */ /* 0x000fdc0003f08000 */
[----:B------:R-:W-:Y:S05]  /*10fd0*/  @P0 BRA `(.L_x_295) ;  /* 0x0000000000140947 */ /* 0x000fea0003800000 */
[----:B------:R-:W-:-:S14]  /*10fe0*/  DSETP.NEU.AND P0, PT, |R18|, +INF , PT ;  /* 0x7ff000001200742a */ /* 0x000fdc0003f0d200 */
[----:B------:R-:W-:Y:S05]  /*10ff0*/  @P0 BRA `(.L_x_294) ;  /* 0x0000000000100947 */ /* 0x000fea0003800000 */
[----:B------:R-:W-:Y:S01]  /*11000*/  MOV R22, 0x0 ;  /* 0x0000000000167802 */ /* 0x000fe20000000f00 */
[----:B------:R-:W-:Y:S01]  /*11010*/  IMAD.MOV.U32 R23, RZ, RZ, 0x7ff00000 ;  /* 0x7ff00000ff177424 */ /* 0x000fe200078e00ff */
[----:B------:R-:W-:Y:S06]  /*11020*/  BRA `(.L_x_294) ;  /* 0x0000000000047947 */ /* 0x000fec0003800000 */
.L_x_295:
[----:B------:R-:W-:-:S11]  /*11030*/  DADD R22, R18, 2 ;  /* 0x4000000012167429 */ /* 0x000fd60000000000 */
.L_x_294:
[----:B------:R-:W-:Y:S05]  /*11040*/  BSYNC.RECONVERGENT B6 ;  /* 0x0000000000067941 */ /* 0x000fea0003800200 */
.L_x_293:
[----:B------:R-:W2:Y:S01]  /*11050*/  LDG.E.64 R14, desc[UR4][R16.64+0x18] ;  /* 0x00001804100e7981 */ /* 0x000ea2000c1e1b00 */
[----:B------:R-:W-:Y:S01]  /*11060*/  DSETP.NEU.AND P0, PT, R18, 1, PT ;  /* 0x3ff000001200742a */ /* 0x000fe20003f0d000 */
[----:B------:R-:W-:Y:S05]  /*11070*/  BSSY.RECONVERGENT B6, `(.L_x_296) ;  /* 0x000000a000067945 */ /* 0x000fea0003800200 */
[----:B------:R-:W-:Y:S02]  /*11080*/  FSEL R18, R22, RZ, P0 ;  /* 0x000000ff16127208 */ /* 0x000fe40000000000 */
[----:B------:R-:W-:Y:S02]  /*11090*/  FSEL R19, R23, 1.875, P0 ;  /* 0x3ff0000017137808 */ /* 0x000fe40000000000 */
[----:B------:R-:W-:-:S04]  /*110a0*/  MOV R22, 0x11110 ;  /* 0x0001111000167802 */ /* 0x000fc80000000f00 */
[----:B------:R-:W-:Y:S02]  /*110b0*/  DADD R20, R20, R18 ;  /* 0x0000000014147229 */ /* 0x000fe40000000012 */
[----:B--2---:R-:W-:-:S08]  /*110c0*/  DADD R14, R14, -R84 ;  /* 0x000000000e0e7229 */ /* 0x004fd00000000854 */
[----:B------:R-:W-:-:S10]  /*110d0*/  DADD R26, -RZ, |R14| ;  /* 0x00000000ff1a7229 */ /* 0x000fd4000000050e */
[----:B------:R-:W-:Y:S02]  /*110e0*/  IMAD.MOV.U32 R32, RZ, RZ, R26 ;  /* 0x000000ffff207224 */ /* 0x000fe400078e001a */
[----:B------:R-:W-:-:S07]  /*110f0*/  IMAD.MOV.U32 R23, RZ, RZ, R27 ;  /* 0x000000ffff177224 */ /* 0x000fce00078e001b */
[----:B------:R-:W-:Y:S05]  /*11100*/  CALL.REL.NOINC `($_Z10Fit2DPeaksPiPdS0_S0_S_S_S0_S0_S0_S0_S0_S0_S0_S0_S0_S0_$__internal_accurate_pow) ;  /* 0x0000005400607944 */ /* 0x000fea0003c00000 */
[----:B------:R-:W-:Y:S05]  /*11110*/  BSYNC.RECONVERGENT B6 ;  /* 0x0000000000067941 */ /* 0x000fea0003800200 */
.L_x_296:
        /* <DEDUP_REMOVED lines=15> */
.L_x_299:
[----:B------:R-:W-:-:S11]  /*11210*/  DADD R22, R14, 2 ;  /* 0x400000000e167429 */ /* 0x000fd60000000000 */
.L_x_298:
[----:B------:R-:W-:Y:S05]  /*11220*/  BSYNC.RECONVERGENT B6 ;  /* 0x0000000000067941 */ /* 0x000fea0003800200 */
.L_x_297:
        /* <DEDUP_REMOVED lines=13> */
.L_x_300:
[C---:B------:R-:W-:Y:S01]  /*11300*/  DADD R14, R18.reuse, 2 ;  /* 0x40000000120e7429 */ /* 0x040fe20000000000 */
[----:B------:R-:W-:Y:S01]  /*11310*/  BSSY.RECONVERGENT B6, `(.L_x_301) ;  /* 0x000000f000067945 */ /* 0x000fe20003800200 */
[----:B------:R-:W-:-:S08]  /*11320*/  DSETP.NEU.AND P0, PT, R18, RZ, PT ;  /* 0x000000ff1200722a */ /* 0x000fd00003f0d000 */
[----:B------:R-:W-:Y:S02]  /*11330*/  LOP3.LUT R14, R15, 0x7ff00000, RZ, 0xc0, !PT ;  /* 0x7ff000000f0e7812 */ /* 0x000fe400078ec0ff */
[----:B------:R-:W-:Y:S02]  /*11340*/  FSEL R15, R27, RZ, P0 ;  /* 0x000000ff1b0f7208 */ /* 0x000fe40000000000 */
[----:B------:R-:W-:Y:S02]  /*11350*/  ISETP.NE.AND P1, PT, R14, 0x7ff00000, PT ;  /* 0x7ff000000e00780c */ /* 0x000fe40003f25270 */
[----:B------:R-:W-:-:S11]  /*11360*/  FSEL R14, R28, RZ, P0 ;  /* 0x000000ff1c0e7208 */ /* 0x000fd60000000000 */
        /* <DEDUP_REMOVED lines=8> */
.L_x_303:
[----:B------:R-:W-:-:S11]  /*113f0*/  DADD R14, R18, 2 ;  /* 0x40000000120e7429 */ /* 0x000fd60000000000 */
.L_x_302:
[----:B------:R-:W-:Y:S05]  /*11400*/  BSYNC.RECONVERGENT B6 ;  /* 0x0000000000067941 */ /* 0x000fea0003800200 */
.L_x_301:
[----:B------:R-:W-:Y:S01]  /*11410*/  DSETP.NEU.AND P0, PT, R18, 1, PT ;  /* 0x3ff000001200742a */ /* 0x000fe20003f0d000 */
[----:B------:R-:W-:Y:S01]  /*11420*/  VIADD R5, R5, 0x4 ;  /* 0x0000000405057836 */ /* 0x000fe20000000000 */
[----:B------:R-:W-:-:S04]  /*11430*/  LOP3.LUT R17, R25, 0x7ffffff8, RZ, 0xc0, !PT ;  /* 0x7ffffff819117812 */ /* 0x000fc800078ec0ff */
[----:B------:R-:W-:Y:S02]  /*11440*/  FSEL R14, R14, RZ, P0 ;  /* 0x000000ff0e0e7208 */ /* 0x000fe40000000000 */
[----:B------:R-:W-:Y:S02]  /*11450*/  FSEL R15, R15, 1.875, P0 ;  /* 0x3ff000000f0f7808 */ /* 0x000fe40000000000 */
[----:B------:R-:W-:-:S04]  /*11460*/  ISETP.NE.AND P0, PT, R5, R17, PT ;  /* 0x000000110500720c */ /* 0x000fc80003f05270 */
[----:B------:R-:W-:-:S09]  /*11470*/  DADD R14, R20, R14 ;  /* 0x00000000140e7229 */ /* 0x000fd2000000000e */
[----:B------:R-:W-:Y:S05]  /*11480*/  @P0 BRA `(.L_x_304) ;  /* 0xfffffff800180947 */ /* 0x000fea000383ffff */
[----:B------:R-:W-:Y:S05]  /*11490*/  BSYNC.RECONVERGENT B2 ;  /* 0x0000000000027941 */ /* 0x000fea0003800200 */
.L_x_288:
[----:B------:R-:W-:Y:S05]  /*114a0*/  BSYNC.RECONVERGENT B5 ;  /* 0x0000000000057941 */ /* 0x000fea0003800200 */
.L_x_287:
[----:B------:R-:W-:Y:S01]  /*114b0*/  ISETP.NE.AND P0, PT, R24, RZ, PT ;  /* 0x000000ff1800720c */ /* 0x000fe20003f05270 */
[----:B------:R-:W-:-:S12]  /*114c0*/  BSSY.RECONVERGENT B2, `(.L_x_305) ;  /* 0x000005e000027945 */ /* 0x000fd80003800200 */
[----:B------:R-:W-:Y:S05]  /*114d0*/  @!P0 BRA `(.L_x_306) ;  /* 0x0000000400708947 */ /* 0x000fea0003800000 */
        /* <DEDUP_REMOVED lines=9> */
.L_x_307:
        /* <DEDUP_REMOVED lines=15> */
.L_x_310:
[----:B------:R-:W-:-:S11]  /*11660*/  DADD R20, R18, 2 ;  /* 0x4000000012147429 */ /* 0x000fd60000000000 */
.L_x_309:
[----:B------:R-:W-:Y:S05]  /*11670*/  BSYNC.RECONVERGENT B5 ;  /* 0x0000000000057941 */ /* 0x000fea0003800200 */
.L_x_308:
[----:B------:R-:W-:-:S06]  /*11680*/  DSETP.NEU.AND P0, PT, R18, 1, PT ;  /* 0x3ff000001200742a */ /* 0x000fcc0003f0d000 */
[----:B------:R-:W-:Y:S02]  /*11690*/  FSEL R18, R20, RZ, P0 ;  /* 0x000000ff14127208 */ /* 0x000fe40000000000 */
[----:B------:R-:W-:Y:S02]  /*116a0*/  FSEL R19, R21, 1.875, P0 ;  /* 0x3ff0000015137808 */ /* 0x000fe40000000000 */
[----:B------:R-:W-:-:S04]  /*116b0*/  ISETP.NE.AND P0, PT, R24, 0x1, PT ;  /* 0x000000011800780c */ /* 0x000fc80003f05270 */
[----:B------:R-:W-:-:S09]  /*116c0*/  DADD R14, R14, R18 ;  /* 0x000000000e0e7229 */ /* 0x000fd20000000012 */
[----:B------:R-:W-:Y:S05]  /*116d0*/  @!P0 BRA `(.L_x_306) ;  /* 0x0000000000f08947 */ /* 0x000fea0003800000 */
[----:B------:R-:W2:Y:S01]  /*116e0*/  LDG.E.64 R18, desc[UR4][R16.64+0x10] ;  /* 0x0000100410127981 */ /* 0x000ea2000c1e1b00 */
[----:B------:R-:W-:Y:S01]  /*116f0*/  BSSY.RECONVERGENT B5, `(.L_x_311) ;  /* 0x0000006000057945 */ /* 0x000fe20003800200 */
[----:B--2---:R-:W-:-:S08]  /*11700*/  DADD R18, R18, -R84 ;  /* 0x0000000012127229 */ /* 0x004fd00000000854 */
[----:B------:R-:W-:-:S10]  /*11710*/  DADD R22, -RZ, |R18| ;  /* 0x00000000ff167229 */ /* 0x000fd40000000512 */
[----:B------:R-:W-:Y:S01]  /*11720*/  IMAD.MOV.U32 R32, RZ, RZ, R22 ;  /* 0x000000ffff207224 */ /* 0x000fe200078e0016 */
[----:B------:R-:W-:-:S07]  /*11730*/  MOV R22, 0x11750 ;  /* 0x0001175000167802 */ /* 0x000fce0000000f00 */
[----:B------:R-:W-:Y:S05]  /*11740*/  CALL.REL.NOINC `($_Z10Fit2DPeaksPiPdS0_S0_S_S_S0_S0_S0_S0_S0_S0_S0_S0_S0_S0_$__internal_accurate_pow) ;  /* 0x0000004c00d07944 */ /* 0x000fea0003c00000 */
[----:B------:R-:W-:Y:S05]  /*11750*/  BSYNC.RECONVERGENT B5 ;  /* 0x0000000000057941 */ /* 0x000fea0003800200 */
.L_x_311:
        /* <DEDUP_REMOVED lines=12> */
[----:B------:R-:W-:Y:S01]  /*11820*/  IMAD.MOV.U32 R20, RZ, RZ, 0x0 ;  /* 0x00000000ff147424 */ /* 0x000fe200078e00ff */
[----:B------:R-:W-:Y:S01]  /*11830*/  MOV R21, 0x7ff00000 ;  /* 0x7ff0000000157802 */ /* 0x000fe20000000f00 */
[----:B------:R-:W-:Y:S06]  /*11840*/  BRA `(.L_x_313) ;  /* 0x0000000000047947 */ /* 0x000fec0003800000 */
.L_x_314:
[----:B------:R-:W-:-:S11]  /*11850*/  DADD R20, R18, 2 ;  /* 0x4000000012147429 */ /* 0x000fd60000000000 */
.L_x_313:
[----:B------:R-:W-:Y:S05]  /*11860*/  BSYNC.RECONVERGENT B5 ;  /* 0x0000000000057941 */ /* 0x000fea0003800200 */
.L_x_312:
        /* <DEDUP_REMOVED lines=14> */
.L_x_315:
        /* <DEDUP_REMOVED lines=12> */
[----:B------:R-:W-:Y:S02]  /*11a10*/  IMAD.MOV.U32 R16, RZ, RZ, 0x0 ;  /* 0x00000000ff107424 */ /* 0x000fe400078e00ff */
[----:B------:R-:W-:Y:S01]  /*11a20*/  IMAD.MOV.U32 R17, RZ, RZ, 0x7ff00000 ;  /* 0x7ff00000ff117424 */ /* 0x000fe200078e00ff */
[----:B------:R-:W-:Y:S06]  /*11a30*/  BRA `(.L_x_317) ;  /* 0x0000000000047947 */ /* 0x000fec0003800000 */
.L_x_318:
[----:B------:R-:W-:-:S11]  /*11a40*/  DADD R16, R84, 2 ;  /* 0x4000000054107429 */ /* 0x000fd60000000000 */
.L_x_317:
[----:B------:R-:W-:Y:S05]  /*11a50*/  BSYNC.RECONVERGENT B5 ;  /* 0x0000000000057941 */ /* 0x000fea0003800200 */
.L_x_316:
[----:B------:R-:W-:-:S06]  /*11a60*/  DSETP.NEU.AND P0, PT, R84, 1, PT ;  /* 0x3ff000005400742a */ /* 0x000fcc0003f0d000 */
[----:B------:R-:W-:Y:S02]  /*11a70*/  FSEL R16, R16, RZ, P0 ;  /* 0x000000ff10107208 */ /* 0x000fe40000000000 */
[----:B------:R-:W-:-:S06]  /*11a80*/  FSEL R17, R17, 1.875, P0 ;  /* 0x3ff0000011117808 */ /* 0x000fcc0000000000 */
[----:B------:R-:W-:-:S11]  /*11a90*/  DADD R14, R14, R16 ;  /* 0x000000000e0e7229 */ /* 0x000fd60000000010 */
.L_x_306:
[----:B------:R-:W-:Y:S05]  /*11aa0*/  BSYNC.RECONVERGENT B2 ;  /* 0x0000000000027941 */ /* 0x000fea0003800200 */
.L_x_305:
[----:B------:R-:W0:Y:S01]  /*11ab0*/  I2F.F64 R16, R6 ;  /* 0x0000000600107312 */ /* 0x000e220000201c00 */
[----:B------:R-:W-:Y:S01]  /*11ac0*/  UMOV UR6, 0xe2308c3a ;  /* 0xe2308c3a00067882 */ /* 0x000fe20000000000 */
[----:B------:R-:W-:Y:S01]  /*11ad0*/  UMOV UR7, 0x3e45798e ;  /* 0x3e45798e00077882 */ /* 0x000fe20000000000 */
[----:B------:R-:W-:Y:S01]  /*11ae0*/  MOV R5, 0xa ;  /* 0x0000000a00057802 */ /* 0x000fe20000000f00 */
[----:B0-----:R-:W-:-:S08]  /*11af0*/  DMUL R16, R16, UR6 ;  /* 0x0000000610107c28 */ /* 0x001fd00008000000 */
[----:B------:R-:W-:-:S14]  /*11b00*/  DSETP.GTU.AND P0, PT, R14, R16, PT ;  /* 0x000000100e00722a */ /* 0x000fdc0003f0c000 */
[----:B------:R-:W-:Y:S05]  /*11b10*/  @!P0 BREAK.RELIABLE B4 ;  /* 0x0000000000048942 */ /* 0x000fea0003800100 */
[----:B------:R-:W-:Y:S05]  /*11b20*/  @!P0 BRA `(.L_x_96) ;  /* 0x00000000000c8947 */ /* 0x000fea0003800000 */
.L_x_244:
[----:B------:R-:W-:Y:S05]  /*11b30*/  BSYNC.RELIABLE B4 ;  /* 0x0000000000047941 */ /* 0x000fea0003800100 */
.L_x_136:
[----:B------:R-:W-:-:S13]  /*11b40*/  ISETP.GE.AND P0, PT, R4, 0xbb8, PT ;  /* 0x00000bb80400780c */ /* 0x000fda0003f06270 */
[----:B------:R-:W-:Y:S05]  /*11b50*/  @!P0 BRA `(.L_x_319) ;  /* 0xffffff4c00308947 */ /* 0x000fea000383ffff */
.L_x_96:
[----:B------:R-:W-:Y:S05]  /*11b60*/  BSYNC.RECONVERGENT B3 ;  /* 0x0000000000037941 */ /* 0x000fea0003800200 */
.L_x_95:
[----:B------:R-:W-:Y:S01]  /*11b70*/  ISETP.GE.AND P0, PT, R8, 0x1, PT ;  /* 0x000000010800780c */ /* 0x000fe20003f06270 */
[----:B------:R-:W-:Y:S01]  /*11b80*/  BSSY.RECONVERGENT B2, `(.L_x_320) ;  /* 0x0000016000027945 */ /* 0x000fe20003800200 */
[----:B------:R-:W-:Y:S02]  /*11b90*/  IMAD R26, R55, R6, RZ ;  /* 0x00000006371a7224 */ /* 0x000fe400078e02ff */
[----:B0--34-:R-:W-:-:S09]  /*11ba0*/  IMAD.MOV.U32 R17, RZ, RZ, RZ ;  /* 0x000000ffff117224 */ /* 0x019fd200078e00ff */
[----:B------:R-:W-:Y:S05]  /*11bb0*/  @!P0 BRA `(.L_x_321) ;  /* 0x0000000000488947 */ /* 0x000fea0003800000 */
[----:B------:R-:W-:Y:S01]  /*11bc0*/  BSSY.RECONVERGENT B3, `(.L_x_322) ;  /* 0x0000010000037945 */ /* 0x000fe20003800200 */
[----:B------:R-:W-:-:S07]  /*11bd0*/  IMAD.MOV.U32 R27, RZ, RZ, RZ ;  /* 0x000000ffff1b7224 */ /* 0x000fce00078e00ff */
.L_x_323:
[----:B------:R-:W-:-:S04]  /*11be0*/  IMAD.IADD R15, R26, 0x1, R27 ;  /* 0x000000011a0f7824 */ /* 0x000fc800078e021b */
[----:B------:R-:W-:-:S05]  /*11bf0*/  IMAD.WIDE R14, R15, 0x8, R70 ;  /* 0x000000080f0e7825 */ /* 0x000fca00078e0246 */
[----:B0-----:R-:W3:Y:S01]  /*11c00*/  LDG.E.64 R16, desc[UR4][R14.64] ;  /* 0x000000040e107981 */ /* 0x001ee2000c1e1b00 */
        /* <DEDUP_REMOVED lines=12> */
.L_x_322:
[----:B0-----:R-:W-:-:S07]  /*11cd0*/  IMAD.MOV.U32 R17, RZ, RZ, R8 ;  /* 0x000000ffff117224 */ /* 0x001fce00078e0008 */
.L_x_321:
[----:B------:R-:W-:Y:S05]  /*11ce0*/  BSYNC.RECONVERGENT B2 ;  /* 0x0000000000027941 */ /* 0x000fea0003800200 */
.L_x_320:
[----:B------:R-:W-:-:S04]  /*11cf0*/  IMAD.IADD R15, R26, 0x1, R17 ;  /* 0x000000011a0f7824 */ /* 0x000fc800078e0211 */
[----:B------:R-:W-:-:S06]  /*11d00*/  IMAD.WIDE R14, R15, 0x8, R70 ;  /* 0x000000080f0e7825 */ /* 0x000fcc00078e0246 */
[----:B------:R-:W3:Y:S01]  /*11d10*/  LDG.E.64 R14, desc[UR4][R14.64] ;  /* 0x000000040e0e7981 */ /* 0x000ee2000c1e1b00 */
[----:B------:R-:W-:Y:S01]  /*11d20*/  IMAD.WIDE.U32 R16, R17, 0x8, R68 ;  /* 0x0000000811107825 */ /* 0x000fe200078e0044 */
[----:B------:R-:W-:-:S04]  /*11d30*/  ISETP.GT.AND P0, PT, R4, 0xbb8, PT ;  /* 0x00000bb80400780c */ /* 0x000fc80003f04270 */
[----:B---3--:R0:W-:Y:S09]  /*11d40*/  STG.E.64 desc[UR4][R16.64], R14 ;  /* 0x0000000e10007986 */ /* 0x0081f2000c101b04 */
[----:B------:R-:W-:Y:S05]  /*11d50*/  @P0 BRA `(.L_x_324) ;  /* 0x0000003800700947 */ /* 0x000fea0003800000 */
[----:B------:R-:W-:-:S06]  /*11d60*/  IMAD.WIDE R56, R55, 0x8, R58 ;  /* 0x0000000837387825 */ /* 0x000fcc00078e023a */
[----:B------:R-:W5:Y:S01]  /*11d70*/  LDG.E.64 R56, desc[UR4][R56.64+0x8] ;  /* 0x0000080438387981 */ /* 0x000f62000c1e1b00 */
[----:B------:R-:W-:Y:S01]  /*11d80*/  BSSY.RECONVERGENT B3, `(.L_x_325) ;  /* 0x000037b000037945 */ /* 0x000fe20003800200 */
[----:B------:R-:W-:-:S07]  /*11d90*/  IMAD.MOV.U32 R87, RZ, RZ, RZ ;  /* 0x000000ffff577224 */ /* 0x000fce00078e00ff */
.L_x_364:
[----:B------:R-:W-:-:S04]  /*11da0*/  IMAD.WIDE.U32 R52, R87, 0x8, R66 ;  /* 0x0000000857347825 */ /* 0x000fc800078e0042 */
[C---:B0--3--:R-:W-:Y:S02]  /*11db0*/  IMAD.WIDE.U32 R54, R87.reuse, 0x8, R68 ;  /* 0x0000000857367825 */ /* 0x049fe400078e0044 */
[----:B------:R-:W3:Y:S04]  /*11dc0*/  LDG.E.64 R52, desc[UR4][R52.64] ;  /* 0x0000000434347981 */ /* 0x000ee8000c1e1b00 */
[----:B------:R-:W3:Y:S01]  /*11dd0*/  LDG.E.64 R50, desc[UR4][R54.64] ;  /* 0x0000000436327981 */ /* 0x000ee2000c1e1b00 */
[----:B------:R-:W-:Y:S01]  /*11de0*/  UMOV UR6, 0xd2f1a9fc ;  /* 0xd2f1a9fc00067882 */ /* 0x000fe20000000000 */
[----:B------:R-:W-:Y:S01]  /*11df0*/  UMOV UR7, 0x3f50624d ;  /* 0x3f50624d00077882 */ /* 0x000fe20000000000 */
[----:B------:R-:W-:Y:S01]  /*11e00*/  IMAD.WIDE.U32 R48, R87, 0x8, R74 ;  /* 0x0000000857307825 */ /* 0x000fe200078e004a */
[----:B---3--:R-:W-:-:S07]  /*11e10*/  DFMA R50, R52, UR6, R50 ;  /* 0x0000000634327c2b */ /* 0x008fce0008000032 */
[----:B------:R3:W-:Y:S04]  /*11e20*/  STG.E.64 desc[UR4][R54.64], R50 ;  /* 0x0000003236007986 */ /* 0x0007e8000c101b04 */
[----:B0-----:R-:W4:Y:S01]  /*11e30*/  LDG.E.64 R16, desc[UR4][R48.64] ;  /* 0x0000000430107981 */ /* 0x001f22000c1e1b00 */
[----:B------:R-:W-:Y:S01]  /*11e40*/  IMAD.WIDE.U32 R14, R87, 0x8, R72 ;  /* 0x00000008570e7825 */ /* 0x000fe200078e0048 */
[----:B----4-:R-:W-:-:S14]  /*11e50*/  DSETP.GEU.AND P0, PT, R50, R16, PT ;  /* 0x000000103200722a */ /* 0x010fdc0003f0e000 */
[----:B------:R0:W-:Y:S04]  /*11e60*/  @!P0 STG.E.64 desc[UR4][R54.64], R16 ;  /* 0x0000001036008986 */ /* 0x0001e8000c101b04 */
[----:B------:R-:W4:Y:S01]  /*11e70*/  LDG.E.64 R14, desc[UR4][R14.64] ;  /* 0x000000040e0e7981 */ /* 0x000f22000c1e1b00 */
[----:B---3--:R-:W-:Y:S01]  /*11e80*/  @!P0 MOV R50, R16 ;  /* 0x0000001000328202 */ /* 0x008fe20000000f00 */
[----:B------:R-:W-:Y:S01]  /*11e90*/  @!P0 IMAD.MOV.U32 R51, RZ, RZ, R17 ;  /* 0x000000ffff338224 */ /* 0x000fe200078e0011 */
[----:B------:R-:W-:-:S05]  /*11ea0*/  ISETP.NE.AND P1, PT, R11, RZ, PT ;  /* 0x000000ff0b00720c */ /* 0x000fca0003f25270 */
[----:B----4-:R-:W-:-:S14]  /*11eb0*/  DSETP.GT.AND P0, PT, R50, R14, PT ;  /* 0x0000000e3200722a */ /* 0x010fdc0003f04000 */
[----:B------:R0:W-:Y:S04]  /*11ec0*/  @P0 STG.E.64 desc[UR4][R54.64], R14 ;  /* 0x0000000e36000986 */ /* 0x0001e8000c101b04 */
[----:B-----5:R0:W5:Y:S01]  /*11ed0*/  LDG.E.64 R46, desc[UR4][R68.64] ;  /* 0x00000004442e7981 */ /* 0x020162000c1e1b00 */
[----:B------:R-:W-:Y:S01]  /*11ee0*/  BSSY.RECONVERGENT B5, `(.L_x_326) ;  /* 0x00000e7000057945 */ /* 0x000fe20003800200 */
[----:B------:R-:W-:Y:S01]  /*11ef0*/  @P0 IMAD.MOV.U32 R50, RZ, RZ, R14 ;  /* 0x000000ffff320224 */ /* 0x000fe200078e000e */
[----:B------:R-:W-:Y:S01]  /*11f00*/  CS2R R44, SRZ ;  /* 0x00000000002c7805 */ /* 0x000fe2000001ff00 */
[----:B------:R-:W-:Y:S01]  /*11f10*/  @P0 IMAD.MOV.U32 R51, RZ, RZ, R15 ;  /* 0x000000ffff330224 */ /* 0x000fe200078e000f */
[----:B------:R-:W-:Y:S06]  /*11f20*/  @!P1 BRA `(.L_x_327) ;  /* 0x0000000c00889947 */ /* 0x000fec0003800000 */
[----:B------:R-:W-:Y:S02]  /*11f30*/  MOV R86, RZ ;  /* 0x000000ff00567202 */ /* 0x000fe40000000f00 */
[----:B------:R-:W-:-:S07]  /*11f40*/  CS2R R44, SRZ ;  /* 0x00000000002c7805 */ /* 0x000fce000001ff00 */
.L_x_343:
        /* <DEDUP_REMOVED lines=21> */
.L_x_342:
        /* <DEDUP_REMOVED lines=28> */
.L_x_331:
[----:B------:R-:W-:Y:S05]  /*12260*/  BSYNC.RECONVERGENT B6 ;  /* 0x0000000000067941 */ /* 0x000fea0003800200 */
.L_x_330:
        /* <DEDUP_REMOVED lines=27> */
.L_x_333:
[----:B------:R-:W-:Y:S05]  /*12420*/  BSYNC.RECONVERGENT B6 ;  /* 0x0000000000067941 */ /* 0x000fea0003800200 */
.L_x_332:
        /* <DEDUP_REMOVED lines=25> */
.L_x_335:
[----:B------:R-:W-:Y:S05]  /*125c0*/  BSYNC.RECONVERGENT B6 ;  /* 0x0000000000067941 */ /* 0x000fea0003800200 */
.L_x_334:
        /* <DEDUP_REMOVED lines=21> */
.L_x_337:
[----:B------:R-:W-:Y:S05]  /*12720*/  BSYNC.RECONVERGENT B6 ;  /* 0x0000000000067941 */ /* 0x000fea0003800200 */
.L_x_336:
        /* <DEDUP_REMOVED lines=69> */
.L_x_339:
[----:B------:R-:W-:Y:S05]  /*12b80*/  BSYNC.RECONVERGENT B2 ;  /* 0x0000000000027941 */ /* 0x000fea0003800200 */
.L_x_338:
        /* <DEDUP_REMOVED lines=10> */
.L_x_341:
[----:B------:R-:W-:Y:S05]  /*12c30*/  BSYNC.RECONVERGENT B6 ;  /* 0x0000000000067941 */ /* 0x000fea0003800200 */
.L_x_340:
[----:B------:R-:W-:-:S08]  /*12c40*/  DMUL R78, R24, R78 ;  /* 0x0000004e184e7228 */ /* 0x000fd00000000000 */
[----:B------:R-:W-:-:S08]  /*12c50*/  DFMA R22, R40, R22, R78 ;  /* 0x000000162816722b */ /* 0x000fd0000000004e */
[----:B------:R-:W-:Y:S01]  /*12c60*/  DFMA R42, R34, R22, R42 ;  /* 0x00000016222a722b */ /* 0x000fe2000000002a */
[----:B------:R-:W-:Y:S10]  /*12c70*/  @P4 BRA `(.L_x_342) ;  /* 0xfffffff400084947 */ /* 0x000ff4000383ffff */
.L_x_329:
[----:B------:R-:W-:Y:S05]  /*12c80*/  BSYNC.RECONVERGENT B4 ;  /* 0x0000000000047941 */ /* 0x000fea0003800200 */
.L_x_328:
[C---:B0-----:R-:W-:Y:S02]  /*12c90*/  IMAD R15, R86.reuse, 0x3, RZ ;  /* 0x00000003560f7824 */ /* 0x041fe400078e02ff */
        /* <DEDUP_REMOVED lines=11> */
.L_x_327:
[----:B------:R-:W-:Y:S05]  /*12d50*/  BSYNC.RECONVERGENT B5 ;  /* 0x0000000000057941 */ /* 0x000fea0003800200 */
.L_x_326:
[----:B------:R-:W-:-:S14]  /*12d60*/  DSETP.GEU.AND P0, PT, R44, R56, PT ;  /* 0x000000382c00722a */ /* 0x000fdc0003f0e000 */
[----:B------:R-:W-:Y:S05]  /*12d70*/  @!P0 BRA `(.L_x_344) ;  /* 0x0000002400e88947 */ /* 0x000fea0003800000 */
[----:B------:R-:W-:Y:S01]  /*12d80*/  UMOV UR6, 0xd2f1a9fc ;  /* 0xd2f1a9fc00067882 */ /* 0x000fe20000000000 */
[----:B------:R-:W-:Y:S02]  /*12d90*/  UMOV UR7, 0x3f50624d ;  /* 0x3f50624d00077882 */ /* 0x000fe40000000000 */
[----:B------:R-:W-:-:S08]  /*12da0*/  DFMA R24, R52, -UR6, R50 ;  /* 0x8000000634187c2b */ /* 0x000fd00008000032 */
[----:B------:R-:W-:-:S07]  /*12db0*/  DFMA R24, R52, -UR6, R24 ;  /* 0x8000000634187c2b */ /* 0x000fce0008000018 */
[----:B------:R3:W-:Y:S04]  /*12dc0*/  STG.E.64 desc[UR4][R54.64], R24 ;  /* 0x0000001836007986 */ /* 0x0007e8000c101b04 */
[----:B0-----:R-:W4:Y:S01]  /*12dd0*/  LDG.E.64 R14, desc[UR4][R48.64] ;  /* 0x00000004300e7981 */ /* 0x001f22000c1e1b00 */
[----:B------:R-:W-:Y:S01]  /*12de0*/  IMAD.WIDE.U32 R16, R87, 0x8, R72 ;  /* 0x0000000857107825 */ /* 0x000fe200078e0048 */
[----:B----4-:R-:W-:-:S14]  /*12df0*/  DSETP.GEU.AND P0, PT, R24, R14, PT ;  /* 0x0000000e1800722a */ /* 0x010fdc0003f0e000 */
[----:B------:R0:W-:Y:S04]  /*12e00*/  @!P0 STG.E.64 desc[UR4][R54.64], R14 ;  /* 0x0000000e36008986 */ /* 0x0001e8000c101b04 */
[----:B------:R-:W4:Y:S01]  /*12e10*/  LDG.E.64 R16, desc[UR4][R16.64] ;  /* 0x0000000410107981 */ /* 0x000f22000c1e1b00 */
[----:B---3--:R-:W-:Y:S02]  /*12e20*/  @!P0 IMAD.MOV.U32 R24, RZ, RZ, R14 ;  /* 0x000000ffff188224 */ /* 0x008fe400078e000e */
[----:B------:R-:W-:Y:S01]  /*12e30*/  @!P0 IMAD.MOV.U32 R25, RZ, RZ, R15 ;  /* 0x000000ffff198224 */ /* 0x000fe200078e000f */
[----:B------:R-:W-:-:S05]  /*12e40*/  ISETP.NE.AND P1, PT, R11, RZ, PT ;  /* 0x000000ff0b00720c */ /* 0x000fca0003f25270 */
[----:B----4-:R-:W-:-:S14]  /*12e50*/  DSETP.GT.AND P0, PT, R24, R16, PT ;  /* 0x000000101800722a */ /* 0x010fdc0003f04000 */
[----:B------:R0:W-:Y:S04]  /*12e60*/  @P0 STG.E.64 desc[UR4][R54.64], R16 ;  /* 0x0000001036000986 */ /* 0x0001e8000c101b04 */
[----:B-----5:R0:W5:Y:S01]  /*12e70*/  LDG.E.64 R46, desc[UR4][R68.64] ;  /* 0x00000004442e7981 */ /* 0x020162000c1e1b00 */
[----:B------:R-:W-:Y:S01]  /*12e80*/  BSSY.RECONVERGENT B5, `(.L_x_345) ;  /* 0x00000e7000057945 */ /* 0x000fe20003800200 */
[----:B------:R-:W-:Y:S01]  /*12e90*/  @P0 IMAD.MOV.U32 R24, RZ, RZ, R16 ;  /* 0x000000ffff180224 */ /* 0x000fe200078e0010 */
[----:B------:R-:W-:Y:S02]  /*12ea0*/  @P0 MOV R25, R17 ;  /* 0x0000001100190202 */ /* 0x000fe40000000f00 */
[----:B------:R-:W-:Y:S01]  /*12eb0*/  CS2R R48, SRZ ;  /* 0x0000000000307805 */ /* 0x000fe2000001ff00 */
[----:B------:R-:W-:Y:S06]  /*12ec0*/  @!P1 BRA `(.L_x_346) ;  /* 0x0000000c00889947 */ /* 0x000fec0003800000 */
[----:B------:R-:W-:Y:S01]  /*12ed0*/  IMAD.MOV.U32 R50, RZ, RZ, RZ ;  /* 0x000000ffff327224 */ /* 0x000fe200078e00ff */
[----:B------:R-:W-:-:S07]  /*12ee0*/  CS2R R48, SRZ ;  /* 0x0000000000307805 */ /* 0x000fce000001ff00 */
.L_x_362:
        /* <DEDUP_REMOVED lines=21> */
.L_x_361:
        /* <DEDUP_REMOVED lines=28> */
.L_x_350:
[----:B------:R-:W-:Y:S05]  /*13200*/  BSYNC.RECONVERGENT B6 ;  /* 0x0000000000067941 */ /* 0x000fea0003800200 */
.L_x_349:
        /* <DEDUP_REMOVED lines=27> */
.L_x_352:
[----:B------:R-:W-:Y:S05]  /*133c0*/  BSYNC.RECONVERGENT B6 ;  /* 0x0000000000067941 */ /* 0x000fea0003800200 */
.L_x_351:
        /* <DEDUP_REMOVED lines=25> */
.L_x_354:
[----:B------:R-:W-:Y:S05]  /*13560*/  BSYNC.RECONVERGENT B6 ;  /* 0x0000000000067941 */ /* 0x000fea0003800200 */
.L_x_353:
        /* <DEDUP_REMOVED lines=21> */
.L_x_356:
[----:B------:R-:W-:Y:S05]  /*136c0*/  BSYNC.RECONVERGENT B6 ;  /* 0x0000000000067941 */ /* 0x000fea0003800200 */
.L_x_355:
        /* <DEDUP_REMOVED lines=69> */
.L_x_358:
[----:B------:R-:W-:Y:S05]  /*13b20*/  BSYNC.RECONVERGENT B2 ;  /* 0x0000000000027941 */ /* 0x000fea0003800200 */
.L_x_357:
        /* <DEDUP_REMOVED lines=10> */
.L_x_360:
[----:B------:R-:W-:Y:S05]  /*13bd0*/  BSYNC.RECONVERGENT B6 ;  /* 0x0000000000067941 */ /* 0x000fea0003800200 */
.L_x_359:
[----:B------:R-:W-:-:S08]  /*13be0*/  DMUL R78, R26, R78 ;  /* 0x0000004e1a4e7228 */ /* 0x000fd00000000000 */
[----:B------:R-:W-:-:S08]  /*13bf0*/  DFMA R22, R42, R22, R78 ;  /* 0x000000162a16722b */ /* 0x000fd0000000004e */
[----:B------:R-:W-:Y:S01]  /*13c00*/  DFMA R44, R36, R22, R44 ;  /* 0x00000016242c722b */ /* 0x000fe2000000002c */
[----:B------:R-:W-:Y:S10]  /*13c10*/  @P4 BRA `(.L_x_361) ;  /* 0xfffffff400084947 */ /* 0x000ff4000383ffff */
.L_x_348:
[----:B------:R-:W-:Y:S05]  /*13c20*/  BSYNC.RECONVERGENT B4 ;  /* 0x0000000000047941 */ /* 0x000fea0003800200 */
.L_x_347:
        /* <DEDUP_REMOVED lines=12> */
.L_x_346:
[----:B------:R-:W-:Y:S05]  /*13cf0*/  BSYNC.RECONVERGENT B5 ;  /* 0x0000000000057941 */ /* 0x000fea0003800200 */
.L_x_345:
[----:B------:R-:W-:Y:S01]  /*13d00*/  DSETP.GEU.AND P0, PT, R48, R56, PT ;  /* 0x000000383000722a */ /* 0x000fe20003f0e000 */
[----:B------:R-:W-:-:S13]  /*13d10*/  VIADD R4, R4, 0x2 ;  /* 0x0000000204047836 */ /* 0x000fda0000000000 */
[----:B------:R-:W-:Y:S05]  /*13d20*/  @!P0 BRA `(.L_x_363) ;  /* 0x0000001800008947 */ /* 0x000fea0003800000 */
[----:B------:R-:W-:Y:S01]  /*13d30*/  UMOV UR6, 0xd2f1a9fc ;  /* 0xd2f1a9fc00067882 */ /* 0x000fe20000000000 */
[----:B------:R-:W-:Y:S01]  /*13d40*/  UMOV UR7, 0x3f50624d ;  /* 0x3f50624d00077882 */ /* 0x000fe20000000000 */
[C---:B------:R-:W-:Y:S01]  /*13d50*/  ISETP.NE.AND P0, PT, R87.reuse, R7, PT ;  /* 0x000000075700720c */ /* 0x040fe20003f05270 */
[----:B------:R-:W-:Y:S01]  /*13d60*/  DFMA R24, R52, UR6, R24 ;  /* 0x0000000634187c2b */ /* 0x000fe20008000018 */
[----:B------:R-:W-:-:S06]  /*13d70*/  VIADD R87, R87, 0x1 ;  /* 0x0000000157577836 */ /* 0x000fcc0000000000 */
[----:B------:R3:W-:Y:S05]  /*13d80*/  STG.E.64 desc[UR4][R54.64], R24 ;  /* 0x0000001836007986 */ /* 0x0007ea000c101b04 */
[----:B------:R-:W-:Y:S05]  /*13d90*/  @P0 BRA `(.L_x_364) ;  /* 0xffffffe000000947 */ /* 0x000fea000383ffff */
[----:B------:R-:W-:-:S13]  /*13da0*/  ISETP.NE.AND P0, PT, R11, RZ, PT ;  /* 0x000000ff0b00720c */ /* 0x000fda0003f05270 */
[----:B------:R-:W-:Y:S05]  /*13db0*/  @!P0 EXIT ;  /* 0x000000000000894d */ /* 0x000fea0003800000 */
[----:B------:R-:W4:Y:S01]  /*13dc0*/  LDC.64 R2, c[0x0][0x3d8] ;  /* 0x0000f600ff027b82 */ /* 0x000f220000000a00 */
[----:B------:R-:W-:Y:S02]  /*13dd0*/  IMAD R13, R13, 0x9, RZ ;  /* 0x000000090d0d7824 */ /* 0x000fe400078e02ff */
[----:B------:R-:W-:Y:S02]  /*13de0*/  IMAD.MOV.U32 R4, RZ, RZ, RZ ;  /* 0x000000ffff047224 */ /* 0x000fe400078e00ff */
[----:B----4-:R-:W-:-:S03]  /*13df0*/  IMAD.WIDE R2, R10, 0x8, R2 ;  /* 0x000000080a027825 */ /* 0x010fc600078e0202 */
[----:B------:R-:W-:Y:S02]  /*13e00*/  IADD3 R0, P0, PT, R2, 0x8, RZ ;  /* 0x0000000802007810 */ /* 0x000fe40007f1e0ff */
[----:B------:R-:W-:-:S03]  /*13e10*/  IADD3 R2, PT, PT, -R12, RZ, RZ ;  /* 0x000000ff0c027210 */ /* 0x000fc60007ffe1ff */
[----:B------:R-:W-:-:S08]  /*13e20*/  IMAD.X R3, RZ, RZ, R3, P0 ;  /* 0x000000ffff037224 */ /* 0x000fd000000e0603 */
.L_x_386:
[----:B--2---:R-:W4:Y:S01]  /*13e30*/  LDC.64 R8, c[0x0][0x398] ;  /* 0x0000e600ff087b82 */ /* 0x004f220000000a00 */
[----:B------:R-:W-:Y:S01]  /*13e40*/  IMAD R5, R4, 0x9, RZ ;  /* 0x0000000904057824 */ /* 0x000fe200078e02ff */
[----:B------:R-:W-:Y:S01]  /*13e50*/  ISETP.GE.AND P0, PT, R12, 0x1, PT ;  /* 0x000000010c00780c */ /* 0x000fe20003f06270 */
[----:B------:R-:W-:Y:S01]  /*13e60*/  BSSY.RECONVERGENT B0, `(.L_x_365) ;  /* 0x00000d5000007945 */ /* 0x000fe20003800200 */
[----:B----4-:R-:W-:-:S04]  /*13e70*/  IMAD.WIDE R8, R13, 0x8, R8 ;  /* 0x000000080d087825 */ /* 0x010fc800078e0208 */
[----:B------:R-:W-:-:S05]  /*13e80*/  IMAD.WIDE.U32 R8, R5, 0x8, R8 ;  /* 0x0000000805087825 */ /* 0x000fca00078e0008 */
[----:B------:R4:W-:Y:S02]  /*13e90*/  STG.E.64 desc[UR4][R8.64], RZ ;  /* 0x000000ff08007986 */ /* 0x0009e4000c101b04 */
[----:B------:R-:W-:Y:S05]  /*13ea0*/  @!P0 BRA `(.L_x_366) ;  /* 0x0000000c00408947 */ /* 0x000fea0003800000 */
[----:B------:R-:W-:Y:S01]  /*13eb0*/  IMAD.SHL.U32 R7, R4, 0x8, RZ ;  /* 0x0000000804077824 */ /* 0x000fe200078e00ff */
[----:B---3--:R-:W-:Y:S01]  /*13ec0*/  MOV R24, R0 ;  /* 0x0000000000187202 */ /* 0x008fe20000000f00 */
[----:B------:R-:W-:Y:S01]  /*13ed0*/  IMAD.MOV.U32 R25, RZ, RZ, R3 ;  /* 0x000000ffff197224 */ /* 0x000fe200078e0003 */
[----:B------:R-:W-:Y:S01]  /*13ee0*/  CS2R R26, SRZ ;  /* 0x00000000001a7805 */ /* 0x000fe2000001ff00 */
[----:B------:R-:W-:Y:S02]  /*13ef0*/  IMAD.MOV.U32 R5, RZ, RZ, R2 ;  /* 0x000000ffff057224 */ /* 0x000fe400078e0002 */
[----:B------:R-:W-:-:S07]  /*13f00*/  IMAD.WIDE.U32 R6, R7, 0x8, R68 ;  /* 0x0000000807067825 */ /* 0x000fce00078e0044 */
.L_x_379:
[----:B------:R-:W3:Y:S04]  /*13f10*/  LDG.E.64 R18, desc[UR4][R6.64+0x30] ;  /* 0x0000300406127981 */ /* 0x000ee8000c1e1b00 */
[----:B0-----:R-:W2:Y:S04]  /*13f20*/  LDG.E.64 R16, desc[UR4][R6.64+0x10] ;  /* 0x0000100406107981 */ /* 0x001ea8000c1e1b00 */
[----:B------:R-:W2:Y:S01]  /*13f30*/  LDG.E.64 R14, desc[UR4][R24.64+-0x8] ;  /* 0xfffff804180e7981 */ /* 0x000ea2000c1e1b00 */
[----:B------:R-:W-:Y:S01]  /*13f40*/  BSSY.RECONVERGENT B1, `(.L_x_367) ;  /* 0x0000017000017945 */ /* 0x000fe20003800200 */
[----:B---3--:R-:W-:Y:S01]  /*13f50*/  DMUL R22, R18, R18 ;  /* 0x0000001212167228 */ /* 0x008fe20000000000 */
[----:B------:R-:W-:-:S05]  /*13f60*/  IMAD.MOV.U32 R18, RZ, RZ, 0x1 ;  /* 0x00000001ff127424 */ /* 0x000fca00078e00ff */
[----:B------:R-:W0:Y:S01]  /*13f70*/  MUFU.RCP64H R19, R23 ;  /* 0x0000001700137308 */ /* 0x000e220000001800 */
[----:B--2---:R-:W-:-:S08]  /*13f80*/  DADD R14, R14, -R16 ;  /* 0x000000000e0e7229 */ /* 0x004fd00000000810 */
[----:B------:R-:W-:Y:S02]  /*13f90*/  DMUL R32, R14, R14 ;  /* 0x0000000e0e207228 */ /* 0x000fe40000000000 */
[----:B0-----:R-:W-:-:S08]  /*13fa0*/  DFMA R20, -R22, R18, 1 ;  /* 0x3ff000001614742b */ /* 0x001fd00000000112 */
[----:B------:R-:W-:Y:S01]  /*13fb0*/  FSETP.GEU.AND P1, PT, |R33|, 6.5827683646048100446e-37, PT ;  /* 0x036000002100780b */ /* 0x000fe20003f2e200 */
        /* <DEDUP_REMOVED lines=13> */
[----:B------:R-:W-:-:S07]  /*14090*/  IMAD.MOV.U32 R81, RZ, RZ, R33 ;  /* 0x000000ffff517224 */ /* 0x000fce00078e0021 */
[----:B-1--45:R-:W-:Y:S05]  /*140a0*/  CALL.REL.NOINC `($__internal_1_$__cuda_sm20_div_rn_f64_full) ;  /* 0x0000001c00547944 */ /* 0x032fea0003c00000 */
.L_x_368:
[----:B------:R-:W-:Y:S05]  /*140b0*/  BSYNC.RECONVERGENT B1 ;  /* 0x0000000000017941 */ /* 0x000fea0003800200 */
.L_x_367:
[----:B------:R-:W2:Y:S04]  /*140c0*/  LDG.E.64 R18, desc[UR4][R6.64+0x40] ;  /* 0x0000400406127981 */ /* 0x000ea8000c1e1b00 */
[----:B------:R-:W3:Y:S04]  /*140d0*/  LDG.E.64 R14, desc[UR4][R24.64] ;  /* 0x00000004180e7981 */ /* 0x000ee8000c1e1b00 */
[----:B------:R-:W3:Y:S01]  /*140e0*/  LDG.E.64 R16, desc[UR4][R6.64+0x18] ;  /* 0x0000180406107981 */ /* 0x000ee2000c1e1b00 */
[----:B------:R-:W-:Y:S01]  /*140f0*/  BSSY.RECONVERGENT B1, `(.L_x_369) ;  /* 0x000001a000017945 */ /* 0x000fe20003800200 */
[----:B------:R-:W-:-:S02]  /*14100*/  DADD R28, R84, 1 ;  /* 0x3ff00000541c7429 */ /* 0x000fc40000000000 */
[----:B--2---:R-:W-:Y:S01]  /*14110*/  DMUL R22, R18, R18 ;  /* 0x0000001212167228 */ /* 0x004fe20000000000 */
[----:B------:R-:W-:-:S05]  /*14120*/  IMAD.MOV.U32 R18, RZ, RZ, 0x1 ;  /* 0x00000001ff127424 */ /* 0x000fca00078e00ff */
[----:B------:R-:W0:Y:S01]  /*14130*/  MUFU.RCP64H R19, R23 ;  /* 0x0000001700137308 */ /* 0x000e220000001800 */
[----:B---3--:R-:W-:-:S08]  /*14140*/  DADD R14, R14, -R16 ;  /* 0x000000000e0e7229 */ /* 0x008fd00000000810 */
        /* <DEDUP_REMOVED lines=18> */
[----:B------:R-:W-:Y:S01]  /*14270*/  IMAD.MOV.U32 R14, RZ, RZ, R84 ;  /* 0x000000ffff0e7224 */ /* 0x000fe200078e0054 */
[----:B------:R-:W-:-:S07]  /*14280*/  MOV R15, R85 ;  /* 0x00000055000f7202 */ /* 0x000fce0000000f00 */
.L_x_370:
[----:B------:R-:W-:Y:S05]  /*14290*/  BSYNC.RECONVERGENT B1 ;  /* 0x0000000000017941 */ /* 0x000fea0003800200 */
.L_x_369:
[----:B------:R-:W2:Y:S01]  /*142a0*/  LDG.E.64 R16, desc[UR4][R6.64+0x28] ;  /* 0x0000280406107981 */ /* 0x000ea2000c1e1b00 */
[----:B------:R-:W-:Y:S01]  /*142b0*/  FSETP.GEU.AND P1, PT, |R33|, 6.5827683646048100446e-37, PT ;  /* 0x036000002100780b */ /* 0x000fe20003f2e200 */
[----:B------:R-:W-:Y:S01]  /*142c0*/  DADD R14, R14, 1 ;  /* 0x3ff000000e0e7429 */ /* 0x000fe20000000000 */
[----:B------:R-:W-:Y:S07]  /*142d0*/  BSSY.RECONVERGENT B1, `(.L_x_371) ;  /* 0x0000017000017945 */ /* 0x000fee0003800200 */
[----:B------:R-:W-:-:S02]  /*142e0*/  DMUL R28, R28, R14 ;  /* 0x0000000e1c1c7228 */ /* 0x000fc40000000000 */
[----:B--2---:R-:W-:Y:S01]  /*142f0*/  DMUL R22, R16, R16 ;  /* 0x0000001010167228 */ /* 0x004fe20000000000 */
[----:B------:R-:W-:-:S05]  /*14300*/  IMAD.MOV.U32 R16, RZ, RZ, 0x1 ;  /* 0x00000001ff107424 */ /* 0x000fca00078e00ff */
[----:B------:R-:W0:Y:S02]  /*14310*/  MUFU.RCP64H R17, R23 ;  /* 0x0000001700117308 */ /* 0x000e240000001800 */
        /* <DEDUP_REMOVED lines=14> */
[----:B------:R-:W-:-:S07]  /*14400*/  MOV R14, 0x14420 ;  /* 0x00014420000e7802 */ /* 0x000fce0000000f00 */
[----:B-1--45:R-:W-:Y:S05]  /*14410*/  CALL.REL.NOINC `($__internal_1_$__cuda_sm20_div_rn_f64_full) ;  /* 0x0000001800787944 */ /* 0x032fea0003c00000 */
[----:B------:R-:W-:Y:S02]  /*14420*/  IMAD.MOV.U32 R34, RZ, RZ, R84 ;  /* 0x000000ffff227224 */ /* 0x000fe400078e0054 */
[----:B------:R-:W-:-:S07]  /*14430*/  IMAD.MOV.U32 R35, RZ, RZ, R85 ;  /* 0x000000ffff237224 */ /* 0x000fce00078e0055 */
.L_x_372:
[----:B------:R-:W-:Y:S05]  /*14440*/  BSYNC.RECONVERGENT B1 ;  /* 0x0000000000017941 */ /* 0x000fea0003800200 */
.L_x_371:
[----:B------:R-:W2:Y:S01]  /*14450*/  LDG.E.64 R14, desc[UR4][R6.64+0x38] ;  /* 0x00003804060e7981 */ /* 0x000ea2000c1e1b00 */
[----:B------:R-:W-:Y:S01]  /*14460*/  FSETP.GEU.AND P1, PT, |R31|, 6.5827683646048100446e-37, PT ;  /* 0x036000001f00780b */ /* 0x000fe20003f2e200 */
[----:B------:R-:W-:Y:S01]  /*14470*/  BSSY.RECONVERGENT B1, `(.L_x_373) ;  /* 0x0000014000017945 */ /* 0x000fe20003800200 */
        /* <DEDUP_REMOVED lines=19> */
.L_x_374:
[----:B------:R-:W-:Y:S05]  /*145b0*/  BSYNC.RECONVERGENT B1 ;  /* 0x0000000000017941 */ /* 0x000fea0003800200 */
.L_x_373:
[----:B------:R0:W5:Y:S04]  /*145c0*/  LDG.E.64 R30, desc[UR4][R6.64+0x8] ;  /* 0x00000804061e7981 */ /* 0x000168000c1e1b00 */
[----:B------:R0:W5:Y:S01]  /*145d0*/  LDG.E.64 R32, desc[UR4][R6.64+0x20] ;  /* 0x0000200406207981 */ /* 0x000162000c1e1b00 */
[----:B------:R-:W-:Y:S01]  /*145e0*/  DMUL R84, R84, -0.5 ;  /* 0xbfe0000054547828 */ /* 0x000fe20000000000 */
[----:B------:R-:W-:Y:S01]  /*145f0*/  IMAD.MOV.U32 R22, RZ, RZ, 0x652b82fe ;  /* 0x652b82feff167424 */ /* 0x000fe200078e00ff */
[----:B------:R-:W-:Y:S01]  /*14600*/  MOV R23, 0x3ff71547 ;  /* 0x3ff7154700177802 */ /* 0x000fe20000000f00 */
[----:B------:R-:W-:Y:S01]  /*14610*/  UMOV UR6, 0xfefa39ef ;  /* 0xfefa39ef00067882 */ /* 0x000fe20000000000 */
[----:B------:R-:W-:Y:S01]  /*14620*/  UMOV UR7, 0x3fe62e42 ;  /* 0x3fe62e4200077882 */ /* 0x000fe20000000000 */
[----:B------:R-:W2:Y:S01]  /*14630*/  MUFU.RCP64H R19, R29 ;  /* 0x0000001d00137308 */ /* 0x000ea20000001800 */
[----:B------:R-:W-:Y:S01]  /*14640*/  VIADD R18, R29, 0x300402 ;  /* 0x003004021d127836 */ /* 0x000fe20000000000 */
[----:B------:R-:W-:Y:S01]  /*14650*/  BSSY.RECONVERGENT B1, `(.L_x_375) ;  /* 0x000003e000017945 */ /* 0x000fe20003800200 */
[----:B------:R-:W-:-:S03]  /*14660*/  DFMA R84, R34, -0.5, R84 ;  /* 0xbfe000002254782b */ /* 0x000fc60000000054 */
[----:B------:R-:W-:-:S05]  /*14670*/  FSETP.GEU.AND P2, PT, |R18|, 5.8789094863358348022e-39, PT ;  /* 0x004004021200780b */ /* 0x000fca0003f4e200 */
[----:B------:R-:W-:Y:S02]  /*14680*/  DFMA R22, R84, R22, 6.75539944105574400000e+15 ;  /* 0x433800005416742b */ /* 0x000fe40000000016 */
[----:B------:R-:W-:Y:S01]  /*14690*/  FSETP.GEU.AND P0, PT, |R85|, 4.1917929649353027344, PT ;  /* 0x4086232b5500780b */ /* 0x000fe20003f0e200 */
[----:B--2---:R-:W-:-:S05]  /*146a0*/  DFMA R20, -R28, R18, 1 ;  /* 0x3ff000001c14742b */ /* 0x004fca0000000112 */
        /* <DEDUP_REMOVED lines=42> */
[----:B0-----:R-:W-:Y:S08]  /*14950*/  @!P0 BRA `(.L_x_376) ;  /* 0x0000000000348947 */ /* 0x001ff00003800000 */
[----:B------:R-:W-:Y:S01]  /*14960*/  FSETP.GEU.AND P1, PT, |R85|, 4.2275390625, PT ;  /* 0x408748005500780b */ /* 0x000fe20003f2e200 */
[C---:B------:R-:W-:Y:S02]  /*14970*/  DADD R18, R84.reuse, +INF ;  /* 0x7ff0000054127429 */ /* 0x040fe40000000000 */
[----:B------:R-:W-:-:S08]  /*14980*/  DSETP.GEU.AND P0, PT, R84, RZ, PT ;  /* 0x000000ff5400722a */ /* 0x000fd00003f0e000 */
[----:B------:R-:W-:Y:S02]  /*14990*/  FSEL R34, R18, RZ, P0 ;  /* 0x000000ff12227208 */ /* 0x000fe40000000000 */
[----:B------:R-:W-:Y:S02]  /*149a0*/  @!P1 LEA.HI R10, R22, R22, RZ, 0x1 ;  /* 0x00000016160a9211 */ /* 0x000fe400078f08ff */
[----:B------:R-:W-:Y:S01]  /*149b0*/  @!P1 MOV R14, R16 ;  /* 0x00000010000e9202 */ /* 0x000fe20000000f00 */
[----:B------:R-:W-:Y:S01]  /*149c0*/  @!P1 IMAD.MOV.U32 R16, RZ, RZ, RZ ;  /* 0x000000ffff109224 */ /* 0x000fe200078e00ff */
[----:B------:R-:W-:Y:S02]  /*149d0*/  @!P1 SHF.R.S32.HI R15, RZ, 0x1, R10 ;  /* 0x00000001ff0f9819 */ /* 0x000fe4000001140a */
[----:B------:R-:W-:-:S03]  /*149e0*/  FSEL R35, R19, RZ, P0 ;  /* 0x000000ff13237208 */ /* 0x000fc60000000000 */
[----:B------:R-:W-:Y:S02]  /*149f0*/  @!P1 IMAD.IADD R22, R22, 0x1, -R15 ;  /* 0x0000000116169824 */ /* 0x000fe400078e0a0f */
[----:B------:R-:W-:-:S03]  /*14a00*/  @!P1 IMAD R15, R15, 0x100000, R17 ;  /* 0x001000000f0f9824 */ /* 0x000fc600078e0211 */
[----:B------:R-:W-:-:S06]  /*14a10*/  @!P1 LEA R17, R22, 0x3ff00000, 0x14 ;  /* 0x3ff0000016119811 */ /* 0x000fcc00078ea0ff */
[----:B------:R-:W-:-:S11]  /*14a20*/  @!P1 DMUL R34, R14, R16 ;  /* 0x000000100e229228 */ /* 0x000fd60000000000 */
.L_x_376:
[----:B------:R-:W-:Y:S05]  /*14a30*/  BSYNC.RECONVERGENT B1 ;  /* 0x0000000000017941 */ /* 0x000fea0003800200 */
.L_x_375:
[----:B------:R-:W-:Y:S04]  /*14a40*/  BSSY.RECONVERGENT B1, `(.L_x_377) ;  /* 0x000000a000017945 */ /* 0x000fe80003800200 */
[----:B------:R-:W-:Y:S05]  /*14a50*/  @P2 BRA `(.L_x_378) ;  /* 0x0000000000202947 */ /* 0x000fea0003800000 */
[----:B------:R-:W-:Y:S01]  /*14a60*/  LOP3.LUT R16, R29, 0x7fffffff, RZ, 0xc0, !PT ;  /* 0x7fffffff1d107812 */ /* 0x000fe200078ec0ff */
[----:B------:R-:W-:Y:S01]  /*14a70*/  IMAD.MOV.U32 R18, RZ, RZ, R28 ;  /* 0x000000ffff127224 */ /* 0x000fe200078e001c */
[----:B------:R-:W-:Y:S01]  /*14a80*/  MOV R14, 0x14ac0 ;  /* 0x00014ac0000e7802 */ /* 0x000fe20000000f00 */
[----:B------:R-:W-:Y:S01]  /*14a90*/  IMAD.MOV.U32 R15, RZ, RZ, R29 ;  /* 0x000000ffff0f7224 */ /* 0x000fe200078e001d */
[----:B------:R-:W-:-:S07]  /*14aa0*/  IADD3 R16, PT, PT, R16, -0x100000, RZ ;  /* 0xfff0000010107810 */ /* 0x000fce0007ffe0ff */
[----:B-1--45:R-:W-:Y:S05]  /*14ab0*/  CALL.REL.NOINC `($__internal_0_$__cuda_sm20_dblrcp_rn_slowpath_v3) ;  /* 0x0000001000287944 */ /* 0x032fea0003c00000 */
[----:B------:R-:W-:Y:S02]  /*14ac0*/  IMAD.MOV.U32 R20, RZ, RZ, R16 ;  /* 0x000000ffff147224 */ /* 0x000fe400078e0010 */
[----:B------:R-:W-:-:S07]  /*14ad0*/  IMAD.MOV.U32 R21, RZ, RZ, R15 ;  /* 0x000000ffff157224 */ /* 0x000fce00078e000f */
.L_x_378:
[----:B------:R-:W-:Y:S05]  /*14ae0*/  BSYNC.RECONVERGENT B1 ;  /* 0x0000000000017941 */ /* 0x000fea0003800200 */
.L_x_377:
[----:B------:R-:W2:Y:S01]  /*14af0*/  LDG.E.64 R16, desc[UR4][R68.64] ;  /* 0x0000000444107981 */ /* 0x000ea2000c1e1b00 */
[----:B-----5:R-:W-:Y:S01]  /*14b00*/  DADD R14, -R32, 1 ;  /* 0x3ff00000200e7429 */ /* 0x020fe20000000100 */
[----:B------:R-:W-:Y:S01]  /*14b10*/  VIADD R5, R5, 0x1 ;  /* 0x0000000105057836 */ /* 0x000fe20000000000 */
[----:B------:R-:W-:-:S04]  /*14b20*/  IADD3 R24, P1, PT, R24, 0x18, RZ ;  /* 0x0000001818187810 */ /* 0x000fc80007f3e0ff */
[----:B------:R-:W-:Y:S02]  /*14b30*/  ISETP.NE.AND P0, PT, R5, RZ, PT ;  /* 0x000000ff0500720c */ /* 0x000fe40003f05270 */
[----:B------:R-:W-:Y:S01]  /*14b40*/  DMUL R14, R14, R34 ;  /* 0x000000220e0e7228 */ /* 0x000fe20000000000 */
[----:B------:R-:W-:-:S07]  /*14b50*/  IADD3.X R25, PT, PT, RZ, R25, RZ, P1, !PT ;  /* 0x00000019ff197210 */ /* 0x000fce0000ffe4ff */
[----:B------:R-:W-:-:S08]  /*14b60*/  DFMA R14, R32, R20, R14 ;  /* 0x00000014200e722b */ /* 0x000fd0000000000e */
[----:B--2---:R-:W-:-:S08]  /*14b70*/  DFMA R14, R30, R14, R16 ;  /* 0x0000000e1e0e722b */ /* 0x004fd00000000010 */
[----:B------:R-:W-:-:S07]  /*14b80*/  DADD R26, R14, R26 ;  /* 0x000000000e1a7229 */ /* 0x000fce000000001a */
[----:B------:R0:W-:Y:S01]  /*14b90*/  STG.E.64 desc[UR4][R8.64], R26 ;  /* 0x0000001a08007986 */ /* 0x0001e2000c101b04 */
[----:B------:R-:W-:Y:S05]  /*14ba0*/  @P0 BRA `(.L_x_379) ;  /* 0xfffffff000d80947 */ /* 0x000fea000383ffff */
.L_x_366:
[----:B------:R-:W-:Y:S05]  /*14bb0*/  BSYNC.RECONVERGENT B0 ;  /* 0x0000000000007941 */ /* 0x000fea0003800200 */
.L_x_365:
[----:B------:R-:W-:-:S04]  /*14bc0*/  IMAD.SHL.U32 R23, R4, 0x8, RZ ;  /* 0x0000000804177824 */ /* 0x000fc800078e00ff */
[----:B------:R-:W-:-:S05]  /*14bd0*/  IMAD.WIDE.U32 R22, R23, 0x8, R68 ;  /* 0x0000000817167825 */ /* 0x000fca00078e0044 */
[----:B------:R-:W0:Y:S04]  /*14be0*/  LDG.E.64 R6, desc[UR4][R22.64+0x18] ;  /* 0x0000180416067981 */ /* 0x000e28000c1e1b00 */
[----:B---3--:R3:W5:Y:S01]  /*14bf0*/  LDG.E.64 R24, desc[UR4][R22.64+0x10] ;  /* 0x0000100416187981 */ /* 0x008762000c1e1b00 */
[----:B------:R-:W-:Y:S01]  /*14c00*/  UMOV UR6, 0xa2529d3a ;  /* 0xa2529d3a00067882 */ /* 0x000fe20000000000 */
[----:B------:R-:W-:Y:S01]  /*14c10*/  UMOV UR7, 0x3f91df46 ;  /* 0x3f91df4600077882 */ /* 0x000fe20000000000 */
[----:B------:R-:W-:Y:S01]  /*14c20*/  BSSY.RECONVERGENT B0, `(.L_x_380) ;  /* 0x0000019000007945 */ /* 0x000fe20003800200 */
[----:B0-----:R-:W-:-:S08]  /*14c30*/  DMUL R26, R6, UR6 ;  /* 0x00000006061a7c28 */ /* 0x001fd00008000000 */
[----:B------:R-:W-:-:S14]  /*14c40*/  DSETP.NEU.AND P0, PT, |R26|, +INF , PT ;  /* 0x7ff000001a00742a */ /* 0x000fdc0003f0d200 */
[----:B------:R-:W-:Y:S01]  /*14c50*/  @!P0 DMUL R6, RZ, R26 ;  /* 0x0000001aff068228 */ /* 0x000fe20000000000 */
[----:B------:R-:W-:Y:S01]  /*14c60*/  @!P0 IMAD.MOV.U32 R5, RZ, RZ, RZ ;  /* 0x000000ffff058224 */ /* 0x000fe200078e00ff */
[----:B---3--:R-:W-:Y:S09]  /*14c70*/  @!P0 BRA `(.L_x_381) ;  /* 0x00000000004c8947 */ /* 0x008ff20003800000 */
[----:B------:R-:W-:Y:S01]  /*14c80*/  UMOV UR6, 0x6dc9c883 ;  /* 0x6dc9c88300067882 */ /* 0x000fe20000000000 */
[----:B------:R-:W-:Y:S01]  /*14c90*/  UMOV UR7, 0x3fe45f30 ;  /* 0x3fe45f3000077882 */ /* 0x000fe20000000000 */
[C---:B------:R-:W-:Y:S02]  /*14ca0*/  DSETP.GE.AND P0, PT, |R26|.reuse, 2.14748364800000000000e+09, PT ;  /* 0x41e000001a00742a */ /* 0x040fe40003f06200 */
[----:B------:R-:W-:Y:S01]  /*14cb0*/  DMUL R14, R26, UR6 ;  /* 0x000000061a0e7c28 */ /* 0x000fe20008000000 */
[----:B------:R-:W-:Y:S01]  /*14cc0*/  UMOV UR6, 0x54442d18 ;  /* 0x54442d1800067882 */ /* 0x000fe20000000000 */
[----:B------:R-:W-:-:S04]  /*14cd0*/  UMOV UR7, 0x3ff921fb ;  /* 0x3ff921fb00077882 */ /* 0x000fc80000000000 */
[----:B------:R-:W0:Y:S08]  /*14ce0*/  F2I.F64 R5, R14 ;  /* 0x0000000e00057311 */ /* 0x000e300000301100 */
[----:B0-----:R-:W0:Y:S02]  /*14cf0*/  I2F.F64 R6, R5 ;  /* 0x0000000500067312 */ /* 0x001e240000201c00 */
[----:B0-----:R-:W-:Y:S01]  /*14d00*/  DFMA R16, R6, -UR6, R26 ;  /* 0x8000000606107c2b */ /* 0x001fe2000800001a */
[----:B------:R-:W-:Y:S01]  /*14d10*/  UMOV UR6, 0x33145c00 ;  /* 0x33145c0000067882 */ /* 0x000fe20000000000 */
[----:B------:R-:W-:-:S06]  /*14d20*/  UMOV UR7, 0x3c91a626 ;  /* 0x3c91a62600077882 */ /* 0x000fcc0000000000 */
[----:B------:R-:W-:Y:S01]  /*14d30*/  DFMA R16, R6, -UR6, R16 ;  /* 0x8000000606107c2b */ /* 0x000fe20008000010 */
[----:B------:R-:W-:Y:S01]  /*14d40*/  UMOV UR6, 0x252049c0 ;  /* 0x252049c000067882 */ /* 0x000fe20000000000 */
[----:B------:R-:W-:-:S06]  /*14d50*/  UMOV UR7, 0x397b839a ;  /* 0x397b839a00077882 */ /* 0x000fcc0000000000 */
[----:B------:R-:W-:Y:S01]  /*14d60*/  DFMA R6, R6, -UR6, R16 ;  /* 0x8000000606067c2b */ /* 0x000fe20008000010 */
[----:B------:R-:W-:Y:S10]  /*14d70*/  @!P0 BRA `(.L_x_381) ;  /* 0x00000000000c8947 */ /* 0x000ff40003800000 */
[----:B------:R-:W-:Y:S01]  /*14d80*/  IMAD.MOV.U32 R5, RZ, RZ, R26 ;  /* 0x000000ffff057224 */ /* 0x000fe200078e001a */
[----:B------:R-:W-:-:S07]  /*14d90*/  MOV R26, 0x14db0 ;  /* 0x00014db0001a7802 */ /* 0x000fce0000000f00 */
[----:B-12-45:R-:W-:Y:S05]  /*14da0*/  CALL.REL.NOINC `($_Z10Fit2DPeaksPiPdS0_S0_S_S_S0_S0_S0_S0_S0_S0_S0_S0_S0_S0_$__internal_trig_reduction_slowpathd) ;  /* 0x0000002000e07944 */ /* 0x036fea0003c00000 */
.L_x_381:
[----:B------:R-:W-:Y:S05]  /*14db0*/  BSYNC.RECONVERGENT B0 ;  /* 0x0000000000007941 */ /* 0x000fea0003800200 */
.L_x_380:
[----:B------:R-:W0:Y:S01]  /*14dc0*/  LDCU.64 UR6, c[0x4][0x8] ;  /* 0x01000100ff0677ac */ /* 0x000e220008000a00 */
[----:B------:R-:W-:-:S04]  /*14dd0*/  SHF.L.U32 R10, R5, 0x6, RZ ;  /* 0x00000006050a7819 */ /* 0x000fc800000006ff */
[----:B------:R-:W-:-:S04]  /*14de0*/  LOP3.LUT R10, R10, 0x40, RZ, 0xc0, !PT ;  /* 0x000000400a0a7812 */ /* 0x000fc800078ec0ff */
[----:B0-----:R-:W-:-:S05]  /*14df0*/  IADD3 R14, P0, PT, R10, UR6, RZ ;  /* 0x000000060a0e7c10 */ /* 0x001fca000ff1e0ff */
[----:B------:R-:W-:-:S05]  /*14e00*/  IMAD.X R15, RZ, RZ, UR7, P0 ;  /* 0x00000007ff0f7e24 */ /* 0x000fca00080e06ff */
[----:B------:R-:W3:Y:S04]  /*14e10*/  LDG.E.128.CONSTANT R28, desc[UR4][R14.64] ;  /* 0x000000040e1c7981 */ /* 0x000ee8000c1e9d00 */
[----:B------:R-:W2:Y:S04]  /*14e20*/  LDG.E.128.CONSTANT R32, desc[UR4][R14.64+0x10] ;  /* 0x000010040e207981 */ /* 0x000ea8000c1e9d00 */
[----:B------:R-:W4:Y:S01]  /*14e30*/  LDG.E.128.CONSTANT R36, desc[UR4][R14.64+0x20] ;  /* 0x000020040e247981 */ /* 0x000f22000c1e9d00 */
[----:B------:R-:W-:Y:S01]  /*14e40*/  LOP3.LUT R10, R5, 0x1, RZ, 0xc0, !PT ;  /* 0x00000001050a7812 */ /* 0x000fe200078ec0ff */
[----:B------:R-:W-:Y:S01]  /*14e50*/  IMAD.MOV.U32 R18, RZ, RZ, 0x20fd8164 ;  /* 0x20fd8164ff127424 */ /* 0x000fe200078e00ff */
[----:B------:R-:W-:-:S02]  /*14e60*/  DMUL R16, R6, R6 ;  /* 0x0000000606107228 */ /* 0x000fc40000000000 */
[----:B------:R-:W-:Y:S01]  /*14e70*/  ISETP.NE.U32.AND P0, PT, R10, 0x1, PT ;  /* 0x000000010a00780c */ /* 0x000fe20003f05070 */
[----:B------:R-:W-:-:S03]  /*14e80*/  IMAD.MOV.U32 R10, RZ, RZ, 0x3da8ff83 ;  /* 0x3da8ff83ff0a7424 */ /* 0x000fc600078e00ff */
[----:B------:R-:W-:Y:S02]  /*14e90*/  FSEL R18, R18, -8.06006814911005101289e+34, !P0 ;  /* 0xf9785eba12127808 */ /* 0x000fe40004000000 */
[----:B------:R-:W-:-:S06]  /*14ea0*/  FSEL R19, -R10, 0.11223486810922622681, !P0 ;  /* 0x3de5db650a137808 */ /* 0x000fcc0004000100 */
[----:B---3--:R-:W-:-:S08]  /*14eb0*/  DFMA R28, R16, R18, R28 ;  /* 0x00000012101c722b */ /* 0x008fd0000000001c */
[----:B------:R-:W-:-:S08]  /*14ec0*/  DFMA R28, R16, R28, R30 ;  /* 0x0000001c101c722b */ /* 0x000fd0000000001e */
[----:B--2---:R-:W-:-:S08]  /*14ed0*/  DFMA R28, R16, R28, R32 ;  /* 0x0000001c101c722b */ /* 0x004fd00000000020 */
[----:B------:R-:W-:-:S08]  /*14ee0*/  DFMA R28, R16, R28, R34 ;  /* 0x0000001c101c722b */ /* 0x000fd00000000022 */
[----:B----4-:R-:W-:-:S08]  /*14ef0*/  DFMA R28, R16, R28, R36 ;  /* 0x0000001c101c722b */ /* 0x010fd00000000024 */
[----:B------:R-:W-:-:S08]  /*14f00*/  DFMA R28, R16, R28, R38 ;  /* 0x0000001c101c722b */ /* 0x000fd00000000026 */
[----:B------:R-:W-:Y:S02]  /*14f10*/  DFMA R6, R28, R6, R6 ;  /* 0x000000061c06722b */ /* 0x000fe40000000006 */
[----:B------:R-:W-:-:S10]  /*14f20*/  DFMA R16, R16, R28, 1 ;  /* 0x3ff000001010742b */ /* 0x000fd4000000001c */
[----:B------:R-:W-:Y:S02]  /*14f30*/  FSEL R14, R16, R6, !P0 ;  /* 0x00000006100e7208 */ /* 0x000fe40004000000 */
[----:B------:R-:W-:Y:S02]  /*14f40*/  FSEL R15, R17, R7, !P0 ;  /* 0x00000007110f7208 */ /* 0x000fe40004000000 */
[----:B------:R-:W-:-:S04]  /*14f50*/  LOP3.LUT P0, RZ, R5, 0x2, RZ, 0xc0, !PT ;  /* 0x0000000205ff7812 */ /* 0x000fc8000780c0ff */
[----:B------:R-:W-:-:S10]  /*14f60*/  DADD R6, RZ, -R14 ;  /* 0x00000000ff067229 */ /* 0x000fd4000000080e */
[----:B------:R-:W-:Y:S02]  /*14f70*/  FSEL R6, R14, R6, !P0 ;  /* 0x000000060e067208 */ /* 0x000fe40004000000 */
[----:B------:R-:W-:-:S06]  /*14f80*/  FSEL R7, R15, R7, !P0 ;  /* 0x000000070f077208 */ /* 0x000fcc0004000000 */
[----:B-----5:R-:W-:-:S07]  /*14f90*/  DMUL R6, R24, -R6 ;  /* 0x8000000618067228 */ /* 0x020fce0000000000 */
[----:B------:R0:W-:Y:S04]  /*14fa0*/  STG.E.64 desc[UR4][R8.64+0x8], R6 ;  /* 0x0000080608007986 */ /* 0x0001e8000c101b04 */
[----:B------:R-:W2:Y:S04]  /*14fb0*/  LDG.E.64 R14, desc[UR4][R22.64+0x18] ;  /* 0x00001804160e7981 */ /* 0x000ea8000c1e1b00 */
[----:B------:R0:W5:Y:S01]  /*14fc0*/  LDG.E.64 R24, desc[UR4][R22.64+0x10] ;  /* 0x0000100416187981 */ /* 0x000162000c1e1b00 */
[----:B------:R-:W-:Y:S01]  /*14fd0*/  UMOV UR6, 0xa2529d3a ;  /* 0xa2529d3a00067882 */ /* 0x000fe20000000000 */
[----:B------:R-:W-:Y:S01]  /*14fe0*/  UMOV UR7, 0x3f91df46 ;  /* 0x3f91df4600077882 */ /* 0x000fe20000000000 */
[----:B------:R-:W-:Y:S01]  /*14ff0*/  BSSY.RECONVERGENT B0, `(.L_x_382) ;  /* 0x000001e000007945 */ /* 0x000fe20003800200 */
[----:B--2---:R-:W-:-:S08]  /*15000*/  DMUL R26, R14, UR6 ;  /* 0x000000060e1a7c28 */ /* 0x004fd00008000000 */
[----:B------:R-:W-:-:S14]  /*15010*/  DSETP.NEU.AND P0, PT, |R26|, +INF , PT ;  /* 0x7ff000001a00742a */ /* 0x000fdc0003f0d200 */
[----:B------:R-:W-:Y:S01]  /*15020*/  @!P0 DMUL R14, RZ, R26 ;  /* 0x0000001aff0e8228 */ /* 0x000fe20000000000 */
[----:B------:R-:W-:Y:S01]  /*15030*/  @!P0 MOV R5, 0x1 ;  /* 0x0000000100058802 */ /* 0x000fe20000000f00 */
[----:B0-----:R-:W-:Y:S09]  /*15040*/  @!P0 BRA `(.L_x_383) ;  /* 0x0000000000608947 */ /* 0x001ff20003800000 */
[----:B------:R-:W-:Y:S01]  /*15050*/  UMOV UR6, 0x6dc9c883 ;  /* 0x6dc9c88300067882 */ /* 0x000fe20000000000 */
[----:B------:R-:W-:Y:S01]  /*15060*/  UMOV UR7, 0x3fe45f30 ;  /* 0x3fe45f3000077882 */ /* 0x000fe20000000000 */
[C---:B------:R-:W-:Y:S01]  /*15070*/  DSETP.GE.AND P0, PT, |R26|.reuse, 2.14748364800000000000e+09, PT ;  /* 0x41e000001a00742a */ /* 0x040fe20003f06200 */
[----:B------:R-:W-:Y:S01]  /*15080*/  BSSY.RECONVERGENT B1, `(.L_x_384) ;  /* 0x0000013000017945 */ /* 0x000fe20003800200 */
        /* <DEDUP_REMOVED lines=15> */
[----:B-1---5:R-:W-:Y:S05]  /*15180*/  CALL.REL.NOINC `($_Z10Fit2DPeaksPiPdS0_S0_S_S_S0_S0_S0_S0_S0_S0_S0_S0_S0_S0_$__internal_trig_reduction_slowpathd) ;  /* 0x0000001c00e87944 */ /* 0x022fea0003c00000 */
[----:B------:R-:W-:Y:S02]  /*15190*/  IMAD.MOV.U32 R14, RZ, RZ, R6 ;  /* 0x000000ffff0e7224 */ /* 0x000fe400078e0006 */
[----:B------:R-:W-:-:S07]  /*151a0*/  IMAD.MOV.U32 R15, RZ, RZ, R7 ;  /* 0x000000ffff0f7224 */ /* 0x000fce00078e0007 */
.L_x_385:
[----:B------:R-:W-:Y:S05]  /*151b0*/  BSYNC.RECONVERGENT B1 ;  /* 0x0000000000017941 */ /* 0x000fea0003800200 */
.L_x_384:
[----:B------:R-:W-:-:S07]  /*151c0*/  IADD3 R5, PT, PT, R5, 0x1, RZ ;  /* 0x0000000105057810 */ /* 0x000fce0007ffe0ff */
.L_x_383:
[----:B------:R-:W-:Y:S05]  /*151d0*/  BSYNC.RECONVERGENT B0 ;  /* 0x0000000000007941 */ /* 0x000fea0003800200 */
.L_x_382:
[----:B------:R-:W0:Y:S01]  /*151e0*/  LDCU.64 UR6, c[0x4][0x8] ;  /* 0x01000100ff0677ac */ /* 0x000e220008000a00 */
[----:B------:R-:W-:-:S05]  /*151f0*/  IMAD.SHL.U32 R6, R5, 0x40, RZ ;  /* 0x0000004005067824 */ /* 0x000fca00078e00ff */
[----:B------:R-:W-:-:S04]  /*15200*/  LOP3.LUT R6, R6, 0x40, RZ, 0xc0, !PT ;  /* 0x0000004006067812 */ /* 0x000fc800078ec0ff */
[----:B0-----:R-:W-:-:S05]  /*15210*/  IADD3 R6, P0, PT, R6, UR6, RZ ;  /* 0x0000000606067c10 */ /* 0x001fca000ff1e0ff */
[----:B------:R-:W-:-:S05]  /*15220*/  IMAD.X R7, RZ, RZ, UR7, P0 ;  /* 0x00000007ff077e24 */ /* 0x000fca00080e06ff */
[----:B------:R-:W2:Y:S04]  /*15230*/  LDG.E.128.CONSTANT R28, desc[UR4][R6.64] ;  /* 0x00000004061c7981 */ /* 0x000ea8000c1e9d00 */
[----:B------:R-:W3:Y:S04]  /*15240*/  LDG.E.128.CONSTANT R32, desc[UR4][R6.64+0x10] ;  /* 0x0000100406207981 */ /* 0x000ee8000c1e9d00 */
[----:B------:R-:W4:Y:S01]  /*15250*/  LDG.E.128.CONSTANT R36, desc[UR4][R6.64+0x20] ;  /* 0x0000200406247981 */ /* 0x000f22000c1e9d00 */
[----:B------:R-:W-:Y:S01]  /*15260*/  LOP3.LUT R10, R5, 0x1, RZ, 0xc0, !PT ;  /* 0x00000001050a7812 */ /* 0x000fe200078ec0ff */
[----:B------:R-:W-:Y:S01]  /*15270*/  IMAD.MOV.U32 R18, RZ, RZ, 0x20fd8164 ;  /* 0x20fd8164ff127424 */ /* 0x000fe200078e00ff */
[----:B------:R-:W-:-:S02]  /*15280*/  DMUL R16, R14, R14 ;  /* 0x0000000e0e107228 */ /* 0x000fc40000000000 */
[----:B------:R-:W-:Y:S02]  /*15290*/  ISETP.NE.U32.AND P0, PT, R10, 0x1, PT ;  /* 0x000000010a00780c */ /* 0x000fe40003f05070 */
[----:B------:R-:W-:Y:S02]  /*152a0*/  MOV R10, 0x3da8ff83 ;  /* 0x3da8ff83000a7802 */ /* 0x000fe40000000f00 */
[----:B------:R-:W-:Y:S02]  /*152b0*/  FSEL R18, R18, -8.06006814911005101289e+34, !P0 ;  /* 0xf9785eba12127808 */ /* 0x000fe40004000000 */
[----:B------:R-:W-:-:S06]  /*152c0*/  FSEL R19, -R10, 0.11223486810922622681, !P0 ;  /* 0x3de5db650a137808 */ /* 0x000fcc0004000100 */
[----:B--2---:R-:W-:-:S08]  /*152d0*/  DFMA R28, R16, R18, R28 ;  /* 0x00000012101c722b */ /* 0x004fd0000000001c */
[----:B------:R-:W-:-:S08]  /*152e0*/  DFMA R28, R16, R28, R30 ;  /* 0x0000001c101c722b */ /* 0x000fd0000000001e */
[----:B---3--:R-:W-:-:S08]  /*152f0*/  DFMA R28, R16, R28, R32 ;  /* 0x0000001c101c722b */ /* 0x008fd00000000020 */
        /* <DEDUP_REMOVED lines=11> */
[----:B-----5:R-:W-:-:S07]  /*153b0*/  DMUL R24, R24, R6 ;  /* 0x0000000618187228 */ /* 0x020fce0000000000 */
[----:B------:R-:W-:Y:S04]  /*153c0*/  STG.E.64 desc[UR4][R8.64+0x10], R24 ;  /* 0x0000101808007986 */ /* 0x000fe8000c101b04 */
[----:B------:R-:W2:Y:S04]  /*153d0*/  LDG.E.64 R6, desc[UR4][R22.64+0x8] ;  /* 0x0000080416067981 */ /* 0x000ea8000c1e1b00 */
[----:B--2---:R0:W-:Y:S04]  /*153e0*/  STG.E.64 desc[UR4][R8.64+0x18], R6 ;  /* 0x0000180608007986 */ /* 0x0041e8000c101b04 */
[----:B------:R-:W2:Y:S04]  /*153f0*/  LDG.E.64 R14, desc[UR4][R22.64+0x10] ;  /* 0x00001004160e7981 */ /* 0x000ea8000c1e1b00 */
[----:B--2---:R2:W-:Y:S04]  /*15400*/  STG.E.64 desc[UR4][R8.64+0x20], R14 ;  /* 0x0000200e08007986 */ /* 0x0045e8000c101b04 */
[----:B------:R-:W3:Y:S04]  /*15410*/  LDG.E.64 R16, desc[UR4][R22.64+0x18] ;  /* 0x0000180416107981 */ /* 0x000ee8000c1e1b00 */
[----:B---3--:R2:W-:Y:S04]  /*15420*/  STG.E.64 desc[UR4][R8.64+0x28], R16 ;  /* 0x0000281008007986 */ /* 0x0085e8000c101b04 */
[----:B------:R-:W3:Y:S04]  /*15430*/  LDG.E.64 R18, desc[UR4][R22.64+0x28] ;  /* 0x0000280416127981 */ /* 0x000ee8000c1e1b00 */
[----:B------:R-:W3:Y:S02]  /*15440*/  LDG.E.64 R20, desc[UR4][R22.64+0x30] ;  /* 0x0000300416147981 */ /* 0x000ee4000c1e1b00 */
[----:B---3--:R-:W-:-:S08]  /*15450*/  DADD R18, R18, R20 ;  /* 0x0000000012127229 */ /* 0x008fd00000000014 */
[----:B------:R-:W-:-:S07]  /*15460*/  DMUL R18, R18, 0.5 ;  /* 0x3fe0000012127828 */ /* 0x000fce0000000000 */
[----:B------:R2:W-:Y:S04]  /*15470*/  STG.E.64 desc[UR4][R8.64+0x30], R18 ;  /* 0x0000301208007986 */ /* 0x0005e8000c101b04 */
[----:B------:R-:W3:Y:S04]  /*15480*/  LDG.E.64 R20, desc[UR4][R22.64+0x38] ;  /* 0x0000380416147981 */ /* 0x000ee8000c1e1b00 */
[----:B0-----:R-:W3:Y:S01]  /*15490*/  LDG.E.64 R6, desc[UR4][R22.64+0x40] ;  /* 0x0000400416067981 */ /* 0x001ee2000c1e1b00 */
[----:B------:R-:W-:-:S03]  /*154a0*/  VIADD R4, R4, 0x1 ;  /* 0x0000000104047836 */ /* 0x000fc60000000000 */
[----:B------:R2:W-:Y:S02]  /*154b0*/  STG.E.64 desc[UR4][R8.64+0x40], RZ ;  /* 0x000040ff08007986 */ /* 0x0005e4000c101b04 */
[----:B------:R-:W-:Y:S01]  /*154c0*/  ISETP.NE.AND P0, PT, R4, R11, PT ;  /* 0x0000000b0400720c */ /* 0x000fe20003f05270 */
[----:B---3--:R-:W-:-:S08]  /*154d0*/  DADD R6, R20, R6 ;  /* 0x0000000014067229 */ /* 0x008fd00000000006 */
[----:B------:R-:W-:-:S07]  /*154e0*/  DMUL R6, R6, 0.5 ;  /* 0x3fe0000006067828 */ /* 0x000fce0000000000 */
[----:B------:R2:W-:Y:S01]  /*154f0*/  STG.E.64 desc[UR4][R8.64+0x38], R6 ;  /* 0x0000380608007986 */ /* 0x0005e2000c101b04 */
[----:B------:R-:W-:Y:S05]  /*15500*/  @!P0 EXIT ;  /* 0x000000000000894d */ /* 0x000fea0003800000 */
[----:B------:R-:W-:Y:S05]  /*15510*/  BRA `(.L_x_386) ;  /* 0xffffffe800447947 */ /* 0x000fea000383ffff */
.L_x_344:
[----:B------:R-:W-:-:S07]  /*15520*/  VIADD R4, R4, 0x1 ;  /* 0x0000000104047836 */ /* 0x000fce0000000000 */
.L_x_363:
[----:B------:R-:W-:Y:S05]  /*15530*/  BSYNC.RECONVERGENT B3 ;  /* 0x0000000000037941 */ /* 0x000fea0003800200 */
.L_x_325:
[----:B------:R-:W-:Y:S01]  /*15540*/  ISETP.GE.AND P0, PT, R8, 0x1, PT ;  /* 0x000000010800780c */ /* 0x000fe20003f06270 */
[----:B------:R-:W-:Y:S01]  /*15550*/  BSSY.RECONVERGENT B2, `(.L_x_387) ;  /* 0x0000016000027945 */ /* 0x000fe20003800200 */
[----:B0-----:R-:W-:-:S11]  /*15560*/  CS2R R14, SRZ ;  /* 0x00000000000e7805 */ /* 0x001fd6000001ff00 */
[----:B------:R-:W-:Y:S05]  /*15570*/  @!P0 BRA `(.L_x_388) ;  /* 0x00000000004c8947 */ /* 0x000fea0003800000 */
[----:B------:R-:W-:Y:S01]  /*15580*/  BSSY.RECONVERGENT B3, `(.L_x_389) ;  /* 0x000000f000037945 */ /* 0x000fe20003800200 */
[----:B------:R-:W-:-:S07]  /*15590*/  IMAD.MOV.U32 R25, RZ, RZ, RZ ;  /* 0x000000ffff197224 */ /* 0x000fce00078e00ff */
.L_x_390:
[----:B-----5:R-:W-:-:S05]  /*155a0*/  IMAD.WIDE.U32 R46, R25, 0x8, R68 ;  /* 0x00000008192e7825 */ /* 0x020fca00078e0044 */
        /* <DEDUP_REMOVED lines=13> */
.L_x_389:
[----:B------:R-:W5:Y:S01]  /*15680*/  LDG.E.64 R46, desc[UR4][R46.64+0x20] ;  /* 0x000020042e2e7981 */ /* 0x000f62000c1e1b00 */
[----:B0-----:R-:W-:Y:S02]  /*15690*/  IMAD.MOV.U32 R14, RZ, RZ, R8 ;  /* 0x000000ffff0e7224 */ /* 0x001fe400078e0008 */
[----:B------:R-:W-:-:S07]  /*156a0*/  IMAD.MOV.U32 R15, RZ, RZ, RZ ;  /* 0x000000ffff0f7224 */ /* 0x000fce00078e00ff */
.L_x_388:
[----:B------:R-:W-:Y:S05]  /*156b0*/  BSYNC.RECONVERGENT B2 ;  /* 0x0000000000027941 */ /* 0x000fea0003800200 */
.L_x_387:
[C---:B------:R-:W-:Y:S01]  /*156c0*/  LEA R16, P0, R14.reuse, R76, 0x3 ;  /* 0x0000004c0e107211 */ /* 0x040fe200078018ff */
[----:B------:R-:W-:Y:S01]  /*156d0*/  IMAD.MOV.U32 R28, RZ, RZ, -0x2d0e5604 ;  /* 0xd2f1a9fcff1c7424 */ /* 0x000fe200078e00ff */
[----:B------:R-:W-:Y:S02]  /*156e0*/  MOV R29, 0x3f50624d ;  /* 0x3f50624d001d7802 */ /* 0x000fe40000000f00 */
[----:B------:R-:W-:-:S05]  /*156f0*/  LEA.HI.X R17, R14, R77, R15, 0x3, P0 ;  /* 0x0000004d0e117211 */ /* 0x000fca00000f1c0f */
[----:B-----5:R3:W-:Y:S01]  /*15700*/  STG.E.64 desc[UR4][R16.64], R46 ;  /* 0x0000002e10007986 */ /* 0x0207e2000c101b04 */
[----:B------:R-:W-:Y:S05]  /*15710*/  BRA `(.L_x_391) ;  /* 0xfffffee4004c7947 */ /* 0x000fea000383ffff */
.L_x_324:
[----:B------:R-:W-:Y:S05]  /*15720*/  BSYNC.RECONVERGENT B0 ;  /* 0x0000000000007941 */ /* 0x000fea0003800200 */
.L_x_39:
[----:B------:R-:W-:Y:S05]  /*15730*/  BSYNC.RECONVERGENT B1 ;  /* 0x0000000000017941 */ /* 0x000fea0003800200 */
.L_x_38:
[----:B------:R-:W-:-:S13]  /*15740*/  ISETP.GE.AND P0, PT, R11, 0x1, PT ;  /* 0x000000010b00780c */ /* 0x000fda0003f06270 */
[----:B------:R-:W-:Y:S05]  /*15750*/  @!P0 EXIT ;  /* 0x000000000000894d */ /* 0x000fea0003800000 */
[C---:B------:R-:W-:Y:S01]  /*15760*/  ISETP.GE.U32.AND P0, PT, R11.reuse, 0x8, PT ;  /* 0x000000080b00780c */ /* 0x040fe20003f06070 */
[----:B------:R-:W-:Y:S01]  /*15770*/  BSSY.RECONVERGENT B0, `(.L_x_392) ;  /* 0x000001d000007945 */ /* 0x000fe20003800200 */
[----:B------:R-:W-:Y:S01]  /*15780*/  LOP3.LUT R9, R11, 0x7, RZ, 0xc0, !PT ;  /* 0x000000070b097812 */ /* 0x000fe200078ec0ff */
[----:B------:R-:W-:Y:S02]  /*15790*/  IMAD R13, R13, 0x9, RZ ;  /* 0x000000090d0d7824 */ /* 0x000fe400078e02ff */
[----:B------:R-:W-:Y:S01]  /*157a0*/  IMAD.MOV.U32 R0, RZ, RZ, RZ ;  /* 0x000000ffff007224 */ /* 0x000fe200078e00ff */
[----:B------:R-:W-:-:S07]  /*157b0*/  ISETP.NE.AND P1, PT, R9, RZ, PT ;  /* 0x000000ff0900720c */ /* 0x000fce0003f25270 */
[----:B------:R-:W-:Y:S06]  /*157c0*/  @!P0 BRA `(.L_x_393) ;  /* 0x00000000005c8947 */ /* 0x000fec0003800000 */
[----:B0-----:R-:W0:Y:S01]  /*157d0*/  LDC.64 R2, c[0x0][0x398] ;  /* 0x0000e600ff027b82 */ /* 0x001e220000000a00 */
[----:B------:R-:W-:-:S05]  /*157e0*/  LOP3.LUT R0, R11, 0x7ffffff8, RZ, 0xc0, !PT ;  /* 0x7ffffff80b007812 */ /* 0x000fca00078ec0ff */
[----:B---3--:R-:W-:Y:S02]  /*157f0*/  IMAD.MOV R6, RZ, RZ, -R0 ;  /* 0x000000ffff067224 */ /* 0x008fe400078e0a00 */
[----:B0-----:R-:W-:-:S03]  /*15800*/  IMAD.WIDE R2, R13, 0x8, R2 ;  /* 0x000000080d027825 */ /* 0x001fc600078e0202 */
[----:B------:R-:W-:-:S05]  /*15810*/  IADD3 R7, P0, PT, R2, 0x160, RZ ;  /* 0x0000016002077810 */ /* 0x000fca0007f1e0ff */
[----:B------:R-:W-:-:S08]  /*15820*/  IMAD.X R8, RZ, RZ, R3, P0 ;  /* 0x000000ffff087224 */ /* 0x000fd000000e0603 */
.L_x_394:
[----:B----4-:R-:W-:Y:S02]  /*15830*/  HFMA2 R4, -RZ, RZ, 0, 0 ;  /* 0x00000000ff047431 */ /* 0x010fe400000001ff */
[----:B------:R-:W-:Y:S01]  /*15840*/  IMAD.MOV.U32 R5, RZ, RZ, 0x3ff00000 ;  /* 0x3ff00000ff057424 */ /* 0x000fe200078e00ff */
[----:B------:R-:W-:Y:S01]  /*15850*/  IADD3 R6, PT, PT, R6, 0x8, RZ ;  /* 0x0000000806067810 */ /* 0x000fe20007ffe0ff */
[----:B------:R-:W-:Y:S02]  /*15860*/  IMAD.MOV.U32 R2, RZ, RZ, R7 ;  /* 0x000000ffff027224 */ /* 0x000fe400078e0007 */
[----:B------:R-:W-:Y:S01]  /*15870*/  IMAD.MOV.U32 R3, RZ, RZ, R8 ;  /* 0x000000ffff037224 */ /* 0x000fe200078e0008 */
[----:B------:R-:W-:Y:S02]  /*15880*/  ISETP.NE.AND P0, PT, R6, RZ, PT ;  /* 0x000000ff0600720c */ /* 0x000fe40003f05270 */
[----:B------:R-:W-:Y:S02]  /*15890*/  IADD3 R7, P2, PT, R2, 0x240, RZ ;  /* 0x0000024002077810 */ /* 0x000fe40007f5e0ff */
[----:B------:R4:W-:Y:S03]  /*158a0*/  STG.E.64 desc[UR4][R2.64+-0x120], R4 ;  /* 0xfffee00402007986 */ /* 0x0009e6000c101b04 */
[----:B------:R-:W-:Y:S01]  /*158b0*/  IMAD.X R8, RZ, RZ, R3, P2 ;  /* 0x000000ffff087224 */ /* 0x000fe200010e0603 */
[----:B------:R4:W-:Y:S04]  /*158c0*/  STG.E.64 desc[UR4][R2.64+-0xd8], R4 ;  /* 0xffff280402007986 */ /* 0x0009e8000c101b04 */
[----:B------:R4:W-:Y:S04]  /*158d0*/  STG.E.64 desc[UR4][R2.64+-0x90], R4 ;  /* 0xffff700402007986 */ /* 0x0009e8000c101b04 */
[----:B------:R4:W-:Y:S04]  /*158e0*/  STG.E.64 desc[UR4][R2.64+-0x48], R4 ;  /* 0xffffb80402007986 */ /* 0x0009e8000c101b04 */
[----:B------:R4:W-:Y:S04]  /*158f0*/  STG.E.64 desc[UR4][R2.64], R4 ;  /* 0x0000000402007986 */ /* 0x0009e8000c101b04 */
[----:B------:R4:W-:Y:S04]  /*15900*/  STG.E.64 desc[UR4][R2.64+0x48], R4 ;  /* 0x0000480402007986 */ /* 0x0009e8000c101b04 */
[----:B------:R4:W-:Y:S04]  /*15910*/  STG.E.64 desc[UR4][R2.64+0x90], R4 ;  /* 0x0000900402007986 */ /* 0x0009e8000c101b04 */
[----:B------:R4:W-:Y:S01]  /*15920*/  STG.E.64 desc[UR4][R2.64+0xd8], R4 ;  /* 0x0000d80402007986 */ /* 0x0009e2000c101b04 */
[----:B------:R-:W-:Y:S05]  /*15930*/  @P0 BRA `(.L_x_394) ;  /* 0xfffffffc00bc0947 */ /* 0x000fea000383ffff */
.L_x_393:
[----:B------:R-:W-:Y:S05]  /*15940*/  BSYNC.RECONVERGENT B0 ;  /* 0x0000000000007941 */ /* 0x000fea0003800200 */
.L_x_392:
[----:B------:R-:W-:Y:S05]  /*15950*/  @!P1 EXIT ;  /* 0x000000000000994d */ /* 0x000fea0003800000 */
[----:B0---4-:R-:W0:Y:S01]  /*15960*/  LDC.64 R2, c[0x0][0x398] ;  /* 0x0000e600ff027b82 */ /* 0x011e220000000a00 */
[----:B------:R-:W-:Y:S02]  /*15970*/  ISETP.GE.U32.AND P0, PT, R9, 0x4, PT ;  /* 0x000000040900780c */ /* 0x000fe40003f06070 */
[----:B------:R-:W-:-:S04]  /*15980*/  LOP3.LUT R8, R11, 0x3, RZ, 0xc0, !PT ;  /* 0x000000030b087812 */ /* 0x000fc800078ec0ff */
[----:B------:R-:W-:-:S07]  /*15990*/  ISETP.NE.AND P1, PT, R8, RZ, PT ;  /* 0x000000ff0800720c */ /* 0x000fce0003f25270 */
[----:B---3--:R-:W-:Y:S02]  /*159a0*/  @P0 IMAD.MOV.U32 R6, RZ, RZ, 0x0 ;  /* 0x00000000ff060424 */ /* 0x008fe400078e00ff */
[----:B------:R-:W-:Y:S02]  /*159b0*/  @P0 IMAD.MOV.U32 R7, RZ, RZ, 0x3ff00000 ;  /* 0x3ff00000ff070424 */ /* 0x000fe400078e00ff */
[----:B0-----:R-:W-:-:S04]  /*159c0*/  IMAD.WIDE R4, R13, 0x8, R2 ;  /* 0x000000080d047825 */ /* 0x001fc800078e0202 */
[----:B------:R-:W-:-:S04]  /*159d0*/  @P0 IMAD R3, R0, 0x9, RZ ;  /* 0x0000000900030824 */ /* 0x000fc800078e02ff */
[----:B------:R-:W-:-:S05]  /*159e0*/  @P0 IMAD.WIDE.U32 R2, R3, 0x8, R4 ;  /* 0x0000000803020825 */ /* 0x000fca00078e0004 */
[----:B------:R0:W-:Y:S04]  /*159f0*/  @P0 STG.E.64 desc[UR4][R2.64+0x40], R6 ;  /* 0x0000400602000986 */ /* 0x0001e8000c101b04 */
[----:B------:R0:W-:Y:S04]  /*15a00*/  @P0 STG.E.64 desc[UR4][R2.64+0x88], R6 ;  /* 0x0000880602000986 */ /* 0x0001e8000c101b04 */
[----:B------:R0:W-:Y:S04]  /*15a10*/  @P0 STG.E.64 desc[UR4][R2.64+0xd0], R6 ;  /* 0x0000d00602000986 */ /* 0x0001e8000c101b04 */
[----:B------:R0:W-:Y:S01]  /*15a20*/  @P0 STG.E.64 desc[UR4][R2.64+0x118], R6 ;  /* 0x0001180602000986 */ /* 0x0001e2000c101b04 */
[----:B------:R-:W-:Y:S05]  /*15a30*/  @!P1 EXIT ;  /* 0x000000000000994d */ /* 0x000fea0003800000 */
[----:B------:R-:W-:Y:S02]  /*15a40*/  ISETP.NE.AND P1, PT, R8, 0x1, PT ;  /* 0x000000010800780c */ /* 0x000fe40003f25270 */
[----:B------:R-:W-:Y:S02]  /*15a50*/  LOP3.LUT R11, R11, 0x1, RZ, 0xc0, !PT ;  /* 0x000000010b0b7812 */ /* 0x000fe400078ec0ff */
[----:B------:R-:W-:Y:S02]  /*15a60*/  @P0 IADD3 R0, PT, PT, R0, 0x4, RZ ;  /* 0x0000000400000810 */ /* 0x000fe40007ffe0ff */
[----:B------:R-:W-:-:S07]  /*15a70*/  ISETP.NE.U32.AND P0, PT, R11, 0x1, PT ;  /* 0x000000010b00780c */ /* 0x000fce0003f05070 */
[----:B0-----:R-:W-:Y:S02]  /*15a80*/  @P1 IMAD R3, R0, 0x9, RZ ;  /* 0x0000000900031824 */ /* 0x001fe400078e02ff */
[----:B------:R-:W-:Y:S02]  /*15a90*/  @P1 IMAD.MOV.U32 R6, RZ, RZ, 0x0 ;  /* 0x00000000ff061424 */ /* 0x000fe400078e00ff */
[----:B------:R-:W-:Y:S02]  /*15aa0*/  @P1 IMAD.MOV.U32 R7, RZ, RZ, 0x3ff00000 ;  /* 0x3ff00000ff071424 */ /* 0x000fe400078e00ff */
[----:B------:R-:W-:-:S04]  /*15ab0*/  @P1 IMAD.WIDE.U32 R2, R3, 0x8, R4 ;  /* 0x0000000803021825 */ /* 0x000fc800078e0004 */
[----:B------:R-:W-:Y:S01]  /*15ac0*/  @P1 VIADD R0, R0, 0x2 ;  /* 0x0000000200001836 */ /* 0x000fe20000000000 */
[----:B------:R0:W-:Y:S04]  /*15ad0*/  @P1 STG.E.64 desc[UR4][R2.64+0x40], R6 ;  /* 0x0000400602001986 */ /* 0x0001e8000c101b04 */
[----:B------:R0:W-:Y:S01]  /*15ae0*/  @P1 STG.E.64 desc[UR4][R2.64+0x88], R6 ;  /* 0x0000880602001986 */ /* 0x0001e2000c101b04 */
[----:B------:R-:W-:Y:S05]  /*15af0*/  @P0 EXIT ;  /* 0x000000000000094d */ /* 0x000fea0003800000 */
[----:B0-----:R-:W-:Y:S01]  /*15b00*/  IMAD R3, R0, 0x9, RZ ;  /* 0x0000000900037824 */ /* 0x001fe200078e02ff */
[----:B------:R-:W-:Y:S01]  /*15b10*/  MOV R6, 0x0 ;  /* 0x0000000000067802 */ /* 0x000fe20000000f00 */
[----:B------:R-:W-:Y:S02]  /*15b20*/  IMAD.MOV.U32 R7, RZ, RZ, 0x3ff00000 ;  /* 0x3ff00000ff077424 */ /* 0x000fe400078e00ff */
[----:B------:R-:W-:-:S05]  /*15b30*/  IMAD.WIDE.U32 R2, R3, 0x8, R4 ;  /* 0x0000000803027825 */ /* 0x000fca00078e0004 */
[----:B------:R-:W-:Y:S01]  /*15b40*/  STG.E.64 desc[UR4][R2.64+0x40], R6 ;  /* 0x0000400602007986 */ /* 0x000fe2000c101b04 */
[----:B------:R-:W-:Y:S05]  /*15b50*/  EXIT ;  /* 0x000000000000794d */ /* 0x000fea0003800000 */
        .weak           $__internal_0_$__cuda_sm20_dblrcp_rn_slowpath_v3
        .type           $__internal_0_$__cuda_sm20_dblrcp_rn_slowpath_v3,@function
        .size           $__internal_0_$__cuda_sm20_dblrcp_rn_slowpath_v3,($__internal_1_$__cuda_sm20_div_rn_f64_full - $__internal_0_$__cuda_sm20_dblrcp_rn_slowpath_v3)
$__internal_0_$__cuda_sm20_dblrcp_rn_slowpath_v3:
[----:B------:R-:W-:Y:S01]  /*15b60*/  IMAD.MOV.U32 R19, RZ, RZ, R15 ;  /* 0x000000ffff137224 */ /* 0x000fe200078e000f */
[----:B------:R-:W-:Y:S05]  /*15b70*/  BSSY.RECONVERGENT B2, `(.L_x_395) ;  /* 0x0000023000027945 */ /* 0x000fea0003800200 */
[----:B------:R-:W-:-:S14]  /*15b80*/  DSETP.GTU.AND P0, PT, |R18|, +INF , PT ;  /* 0x7ff000001200742a */ /* 0x000fdc0003f0c200 */
[----:B------:R-:W-:Y:S05]  /*15b90*/  @P0 BRA `(.L_x_396) ;  /* 0x0000000000780947 */ /* 0x000fea0003800000 */
[----:B------:R-:W-:-:S05]  /*15ba0*/  LOP3.LUT R15, R15, 0x7fffffff, RZ, 0xc0, !PT ;  /* 0x7fffffff0f0f7812 */ /* 0x000fca00078ec0ff */
[----:B------:R-:W-:-:S05]  /*15bb0*/  VIADD R17, R15, 0xffffffff ;  /* 0xffffffff0f117836 */ /* 0x000fca0000000000 */
[----:B------:R-:W-:-:S13]  /*15bc0*/  ISETP.GE.U32.AND P0, PT, R17, 0x7fefffff, PT ;  /* 0x7fefffff1100780c */ /* 0x000fda0003f06070 */
[----:B------:R-:W-:Y:S02]  /*15bd0*/  @P0 LOP3.LUT R21, R19, 0x7ff00000, RZ, 0x3c, !PT ;  /* 0x7ff0000013150812 */ /* 0x000fe400078e3cff */
[----:B------:R-:W-:Y:S01]  /*15be0*/  @P0 MOV R20, RZ ;  /* 0x000000ff00140202 */ /* 0x000fe20000000f00 */
[----:B------:R-:W-:Y:S06]  /*15bf0*/  @P0 BRA `(.L_x_397) ;  /* 0x0000000000680947 */ /* 0x000fec0003800000 */
[----:B------:R-:W-:-:S13]  /*15c00*/  ISETP.GE.U32.AND P0, PT, R15, 0x1000001, PT ;  /* 0x010000010f00780c */ /* 0x000fda0003f06070 */
[----:B------:R-:W-:Y:S05]  /*15c10*/  @!P0 BRA `(.L_x_398) ;  /* 0x0000000000348947 */ /* 0x000fea0003800000 */
[----:B------:R-:W-:Y:S02]  /*15c20*/  VIADD R21, R19, 0xc0200000 ;  /* 0xc020000013157836 */ /* 0x000fe40000000000 */
[----:B------:R-:W-:Y:S02]  /*15c30*/  IMAD.MOV.U32 R20, RZ, RZ, R18 ;  /* 0x000000ffff147224 */ /* 0x000fe400078e0012 */
[----:B------:R-:W0:Y:S04]  /*15c40*/  MUFU.RCP64H R17, R21 ;  /* 0x0000001500117308 */ /* 0x000e280000001800 */
[----:B0-----:R-:W-:-:S08]  /*15c50*/  DFMA R22, -R20, R16, 1 ;  /* 0x3ff000001416742b */ /* 0x001fd00000000110 */
[----:B------:R-:W-:-:S08]  /*15c60*/  DFMA R22, R22, R22, R22 ;  /* 0x000000161616722b */ /* 0x000fd00000000016 */
[----:B------:R-:W-:-:S08]  /*15c70*/  DFMA R22, R16, R22, R16 ;  /* 0x000000161016722b */ /* 0x000fd00000000010 */
[----:B------:R-:W-:-:S08]  /*15c80*/  DFMA R16, -R20, R22, 1 ;  /* 0x3ff000001410742b */ /* 0x000fd00000000116 */
[----:B------:R-:W-:-:S08]  /*15c90*/  DFMA R16, R22, R16, R22 ;  /* 0x000000101610722b */ /* 0x000fd00000000016 */
[----:B------:R-:W-:-:S08]  /*15ca0*/  DMUL R16, R16, 2.2250738585072013831e-308 ;  /* 0x0010000010107828 */ /* 0x000fd00000000000 */
[----:B------:R-:W-:-:S08]  /*15cb0*/  DFMA R18, -R18, R16, 1 ;  /* 0x3ff000001212742b */ /* 0x000fd00000000110 */
[----:B------:R-:W-:-:S08]  /*15cc0*/  DFMA R18, R18, R18, R18 ;  /* 0x000000121212722b */ /* 0x000fd00000000012 */
[----:B------:R-:W-:Y:S01]  /*15cd0*/  DFMA R20, R16, R18, R16 ;  /* 0x000000121014722b */ /* 0x000fe20000000010 */
[----:B------:R-:W-:Y:S10]  /*15ce0*/  BRA `(.L_x_397) ;  /* 0x00000000002c7947 */ /* 0x000ff40003800000 */
.L_x_398:
[----:B------:R-:W-:-:S06]  /*15cf0*/  DMUL R18, R18, 8.11296384146066816958e+31 ;  /* 0x4690000012127828 */ /* 0x000fcc0000000000 */
[----:B------:R-:W0:Y:S02]  /*15d00*/  MUFU.RCP64H R17, R19 ;  /* 0x0000001300117308 */ /* 0x000e240000001800 */
[----:B0-----:R-:W-:-:S08]  /*15d10*/  DFMA R20, -R18, R16, 1 ;  /* 0x3ff000001214742b */ /* 0x001fd00000000110 */
[----:B------:R-:W-:-:S08]  /*15d20*/  DFMA R20, R20, R20, R20 ;  /* 0x000000141414722b */ /* 0x000fd00000000014 */
[----:B------:R-:W-:-:S08]  /*15d30*/  DFMA R20, R16, R20, R16 ;  /* 0x000000141014722b */ /* 0x000fd00000000010 */
[----:B------:R-:W-:-:S08]  /*15d40*/  DFMA R16, -R18, R20, 1 ;  /* 0x3ff000001210742b */ /* 0x000fd00000000114 */
[----:B------:R-:W-:-:S08]  /*15d50*/  DFMA R16, R20, R16, R20 ;  /* 0x000000101410722b */ /* 0x000fd00000000014 */
[----:B------:R-:W-:Y:S01]  /*15d60*/  DMUL R20, R16, 8.11296384146066816958e+31 ;  /* 0x4690000010147828 */ /* 0x000fe20000000000 */
[----:B------:R-:W-:Y:S10]  /*15d70*/  BRA `(.L_x_397) ;  /* 0x0000000000087947 */ /* 0x000ff40003800000 */
.L_x_396:
[----:B------:R-:W-:Y:S01]  /*15d80*/  LOP3.LUT R21, R19, 0x80000, RZ, 0xfc, !PT ;  /* 0x0008000013157812 */ /* 0x000fe200078efcff */
[----:B------:R-:W-:-:S07]  /*15d90*/  IMAD.MOV.U32 R20, RZ, RZ, R18 ;  /* 0x000000ffff147224 */ /* 0x000fce00078e0012 */
.L_x_397:
[----:B------:R-:W-:Y:S05]  /*15da0*/  BSYNC.RECONVERGENT B2 ;  /* 0x0000000000027941 */ /* 0x000fea0003800200 */
.L_x_395:
[----:B------:R-:W-:Y:S01]  /*15db0*/  IMAD.MOV.U32 R18, RZ, RZ, R14 ;  /* 0x000000ffff127224 */ /* 0x000fe200078e000e */
[----:B------:R-:W-:Y:S01]  /*15dc0*/  MOV R16, R20 ;  /* 0x0000001400107202 */ /* 0x000fe20000000f00 */
[----:B------:R-:W-:Y:S02]  /*15dd0*/  IMAD.MOV.U32 R19, RZ, RZ, 0x0 ;  /* 0x00000000ff137424 */ /* 0x000fe400078e00ff */
[----:B------:R-:W-:Y:S02]  /*15de0*/  IMAD.MOV.U32 R15, RZ, RZ, R21 ;  /* 0x000000ffff0f7224 */ /* 0x000fe400078e0015 */
[----:B------:R-:W-:Y:S05]  /*15df0*/  RET.REL.NODEC R18 `(_Z10Fit2DPeaksPiPdS0_S0_S_S_S0_S0_S0_S0_S0_S0_S0_S0_S0_S0_) ;  /* 0xfffffea012807950 */ /* 0x000fea0003c3ffff */
        .weak           $__internal_1_$__cuda_sm20_div_rn_f64_full
        .type           $__internal_1_$__cuda_sm20_div_rn_f64_full,@function
        .size           $__internal_1_$__cuda_sm20_div_rn_f64_full,($__internal_2_$__cuda_sm20_dsqrt_rn_f64_mediumpath_v1 - $__internal_1_$__cuda_sm20_div_rn_f64_full)
$__internal_1_$__cuda_sm20_div_rn_f64_full:
[----:B------:R-:W-:Y:S01]  /*15e00*/  FSETP.GEU.AND P0, PT, |R81|, 1.469367938527859385e-39, PT ;  /* 0x001000005100780b */ /* 0x000fe20003f0e200 */
[----:B------:R-:W-:Y:S01]  /*15e10*/  IMAD.MOV.U32 R78, RZ, RZ, R18 ;  /* 0x000000ffff4e7224 */ /* 0x000fe200078e0012 */
[C---:B------:R-:W-:Y:S01]  /*15e20*/  FSETP.GEU.AND P2, PT, |R23|.reuse, 1.469367938527859385e-39, PT ;  /* 0x001000001700780b */ /* 0x040fe20003f4e200 */
[----:B------:R-:W-:Y:S01]  /*15e30*/  IMAD.MOV.U32 R82, RZ, RZ, 0x1 ;  /* 0x00000001ff527424 */ /* 0x000fe200078e00ff */
[----:B------:R-:W-:Y:S01]  /*15e40*/  MOV R22, R18 ;  /* 0x0000001200167202 */ /* 0x000fe20000000f00 */
[----:B------:R-:W-:Y:S01]  /*15e50*/  BSSY.RECONVERGENT B2, `(.L_x_399) ;  /* 0x0000053000027945 */ /* 0x000fe20003800200 */
[----:B------:R-:W-:Y:S02]  /*15e60*/  LOP3.LUT R20, R23, 0x800fffff, RZ, 0xc0, !PT ;  /* 0x800fffff17147812 */ /* 0x000fe400078ec0ff */
[----:B------:R-:W-:Y:S02]  /*15e70*/  LOP3.LUT R16, R81, 0x7ff00000, RZ, 0xc0, !PT ;  /* 0x7ff0000051107812 */ /* 0x000fe400078ec0ff */
[----:B------:R-:W-:-:S02]  /*15e80*/  LOP3.LUT R79, R20, 0x3ff00000, RZ, 0xfc, !PT ;  /* 0x3ff00000144f7812 */ /* 0x000fc400078efcff */
[C---:B------:R-:W-:Y:S02]  /*15e90*/  LOP3.LUT R17, R23.reuse, 0x7ff00000, RZ, 0xc0, !PT ;  /* 0x7ff0000017117812 */ /* 0x040fe400078ec0ff */
[----:B------:R-:W-:Y:S01]  /*15ea0*/  @!P0 LOP3.LUT R15, R23, 0x7ff00000, RZ, 0xc0, !PT ;  /* 0x7ff00000170f8812 */ /* 0x000fe200078ec0ff */
[----:B------:R-:W-:Y:S01]  /*15eb0*/  @!P2 DMUL R78, R22, 8.98846567431157953865e+307 ;  /* 0x7fe00000164ea828 */ /* 0x000fe20000000000 */
[C---:B------:R-:W-:Y:S02]  /*15ec0*/  ISETP.GE.U32.AND P3, PT, R16.reuse, R17, PT ;  /* 0x000000111000720c */ /* 0x040fe40003f66070 */
[----:B------:R-:W-:Y:S01]  /*15ed0*/  @!P0 ISETP.GE.U32.AND P1, PT, R16, R15, PT ;  /* 0x0000000f1000820c */ /* 0x000fe20003f26070 */
[----:B------:R-:W-:Y:S01]  /*15ee0*/  IMAD.MOV.U32 R15, RZ, RZ, 0x1ca00000 ;  /* 0x1ca00000ff0f7424 */ /* 0x000fe200078e00ff */
[----:B------:R-:W-:Y:S01]  /*15ef0*/  @!P0 MOV R18, RZ ;  /* 0x000000ff00128202 */ /* 0x000fe20000000f00 */
[----:B------:R-:W0:Y:S03]  /*15f00*/  MUFU.RCP64H R83, R79 ;  /* 0x0000004f00537308 */ /* 0x000e260000001800 */
[----:B------:R-:W-:-:S02]  /*15f10*/  @!P0 SEL R19, R15, 0x63400000, !P1 ;  /* 0x634000000f138807 */ /* 0x000fc40004800000 */
[----:B------:R-:W-:Y:S02]  /*15f20*/  SEL R20, R15, 0x63400000, !P3 ;  /* 0x634000000f147807 */ /* 0x000fe40005800000 */
[--C-:B------:R-:W-:Y:S02]  /*15f30*/  @!P0 LOP3.LUT R19, R19, 0x80000000, R81.reuse, 0xf8, !PT ;  /* 0x8000000013138812 */ /* 0x100fe400078ef851 */
[----:B------:R-:W-:Y:S01]  /*15f40*/  LOP3.LUT R21, R20, 0x800fffff, R81, 0xf8, !PT ;  /* 0x800fffff14157812 */ /* 0x000fe200078ef851 */
[----:B------:R-:W-:Y:S01]  /*15f50*/  IMAD.MOV.U32 R20, RZ, RZ, R80 ;  /* 0x000000ffff147224 */ /* 0x000fe200078e0050 */
[----:B------:R-:W-:Y:S02]  /*15f60*/  @!P0 LOP3.LUT R19, R19, 0x100000, RZ, 0xfc, !PT ;  /* 0x0010000013138812 */ /* 0x000fe400078efcff */
[----:B------:R-:W-:-:S04]  /*15f70*/  @!P2 LOP3.LUT R17, R79, 0x7ff00000, RZ, 0xc0, !PT ;  /* 0x7ff000004f11a812 */ /* 0x000fc800078ec0ff */
[----:B------:R-:W-:Y:S02]  /*15f80*/  @!P0 DFMA R20, R20, 2, -R18 ;  /* 0x400000001414882b */ /* 0x000fe40000000812 */
[----:B0-----:R-:W-:-:S08]  /*15f90*/  DFMA R18, R82, -R78, 1 ;  /* 0x3ff000005212742b */ /* 0x001fd0000000084e */
[----:B------:R-:W-:-:S08]  /*15fa0*/  DFMA R18, R18, R18, R18 ;  /* 0x000000121212722b */ /* 0x000fd00000000012 */
[----:B------:R-:W-:-:S08]  /*15fb0*/  DFMA R18, R82, R18, R82 ;  /* 0x000000125212722b */ /* 0x000fd00000000052 */
[----:B------:R-:W-:-:S08]  /*15fc0*/  DFMA R84, R18, -R78, 1 ;  /* 0x3ff000001254742b */ /* 0x000fd0000000084e */
[----:B------:R-:W-:-:S08]  /*15fd0*/  DFMA R84, R18, R84, R18 ;  /* 0x000000541254722b */ /* 0x000fd00000000012 */
[----:B------:R-:W-:-:S08]  /*15fe0*/  DMUL R18, R84, R20 ;  /* 0x0000001454127228 */ /* 0x000fd00000000000 */
[----:B------:R-:W-:-:S08]  /*15ff0*/  DFMA R82, R18, -R78, R20 ;  /* 0x8000004e1252722b */ /* 0x000fd00000000014 */
[----:B------:R-:W-:Y:S01]  /*16000*/  DFMA R82, R84, R82, R18 ;  /* 0x000000525452722b */ /* 0x000fe20000000012 */
[----:B------:R-:W-:Y:S01]  /*16010*/  IMAD.MOV.U32 R18, RZ, RZ, R16 ;  /* 0x000000ffff127224 */ /* 0x000fe200078e0010 */
[----:B------:R-:W-:-:S05]  /*16020*/  @!P0 LOP3.LUT R18, R21, 0x7ff00000, RZ, 0xc0, !PT ;  /* 0x7ff0000015128812 */ /* 0x000fca00078ec0ff */
[----:B------:R-:W-:-:S05]  /*16030*/  VIADD R19, R18, 0xffffffff ;  /* 0xffffffff12137836 */ /* 0x000fca0000000000 */
[----:B------:R-:W-:Y:S02]  /*16040*/  ISETP.GT.U32.AND P0, PT, R19, 0x7feffffe, PT ;  /* 0x7feffffe1300780c */ /* 0x000fe40003f04070 */
[----:B------:R-:W-:-:S04]  /*16050*/  IADD3 R19, PT, PT, R17, -0x1, RZ ;  /* 0xffffffff11137810 */ /* 0x000fc80007ffe0ff */
[----:B------:R-:W-:-:S13]  /*16060*/  ISETP.GT.U32.OR P0, PT, R19, 0x7feffffe, P0 ;  /* 0x7feffffe1300780c */ /* 0x000fda0000704470 */
[----:B------:R-:W-:Y:S05]  /*16070*/  @P0 BRA `(.L_x_400) ;  /* 0x00000000006c0947 */ /* 0x000fea0003800000 */
[----:B------:R-:W-:-:S04]  /*16080*/  LOP3.LUT R17, R23, 0x7ff00000, RZ, 0xc0, !PT ;  /* 0x7ff0000017117812 */ /* 0x000fc800078ec0ff */
[CC--:B------:R-:W-:Y:S02]  /*16090*/  ISETP.GE.U32.AND P0, PT, R16.reuse, R17.reuse, PT ;  /* 0x000000111000720c */ /* 0x0c0fe40003f06070 */
[----:B------:R-:W-:Y:S02]  /*160a0*/  VIADDMNMX R16, R16, -R17, 0xb9600000, !PT ;  /* 0xb960000010107446 */ /* 0x000fe40007800911 */
[----:B------:R-:W-:Y:S02]  /*160b0*/  SEL R15, R15, 0x63400000, !P0 ;  /* 0x634000000f0f7807 */ /* 0x000fe40004000000 */
[----:B------:R-:W-:-:S05]  /*160c0*/  VIMNMX R16, PT, PT, R16, 0x46a00000, PT ;  /* 0x46a0000010107848 */ /* 0x000fca0003fe0100 */
[----:B------:R-:W-:Y:S02]  /*160d0*/  IMAD.IADD R15, R16, 0x1, -R15 ;  /* 0x00000001100f7824 */ /* 0x000fe400078e0a0f */
[----:B------:R-:W-:Y:S02]  /*160e0*/  IMAD.MOV.U32 R16, RZ, RZ, RZ ;  /* 0x000000ffff107224 */ /* 0x000fe400078e00ff */
[----:B------:R-:W-:-:S06]  /*160f0*/  VIADD R17, R15, 0x7fe00000 ;  /* 0x7fe000000f117836 */ /* 0x000fcc0000000000 */
[----:B------:R-:W-:-:S10]  /*16100*/  DMUL R84, R82, R16 ;  /* 0x0000001052547228 */ /* 0x000fd40000000000 */
[----:B------:R-:W-:-:S13]  /*16110*/  FSETP.GTU.AND P0, PT, |R85|, 1.469367938527859385e-39, PT ;  /* 0x001000005500780b */ /* 0x000fda0003f0c200 */
[----:B------:R-:W-:Y:S05]  /*16120*/  @P0 BRA `(.L_x_401) ;  /* 0x0000000000940947 */ /* 0x000fea0003800000 */
[----:B------:R-:W-:Y:S01]  /*16130*/  DFMA R20, R82, -R78, R20 ;  /* 0x8000004e5214722b */ /* 0x000fe20000000014 */
[----:B------:R-:W-:-:S09]  /*16140*/  MOV R18, RZ ;  /* 0x000000ff00127202 */ /* 0x000fd20000000f00 */
[C---:B------:R-:W-:Y:S02]  /*16150*/  FSETP.NEU.AND P0, PT, R21.reuse, RZ, PT ;  /* 0x000000ff1500720b */ /* 0x040fe40003f0d000 */
[----:B------:R-:W-:-:S04]  /*16160*/  LOP3.LUT R22, R21, 0x80000000, R23, 0x48, !PT ;  /* 0x8000000015167812 */ /* 0x000fc800078e4817 */
[----:B------:R-:W-:-:S07]  /*16170*/  LOP3.LUT R19, R22, R17, RZ, 0xfc, !PT ;  /* 0x0000001116137212 */ /* 0x000fce00078efcff */
[----:B------:R-:W-:Y:S05]  /*16180*/  @!P0 BRA `(.L_x_401) ;  /* 0x00000000007c8947 */ /* 0x000fea0003800000 */
[----:B------:R-:W-:Y:S01]  /*16190*/  IMAD.MOV R17, RZ, RZ, -R15 ;  /* 0x000000ffff117224 */ /* 0x000fe200078e0a0f */
[----:B------:R-:W-:Y:S01]  /*161a0*/  IADD3 R15, PT, PT, -R15, -0x43300000, RZ ;  /* 0xbcd000000f0f7810 */ /* 0x000fe20007ffe1ff */
[----:B------:R-:W-:-:S06]  /*161b0*/  IMAD.MOV.U32 R16, RZ, RZ, RZ ;  /* 0x000000ffff107224 */ /* 0x000fcc00078e00ff */
[----:B------:R-:W-:Y:S02]  /*161c0*/  DFMA R16, R84, -R16, R82 ;  /* 0x800000105410722b */ /* 0x000fe40000000052 */
[----:B------:R-:W-:-:S08]  /*161d0*/  DMUL.RP R82, R82, R18 ;  /* 0x0000001252527228 */ /* 0x000fd00000008000 */
[----:B------:R-:W-:Y:S02]  /*161e0*/  FSETP.NEU.AND P0, PT, |R17|, R15, PT ;  /* 0x0000000f1100720b */ /* 0x000fe40003f0d200 */
[----:B------:R-:W-:Y:S02]  /*161f0*/  LOP3.LUT R15, R83, R22, RZ, 0x3c, !PT ;  /* 0x00000016530f7212 */ /* 0x000fe400078e3cff */
[----:B------:R-:W-:Y:S02]  /*16200*/  FSEL R84, R82, R84, !P0 ;  /* 0x0000005452547208 */ /* 0x000fe40004000000 */
[----:B------:R-:W-:Y:S01]  /*16210*/  FSEL R85, R15, R85, !P0 ;  /* 0x000000550f557208 */ /* 0x000fe20004000000 */
[----:B------:R-:W-:Y:S06]  /*16220*/  BRA `(.L_x_401) ;  /* 0x0000000000547947 */ /* 0x000fec0003800000 */
.L_x_400:
[----:B------:R-:W-:-:S14]  /*16230*/  DSETP.NAN.AND P0, PT, R80, R80, PT ;  /* 0x000000505000722a */ /* 0x000fdc0003f08000 */
[----:B------:R-:W-:Y:S05]  /*16240*/  @P0 BRA `(.L_x_402) ;  /* 0x0000000000440947 */ /* 0x000fea0003800000 */
[----:B------:R-:W-:-:S14]  /*16250*/  DSETP.NAN.AND P0, PT, R22, R22, PT ;  /* 0x000000161600722a */ /* 0x000fdc0003f08000 */
[----:B------:R-:W-:Y:S05]  /*16260*/  @P0 BRA `(.L_x_403) ;  /* 0x0000000000300947 */ /* 0x000fea0003800000 */
[----:B------:R-:W-:Y:S01]  /*16270*/  ISETP.NE.AND P0, PT, R18, R17, PT ;  /* 0x000000111200720c */ /* 0x000fe20003f05270 */
[----:B------:R-:W-:Y:S01]  /*16280*/  IMAD.MOV.U32 R84, RZ, RZ, 0x0 ;  /* 0x00000000ff547424 */ /* 0x000fe200078e00ff */
[----:B------:R-:W-:-:S11]  /*16290*/  MOV R85, 0xfff80000 ;  /* 0xfff8000000557802 */ /* 0x000fd60000000f00 */
[----:B------:R-:W-:Y:S05]  /*162a0*/  @!P0 BRA `(.L_x_401) ;  /* 0x0000000000348947 */ /* 0x000fea0003800000 */
[----:B------:R-:W-:Y:S02]  /*162b0*/  ISETP.NE.AND P0, PT, R18, 0x7ff00000, PT ;  /* 0x7ff000001200780c */ /* 0x000fe40003f05270 */
[----:B------:R-:W-:Y:S02]  /*162c0*/  LOP3.LUT R85, R81, 0x80000000, R23, 0x48, !PT ;  /* 0x8000000051557812 */ /* 0x000fe400078e4817 */
[----:B------:R-:W-:-:S13]  /*162d0*/  ISETP.EQ.OR P0, PT, R17, RZ, !P0 ;  /* 0x000000ff1100720c */ /* 0x000fda0004702670 */
[----:B------:R-:W-:Y:S01]  /*162e0*/  @P0 LOP3.LUT R15, R85, 0x7ff00000, RZ, 0xfc, !PT ;  /* 0x7ff00000550f0812 */ /* 0x000fe200078efcff */
[----:B------:R-:W-:Y:S02]  /*162f0*/  @!P0 IMAD.MOV.U32 R84, RZ, RZ, RZ ;  /* 0x000000ffff548224 */ /* 0x000fe400078e00ff */
[----:B------:R-:W-:Y:S02]  /*16300*/  @P0 IMAD.MOV.U32 R84, RZ, RZ, RZ ;  /* 0x000000ffff540224 */ /* 0x000fe400078e00ff */
[----:B------:R-:W-:Y:S01]  /*16310*/  @P0 IMAD.MOV.U32 R85, RZ, RZ, R15 ;  /* 0x000000ffff550224 */ /* 0x000fe200078e000f */
[----:B------:R-:W-:Y:S06]  /*16320*/  BRA `(.L_x_401) ;  /* 0x0000000000147947 */ /* 0x000fec0003800000 */
.L_x_403:
[----:B------:R-:W-:Y:S02]  /*16330*/  LOP3.LUT R85, R23, 0x80000, RZ, 0xfc, !PT ;  /* 0x0008000017557812 */ /* 0x000fe400078efcff */
[----:B------:R-:W-:Y:S01]  /*16340*/  MOV R84, R22 ;  /* 0x0000001600547202 */ /* 0x000fe20000000f00 */
[----:B------:R-:W-:Y:S06]  /*16350*/  BRA `(.L_x_401) ;  /* 0x0000000000087947 */ /* 0x000fec0003800000 */
.L_x_402:
[----:B------:R-:W-:Y:S01]  /*16360*/  LOP3.LUT R85, R81, 0x80000, RZ, 0xfc, !PT ;  /* 0x0008000051557812 */ /* 0x000fe200078efcff */
[----:B------:R-:W-:-:S07]  /*16370*/  IMAD.MOV.U32 R84, RZ, RZ, R80 ;  /* 0x000000ffff547224 */ /* 0x000fce00078e0050 */
.L_x_401:
[----:B------:R-:W-:Y:S05]  /*16380*/  BSYNC.RECONVERGENT B2 ;  /* 0x0000000000027941 */ /* 0x000fea0003800200 */
.L_x_399:
[----:B------:R-:W-:-:S04]  /*16390*/  IMAD.MOV.U32 R15, RZ, RZ, 0x0 ;  /* 0x00000000ff0f7424 */ /* 0x000fc800078e00ff */
[----:B------:R-:W-:Y:S05]  /*163a0*/  RET.REL.NODEC R14 `(_Z10Fit2DPeaksPiPdS0_S0_S_S_S0_S0_S0_S0_S0_S0_S0_S0_S0_S0_) ;  /* 0xfffffe9c0e147950 */ /* 0x000fea0003c3ffff */
        .weak           $__internal_2_$__cuda_sm20_dsqrt_rn_f64_mediumpath_v1
        .type           $__internal_2_$__cuda_sm20_dsqrt_rn_f64_mediumpath_v1,@function
        .size           $__internal_2_$__cuda_sm20_dsqrt_rn_f64_mediumpath_v1,($_Z10Fit2DPeaksPiPdS0_S0_S_S_S0_S0_S0_S0_S0_S0_S0_S0_S0_S0_$__internal_accurate_pow - $__internal_2_$__cuda_sm20_dsqrt_rn_f64_mediumpath_v1)
$__internal_2_$__cuda_sm20_dsqrt_rn_f64_mediumpath_v1:
[----:B------:R-:W-:Y:S01]  /*163b0*/  ISETP.GE.U32.AND P0, PT, R16, -0x3400000, PT ;  /* 0xfcc000001000780c */ /* 0x000fe20003f06070 */
[----:B------:R-:W-:Y:S01]  /*163c0*/  BSSY.RECONVERGENT B2, `(.L_x_404) ;  /* 0x0000027000027945 */ /* 0x000fe20003800200 */
[----:B------:R-:W-:Y:S01]  /*163d0*/  IMAD.MOV.U32 R16, RZ, RZ, R84 ;  /* 0x000000ffff107224 */ /* 0x000fe200078e0054 */
[----:B------:R-:W-:Y:S01]  /*163e0*/  MOV R17, R85 ;  /* 0x0000005500117202 */ /* 0x000fe20000000f00 */
[----:B------:R-:W-:Y:S02]  /*163f0*/  IMAD.MOV.U32 R14, RZ, RZ, R32 ;  /* 0x000000ffff0e7224 */ /* 0x000fe400078e0020 */
[----:B------:R-:W-:-:S07]  /*16400*/  IMAD.MOV.U32 R15, RZ, RZ, R33 ;  /* 0x000000ffff0f7224 */ /* 0x000fce00078e0021 */
[----:B------:R-:W-:Y:S05]  /*16410*/  @!P0 BRA `(.L_x_405) ;  /* 0x0000000000208947 */ /* 0x000fea0003800000 */
[----:B------:R-:W-:-:S10]  /*16420*/  DFMA.RM R14, R14, R18, R20 ;  /* 0x000000120e0e722b */ /* 0x000fd40000004014 */
[----:B------:R-:W-:-:S05]  /*16430*/  IADD3 R18, P0, PT, R14, 0x1, RZ ;  /* 0x000000010e127810 */ /* 0x000fca0007f1e0ff */
[----:B------:R-:W-:-:S06]  /*16440*/  IMAD.X R19, RZ, RZ, R15, P0 ;  /* 0x000000ffff137224 */ /* 0x000fcc00000e060f */
[----:B------:R-:W-:-:S08]  /*16450*/  DFMA.RP R16, -R14, R18, R16 ;  /* 0x000000120e10722b */ /* 0x000fd00000008110 */
[----:B------:R-:W-:-:S06]  /*16460*/  DSETP.GT.AND P0, PT, R16, RZ, PT ;  /* 0x000000ff1000722a */ /* 0x000fcc0003f04000 */
[----:B------:R-:W-:Y:S02]  /*16470*/  FSEL R14, R18, R14, P0 ;  /* 0x0000000e120e7208 */ /* 0x000fe40000000000 */
[----:B------:R-:W-:Y:S01]  /*16480*/  FSEL R15, R19, R15, P0 ;  /* 0x0000000f130f7208 */ /* 0x000fe20000000000 */
[----:B------:R-:W-:Y:S06]  /*16490*/  BRA `(.L_x_406) ;  /* 0x0000000000647947 */ /* 0x000fec0003800000 */
.L_x_405:
[----:B------:R-:W-:-:S14]  /*164a0*/  DSETP.NE.AND P0, PT, R16, RZ, PT ;  /* 0x000000ff1000722a */ /* 0x000fdc0003f05000 */
[----:B------:R-:W-:Y:S05]  /*164b0*/  @!P0 BRA `(.L_x_407) ;  /* 0x0000000000588947 */ /* 0x000fea0003800000 */
[----:B------:R-:W-:-:S13]  /*164c0*/  ISETP.GE.AND P0, PT, R17, RZ, PT ;  /* 0x000000ff1100720c */ /* 0x000fda0003f06270 */
[----:B------:R-:W-:Y:S01]  /*164d0*/  @!P0 MOV R14, 0x0 ;  /* 0x00000000000e8802 */ /* 0x000fe20000000f00 */
[----:B------:R-:W-:Y:S01]  /*164e0*/  @!P0 IMAD.MOV.U32 R15, RZ, RZ, -0x80000 ;  /* 0xfff80000ff0f8424 */ /* 0x000fe200078e00ff */
[----:B------:R-:W-:Y:S06]  /*164f0*/  @!P0 BRA `(.L_x_406) ;  /* 0x00000000004c8947 */ /* 0x000fec0003800000 */
[----:B------:R-:W-:-:S13]  /*16500*/  ISETP.GT.AND P0, PT, R17, 0x7fefffff, PT ;  /* 0x7fefffff1100780c */ /* 0x000fda0003f04270 */
[----:B------:R-:W-:Y:S05]  /*16510*/  @P0 BRA `(.L_x_407) ;  /* 0x0000000000400947 */ /* 0x000fea0003800000 */
[----:B------:R-:W-:Y:S01]  /*16520*/  DMUL R14, R16, 8.11296384146066816958e+31 ;  /* 0x46900000100e7828 */ /* 0x000fe20000000000 */
[----:B------:R-:W-:Y:S01]  /*16530*/  IMAD.MOV.U32 R20, RZ, RZ, 0x0 ;  /* 0x00000000ff147424 */ /* 0x000fe200078e00ff */
[----:B------:R-:W-:Y:S01]  /*16540*/  MOV R21, 0x3fd80000 ;  /* 0x3fd8000000157802 */ /* 0x000fe20000000f00 */
[----:B------:R-:W-:-:S03]  /*16550*/  IMAD.MOV.U32 R16, RZ, RZ, RZ ;  /* 0x000000ffff107224 */ /* 0x000fc600078e00ff */
[----:B------:R-:W0:Y:S03]  /*16560*/  MUFU.RSQ64H R17, R15 ;  /* 0x0000000f00117308 */ /* 0x000e260000001c00 */
[----:B0-----:R-:W-:-:S08]  /*16570*/  DMUL R18, R16, R16 ;  /* 0x0000001010127228 */ /* 0x001fd00000000000 */
[----:B------:R-:W-:-:S08]  /*16580*/  DFMA R18, R14, -R18, 1 ;  /* 0x3ff000000e12742b */ /* 0x000fd00000000812 */
[----:B------:R-:W-:Y:S02]  /*16590*/  DFMA R20, R18, R20, 0.5 ;  /* 0x3fe000001214742b */ /* 0x000fe40000000014 */
[----:B------:R-:W-:-:S08]  /*165a0*/  DMUL R18, R16, R18 ;  /* 0x0000001210127228 */ /* 0x000fd00000000000 */
[----:B------:R-:W-:-:S08]  /*165b0*/  DFMA R18, R20, R18, R16 ;  /* 0x000000121412722b */ /* 0x000fd00000000010 */
[----:B------:R-:W-:Y:S02]  /*165c0*/  DMUL R16, R14, R18 ;  /* 0x000000120e107228 */ /* 0x000fe40000000000 */
[----:B------:R-:W-:-:S06]  /*165d0*/  VIADD R19, R19, 0xfff00000 ;  /* 0xfff0000013137836 */ /* 0x000fcc0000000000 */
[----:B------:R-:W-:-:S08]  /*165e0*/  DFMA R20, R16, -R16, R14 ;  /* 0x800000101014722b */ /* 0x000fd0000000000e */
[----:B------:R-:W-:-:S10]  /*165f0*/  DFMA R14, R18, R20, R16 ;  /* 0x00000014120e722b */ /* 0x000fd40000000010 */
[----:B------:R-:W-:Y:S01]  /*16600*/  VIADD R15, R15, 0xfcb00000 ;  /* 0xfcb000000f0f7836 */ /* 0x000fe20000000000 */
[----:B------:R-:W-:Y:S06]  /*16610*/  BRA `(.L_x_406) ;  /* 0x0000000000047947 */ /* 0x000fec0003800000 */
.L_x_407:
[----:B------:R-:W-:-:S11]  /*16620*/  DADD R14, R16, R16 ;  /* 0x00000000100e7229 */ /* 0x000fd60000000010 */
.L_x_406:
[----:B------:R-:W-:Y:S05]  /*16630*/  BSYNC.RECONVERGENT B2 ;  /* 0x0000000000027941 */ /* 0x000fea0003800200 */
.L_x_404:
[----:B------:R-:W-:Y:S02]  /*16640*/  IMAD.MOV.U32 R19, RZ, RZ, R15 ;  /* 0x000000ffff137224 */ /* 0x000fe400078e000f */
[----:B------:R-:W-:Y:S01]  /*16650*/  HFMA2 R15, -RZ, RZ, 0, 0 ;  /* 0x00000000ff0f7431 */ /* 0x000fe200000001ff */
[----:B------:R-:W-:Y:S01]  /*16660*/  MOV R18, R14 ;  /* 0x0000000e00127202 */ /* 0x000fe20000000f00 */
[----:B------:R-:W-:-:S04]  /*16670*/  IMAD.MOV.U32 R14, RZ, RZ, R22 ;  /* 0x000000ffff0e7224 */ /* 0x000fc800078e0016 */
[----:B------:R-:W-:Y:S05]  /*16680*/  RET.REL.NODEC R14 `(_Z10Fit2DPeaksPiPdS0_S0_S_S_S0_S0_S0_S0_S0_S0_S0_S0_S0_S0_) ;  /* 0xfffffe980e5c7950 */ /* 0x000fea0003c3ffff */
        .type           $_Z10Fit2DPeaksPiPdS0_S0_S_S_S0_S0_S0_S0_S0_S0_S0_S0_S0_S0_$__internal_accurate_pow,@function
        .size           $_Z10Fit2DPeaksPiPdS0_S0_S_S_S0_S0_S0_S0_S0_S0_S0_S0_S0_S0_$__internal_accurate_pow,($_Z10Fit2DPeaksPiPdS0_S0_S_S_S0_S0_S0_S0_S0_S0_S0_S0_S0_S0_$__internal_trig_reduction_slowpathd - $_Z10Fit2DPeaksPiPdS0_S0_S_S_S0_S0_S0_S0_S0_S0_S0_S0_S0_S0_$__internal_accurate_pow)
$_Z10Fit2DPeaksPiPdS0_S0_S_S_S0_S0_S0_S0_S0_S0_S0_S0_S0_S0_$__internal_accurate_pow:
[----:B------:R-:W-:Y:S01]  /*16690*/  ISETP.GT.U32.AND P0, PT, R23, 0xfffff, PT ;  /* 0x000fffff1700780c */ /* 0x000fe20003f04070 */
[----:B------:R-:W-:Y:S01]  /*166a0*/  IMAD.MOV.U32 R26, RZ, RZ, R32 ;  /* 0x000000ffff1a7224 */ /* 0x000fe200078e0020 */
[----:B------:R-:W-:Y:S01]  /*166b0*/  MOV R38, 0x41ad3b5a ;  /* 0x41ad3b5a00267802 */ /* 0x000fe20000000f00 */
[----:B------:R-:W-:Y:S01]  /*166c0*/  IMAD.MOV.U32 R27, RZ, RZ, R23 ;  /* 0x000000ffff1b7224 */ /* 0x000fe200078e0017 */
[----:B------:R-:W-:Y:S01]  /*166d0*/  UMOV UR6, 0x7d2cafe2 ;  /* 0x7d2cafe200067882 */ /* 0x000fe20000000000 */
[----:B------:R-:W-:Y:S01]  /*166e0*/  IMAD.MOV.U32 R28, RZ, RZ, RZ ;  /* 0x000000ffff1c7224 */ /* 0x000fe200078e00ff */
[----:B------:R-:W-:Y:S01]  /*166f0*/  UMOV UR7, 0x3eb0f5ff ;  /* 0x3eb0f5ff00077882 */ /* 0x000fe20000000000 */
[----:B------:R-:W-:Y:S01]  /*16700*/  IMAD.MOV.U32 R39, RZ, RZ, 0x3ed0f5d2 ;  /* 0x3ed0f5d2ff277424 */ /* 0x000fe200078e00ff */
[----:B------:R-:W-:Y:S01]  /*16710*/  UMOV UR8, 0x3b39803f ;  /* 0x3b39803f00087882 */ /* 0x000fe20000000000 */
[----:B------:R-:W-:-:S04]  /*16720*/  UMOV UR9, 0x3c7abc9e ;  /* 0x3c7abc9e00097882 */ /* 0x000fc80000000000 */
[----:B------:R-:W-:Y:S01]  /*16730*/  @!P0 DMUL R36, R26, 1.80143985094819840000e+16 ;  /* 0x435000001a248828 */ /* 0x000fe20000000000 */
[----:B------:R-:W-:Y:S02]  /*16740*/  MOV R26, R23 ;  /* 0x00000017001a7202 */ /* 0x000fe40000000f00 */
[----:B------:R-:W-:-:S07]  /*16750*/  SHF.R.U32.HI R23, RZ, 0x14, R23 ;  /* 0x00000014ff177819 */ /* 0x000fce0000011617 */
[----:B------:R-:W-:Y:S01]  /*16760*/  @!P0 IMAD.MOV.U32 R26, RZ, RZ, R37 ;  /* 0x000000ffff1a8224 */ /* 0x000fe200078e0025 */
[----:B------:R-:W-:Y:S01]  /*16770*/  @!P0 LEA.HI R23, R37, 0xffffffca, RZ, 0xc ;  /* 0xffffffca25178811 */ /* 0x000fe200078f60ff */
[----:B------:R-:W-:-:S03]  /*16780*/  @!P0 IMAD.MOV.U32 R32, RZ, RZ, R36 ;  /* 0x000000ffff208224 */ /* 0x000fc600078e0024 */
[----:B------:R-:W-:-:S04]  /*16790*/  LOP3.LUT R26, R26, 0x800fffff, RZ, 0xc0, !PT ;  /* 0x800fffff1a1a7812 */ /* 0x000fc800078ec0ff */
[----:B------:R-:W-:-:S04]  /*167a0*/  LOP3.LUT R33, R26, 0x3ff00000, RZ, 0xfc, !PT ;  /* 0x3ff000001a217812 */ /* 0x000fc800078efcff */
[----:B------:R-:W-:-:S13]  /*167b0*/  ISETP.GE.U32.AND P1, PT, R33, 0x3ff6a09f, PT ;  /* 0x3ff6a09f2100780c */ /* 0x000fda0003f26070 */
[----:B------:R-:W-:-:S05]  /*167c0*/  @P1 IADD3 R27, PT, PT, R33, -0x100000, RZ ;  /* 0xfff00000211b1810 */ /* 0x000fca0007ffe0ff */
[----:B------:R-:W-:-:S06]  /*167d0*/  @P1 IMAD.MOV.U32 R33, RZ, RZ, R27 ;  /* 0x000000ffff211224 */ /* 0x000fcc00078e001b */
[C---:B------:R-:W-:Y:S02]  /*167e0*/  DADD R30, R32.reuse, 1 ;  /* 0x3ff00000201e7429 */ /* 0x040fe40000000000 */
[----:B------:R-:W-:-:S04]  /*167f0*/  DADD R32, R32, -1 ;  /* 0xbff0000020207429 */ /* 0x000fc80000000000 */
[----:B------:R-:W0:Y:S02]  /*16800*/  MUFU.RCP64H R29, R31 ;  /* 0x0000001f001d7308 */ /* 0x000e240000001800 */
[----:B0-----:R-:W-:-:S08]  /*16810*/  DFMA R26, -R30, R28, 1 ;  /* 0x3ff000001e1a742b */ /* 0x001fd0000000011c */
[----:B------:R-:W-:-:S08]  /*16820*/  DFMA R26, R26, R26, R26 ;  /* 0x0000001a1a1a722b */ /* 0x000fd0000000001a */
[----:B------:R-:W-:-:S08]  /*16830*/  DFMA R28, R28, R26, R28 ;  /* 0x0000001a1c1c722b */ /* 0x000fd0000000001c */
[----:B------:R-:W-:-:S08]  /*16840*/  DMUL R26, R32, R28 ;  /* 0x0000001c201a7228 */ /* 0x000fd00000000000 */
[----:B------:R-:W-:-:S08]  /*16850*/  DFMA R26, R32, R28, R26 ;  /* 0x0000001c201a722b */ /* 0x000fd0000000001a */
[-C--:B------:R-:W-:Y:S02]  /*16860*/  DMUL R34, R26, R26.reuse ;  /* 0x0000001a1a227228 */ /* 0x080fe40000000000 */
[----:B------:R-:W-:Y:S02]  /*16870*/  DADD R40, R32, -R26 ;  /* 0x0000000020287229 */ /* 0x000fe4000000081a */
[----:B------:R-:W-:-:S04]  /*16880*/  DMUL R44, R26, R26 ;  /* 0x0000001a1a2c7228 */ /* 0x000fc80000000000 */
[----:B------:R-:W-:Y:S01]  /*16890*/  DFMA R30, R34, UR6, R38 ;  /* 0x00000006221e7c2b */ /* 0x000fe20008000026 */
[----:B------:R-:W-:Y:S01]  /*168a0*/  UMOV UR6, 0x75488a3f ;  /* 0x75488a3f00067882 */ /* 0x000fe20000000000 */
[----:B------:R-:W-:Y:S01]  /*168b0*/  UMOV UR7, 0x3ef3b20a ;  /* 0x3ef3b20a00077882 */ /* 0x000fe20000000000 */
[----:B------:R-:W-:-:S05]  /*168c0*/  DADD R40, R40, R40 ;  /* 0x0000000028287229 */ /* 0x000fca0000000028 */
[----:B------:R-:W-:Y:S01]  /*168d0*/  DFMA R30, R34, R30, UR6 ;  /* 0x00000006221e7e2b */ /* 0x000fe2000800001e */
[----:B------:R-:W-:Y:S01]  /*168e0*/  UMOV UR6, 0xe4faecd5 ;  /* 0xe4faecd500067882 */ /* 0x000fe20000000000 */
[----:B------:R-:W-:Y:S01]  /*168f0*/  UMOV UR7, 0x3f1745cd ;  /* 0x3f1745cd00077882 */ /* 0x000fe20000000000 */
[----:B------:R-:W-:Y:S02]  /*16900*/  DFMA R40, R32, -R26, R40 ;  /* 0x8000001a2028722b */ /* 0x000fe40000000028 */
[----:B------:R-:W-:-:S03]  /*16910*/  DMUL R32, R26, R44 ;  /* 0x0000002c1a207228 */ /* 0x000fc60000000000 */
[----:B------:R-:W-:Y:S01]  /*16920*/  DFMA R30, R34, R30, UR6 ;  /* 0x00000006221e7e2b */ /* 0x000fe2000800001e */
[----:B------:R-:W-:Y:S01]  /*16930*/  UMOV UR6, 0x258a578b ;  /* 0x258a578b00067882 */ /* 0x000fe20000000000 */
[----:B------:R-:W-:Y:S01]  /*16940*/  UMOV UR7, 0x3f3c71c7 ;  /* 0x3f3c71c700077882 */ /* 0x000fe20000000000 */
[----:B------:R-:W-:Y:S02]  /*16950*/  DMUL R28, R28, R40 ;  /* 0x000000281c1c7228 */ /* 0x000fe40000000000 */
[----:B------:R-:W-:-:S03]  /*16960*/  DFMA R46, R26, R44, -R32 ;  /* 0x0000002c1a2e722b */ /* 0x000fc60000000820 */
[----:B------:R-:W-:Y:S01]  /*16970*/  DFMA R30, R34, R30, UR6 ;  /* 0x00000006221e7e2b */ /* 0x000fe2000800001e */
[----:B------:R-:W-:Y:S01]  /*16980*/  UMOV UR6, 0x9242b910 ;  /* 0x9242b91000067882 */ /* 0x000fe20000000000 */
[----:B------:R-:W-:-:S03]  /*16990*/  UMOV UR7, 0x3f624924 ;  /* 0x3f62492400077882 */ /* 0x000fc60000000000 */
[----:B------:R-:W-:Y:S01]  /*169a0*/  VIADD R41, R29, 0x100000 ;  /* 0x001000001d297836 */ /* 0x000fe20000000000 */
[----:B------:R-:W-:Y:S01]  /*169b0*/  MOV R40, R28 ;  /* 0x0000001c00287202 */ /* 0x000fe20000000f00 */
[----:B------:R-:W-:Y:S02]  /*169c0*/  DFMA R46, R28, R44, R46 ;  /* 0x0000002c1c2e722b */ /* 0x000fe4000000002e */
[----:B------:R-:W-:Y:S01]  /*169d0*/  DFMA R30, R34, R30, UR6 ;  /* 0x00000006221e7e2b */ /* 0x000fe2000800001e */
[----:B------:R-:W-:Y:S01]  /*169e0*/  UMOV UR6, 0x99999dfb ;  /* 0x99999dfb00067882 */ /* 0x000fe20000000000 */
[----:B------:R-:W-:-:S06]  /*169f0*/  UMOV UR7, 0x3f899999 ;  /* 0x3f89999900077882 */ /* 0x000fcc0000000000 */
[----:B------:R-:W-:Y:S01]  /*16a00*/  DFMA R38, R34, R30, UR6 ;  /* 0x0000000622267e2b */ /* 0x000fe2000800001e */
[----:B------:R-:W-:Y:S01]  /*16a10*/  UMOV UR6, 0x55555555 ;  /* 0x5555555500067882 */ /* 0x000fe20000000000 */
[----:B------:R-:W-:-:S06]  /*16a20*/  UMOV UR7, 0x3fb55555 ;  /* 0x3fb5555500077882 */ /* 0x000fcc0000000000 */
[----:B------:R-:W-:-:S08]  /*16a30*/  DFMA R30, R34, R38, UR6 ;  /* 0x00000006221e7e2b */ /* 0x000fd00008000026 */
[----:B------:R-:W-:Y:S01]  /*16a40*/  DADD R42, -R30, UR6 ;  /* 0x000000061e2a7e29 */ /* 0x000fe20008000100 */
[----:B------:R-:W-:Y:S01]  /*16a50*/  UMOV UR6, 0xb9e7b0 ;  /* 0x00b9e7b000067882 */ /* 0x000fe20000000000 */
[----:B------:R-:W-:-:S06]  /*16a60*/  UMOV UR7, 0x3c46a4cb ;  /* 0x3c46a4cb00077882 */ /* 0x000fcc0000000000 */
[----:B------:R-:W-:Y:S02]  /*16a70*/  DFMA R42, R34, R38, R42 ;  /* 0x00000026222a722b */ /* 0x000fe4000000002a */
[----:B------:R-:W-:-:S06]  /*16a80*/  DFMA R38, R26, R26, -R44 ;  /* 0x0000001a1a26722b */ /* 0x000fcc000000082c */
[----:B------:R-:W-:Y:S01]  /*16a90*/  DADD R42, R42, -UR6 ;  /* 0x800000062a2a7e29 */ /* 0x000fe20008000000 */
[----:B------:R-:W-:Y:S01]  /*16aa0*/  UMOV UR6, 0x80000000 ;  /* 0x8000000000067882 */ /* 0x000fe20000000000 */
[----:B------:R-:W-:Y:S01]  /*16ab0*/  DFMA R38, R26, R40, R38 ;  /* 0x000000281a26722b */ /* 0x000fe20000000026 */
[----:B------:R-:W-:-:S05]  /*16ac0*/  UMOV UR7, 0x43300000 ;  /* 0x4330000000077882 */ /* 0x000fca0000000000 */
[----:B------:R-:W-:Y:S02]  /*16ad0*/  DADD R34, R30, R42 ;  /* 0x000000001e227229 */ /* 0x000fe4000000002a */
[----:B------:R-:W-:-:S06]  /*16ae0*/  DFMA R38, R26, R38, R46 ;  /* 0x000000261a26722b */ /* 0x000fcc000000002e */
[----:B------:R-:W-:Y:S02]  /*16af0*/  DMUL R40, R34, R32 ;  /* 0x0000002022287228 */ /* 0x000fe40000000000 */
[----:B------:R-:W-:-:S06]  /*16b00*/  DADD R30, R30, -R34 ;  /* 0x000000001e1e7229 */ /* 0x000fcc0000000822 */
[----:B------:R-:W-:Y:S02]  /*16b10*/  DFMA R44, R34, R32, -R40 ;  /* 0x00000020222c722b */ /* 0x000fe40000000828 */
[----:B------:R-:W-:-:S06]  /*16b20*/  DADD R30, R42, R30 ;  /* 0x000000002a1e7229 */ /* 0x000fcc000000001e */
[----:B------:R-:W-:-:S08]  /*16b30*/  DFMA R38, R34, R38, R44 ;  /* 0x000000262226722b */ /* 0x000fd0000000002c */
[----:B------:R-:W-:-:S08]  /*16b40*/  DFMA R30, R30, R32, R38 ;  /* 0x000000201e1e722b */ /* 0x000fd00000000026 */
[----:B------:R-:W-:-:S08]  /*16b50*/  DADD R32, R40, R30 ;  /* 0x0000000028207229 */ /* 0x000fd0000000001e */
[--C-:B------:R-:W-:Y:S02]  /*16b60*/  DADD R34, R26, R32.reuse ;  /* 0x000000001a227229 */ /* 0x100fe40000000020 */
[----:B------:R-:W-:-:S06]  /*16b70*/  DADD R40, R40, -R32 ;  /* 0x0000000028287229 */ /* 0x000fcc0000000820 */
[----:B------:R-:W-:Y:S02]  /*16b80*/  DADD R26, R26, -R34 ;  /* 0x000000001a1a7229 */ /* 0x000fe40000000822 */
[----:B------:R-:W-:Y:S01]  /*16b90*/  DADD R40, R30, R40 ;  /* 0x000000001e287229 */ /* 0x000fe20000000028 */
[C---:B------:R-:W-:Y:S02]  /*16ba0*/  VIADD R30, R23.reuse, 0xfffffc01 ;  /* 0xfffffc01171e7836 */ /* 0x040fe40000000000 */
[----:B------:R-:W-:-:S03]  /*16bb0*/  @P1 VIADD R30, R23, 0xfffffc02 ;  /* 0xfffffc02171e1836 */ /* 0x000fc60000000000 */
[----:B------:R-:W-:-:S08]  /*16bc0*/  DADD R26, R32, R26 ;  /* 0x00000000201a7229 */ /* 0x000fd0000000001a */
[----:B------:R-:W-:-:S08]  /*16bd0*/  DADD R26, R40, R26 ;  /* 0x00000000281a7229 */ /* 0x000fd0000000001a */
[----:B------:R-:W-:Y:S01]  /*16be0*/  DADD R26, R28, R26 ;  /* 0x000000001c1a7229 */ /* 0x000fe2000000001a */
[----:B------:R-:W-:Y:S01]  /*16bf0*/  HFMA2 R29, -RZ, RZ, 3.59375, 0 ;  /* 0x43300000ff1d7431 */ /* 0x000fe200000001ff */
[----:B------:R-:W-:-:S06]  /*16c00*/  LOP3.LUT R28, R30, 0x80000000, RZ, 0x3c, !PT ;  /* 0x800000001e1c7812 */ /* 0x000fcc00078e3cff */
[----:B------:R-:W-:Y:S01]  /*16c10*/  DADD R30, R28, -UR6 ;  /* 0x800000061c1e7e29 */ /* 0x000fe20008000000 */
[----:B------:R-:W-:Y:S01]  /*16c20*/  UMOV UR6, 0xfefa39ef ;  /* 0xfefa39ef00067882 */ /* 0x000fe20000000000 */
[----:B------:R-:W-:Y:S01]  /*16c30*/  DADD R28, R34, R26 ;  /* 0x00000000221c7229 */ /* 0x000fe2000000001a */
[----:B------:R-:W-:-:S07]  /*16c40*/  UMOV UR7, 0x3fe62e42 ;  /* 0x3fe62e4200077882 */ /* 0x000fce0000000000 */
[--C-:B------:R-:W-:Y:S02]  /*16c50*/  DFMA R32, R30, UR6, R28.reuse ;  /* 0x000000061e207c2b */ /* 0x100fe4000800001c */
[----:B------:R-:W-:-:S06]  /*16c60*/  DADD R34, R34, -R28 ;  /* 0x0000000022227229 */ /* 0x000fcc000000081c */
[----:B------:R-:W-:Y:S02]  /*16c70*/  DFMA R36, R30, -UR6, R32 ;  /* 0x800000061e247c2b */ /* 0x000fe40008000020 */
[----:B------:R-:W-:-:S06]  /*16c80*/  DADD R34, R26, R34 ;  /* 0x000000001a227229 */ /* 0x000fcc0000000022 */
[----:B------:R-:W-:-:S08]  /*16c90*/  DADD R36, -R28, R36 ;  /* 0x000000001c247229 */ /* 0x000fd00000000124 */
[----:B------:R-:W-:-:S08]  /*16ca0*/  DADD R34, R34, -R36 ;  /* 0x0000000022227229 */ /* 0x000fd00000000824 */
[----:B------:R-:W-:Y:S01]  /*16cb0*/  DFMA R34, R30, UR8, R34 ;  /* 0x000000081e227c2b */ /* 0x000fe20008000022 */
[----:B------:R-:W-:Y:S02]  /*16cc0*/  IMAD.MOV.U32 R30, RZ, RZ, 0x652b82fe ;  /* 0x652b82feff1e7424 */ /* 0x000fe400078e00ff */
[----:B------:R-:W-:-:S05]  /*16cd0*/  IMAD.MOV.U32 R31, RZ, RZ, 0x3ff71547 ;  /* 0x3ff71547ff1f7424 */ /* 0x000fca00078e00ff */
[----:B------:R-:W-:-:S08]  /*16ce0*/  DADD R28, R32, R34 ;  /* 0x00000000201c7229 */ /* 0x000fd00000000022 */
[----:B------:R-:W-:Y:S02]  /*16cf0*/  DADD R32, R32, -R28 ;  /* 0x0000000020207229 */ /* 0x000fe4000000081c */
[----:B------:R-:W-:-:S06]  /*16d00*/  DMUL R26, R28, 2 ;  /* 0x400000001c1a7828 */ /* 0x000fcc0000000000 */
[----:B------:R-:W-:Y:S02]  /*16d10*/  DADD R32, R34, R32 ;  /* 0x0000000022207229 */ /* 0x000fe40000000020 */
[----:B------:R-:W-:-:S08]  /*16d20*/  DFMA R28, R28, 2, -R26 ;  /* 0x400000001c1c782b */ /* 0x000fd0000000081a */
[----:B------:R-:W-:-:S08]  /*16d30*/  DFMA R32, R32, 2, R28 ;  /* 0x400000002020782b */ /* 0x000fd0000000001c */
[----:B------:R-:W-:-:S08]  /*16d40*/  DADD R28, R26, R32 ;  /* 0x000000001a1c7229 */ /* 0x000fd00000000020 */
[----:B------:R-:W-:Y:S02]  /*16d50*/  DFMA R30, R28, R30, 6.75539944105574400000e+15 ;  /* 0x433800001c1e742b */ /* 0x000fe4000000001e */
[----:B------:R-:W-:Y:S01]  /*16d60*/  FSETP.GEU.AND P0, PT, |R29|, 4.1917929649353027344, PT ;  /* 0x4086232b1d00780b */ /* 0x000fe20003f0e200 */
[----:B------:R-:W-:-:S05]  /*16d70*/  DADD R26, R26, -R28 ;  /* 0x000000001a1a7229 */ /* 0x000fca000000081c */
[----:B------:R-:W-:-:S03]  /*16d80*/  DADD R34, R30, -6.75539944105574400000e+15 ;  /* 0xc33800001e227429 */ /* 0x000fc60000000000 */
[----:B------:R-:W-:-:S05]  /*16d90*/  DADD R32, R32, R26 ;  /* 0x0000000020207229 */ /* 0x000fca000000001a */
[----:B------:R-:W-:Y:S01]  /*16da0*/  DFMA R36, R34, -UR6, R28 ;  /* 0x8000000622247c2b */ /* 0x000fe2000800001c */
[----:B------:R-:W-:Y:S01]  /*16db0*/  UMOV UR6, 0x3b39803f ;  /* 0x3b39803f00067882 */ /* 0x000fe20000000000 */
[----:B------:R-:W-:-:S06]  /*16dc0*/  UMOV UR7, 0x3c7abc9e ;  /* 0x3c7abc9e00077882 */ /* 0x000fcc0000000000 */
        /* <DEDUP_REMOVED lines=31> */
[----:B------:R-:W-:-:S10]  /*16fc0*/  DFMA R34, R36, R34, 1 ;  /* 0x3ff000002422742b */ /* 0x000fd40000000022 */
[----:B------:R-:W-:Y:S01]  /*16fd0*/  IMAD R27, R30, 0x100000, R35 ;  /* 0x001000001e1b7824 */ /* 0x000fe200078e0223 */
[----:B------:R-:W-:Y:S01]  /*16fe0*/  MOV R26, R34 ;  /* 0x00000022001a7202 */ /* 0x000fe20000000f00 */
[----:B------:R-:W-:Y:S06]  /*16ff0*/  @!P0 BRA `(.L_x_408) ;  /* 0x0000000000348947 */ /* 0x000fec0003800000 */
[----:B------:R-:W-:Y:S01]  /*17000*/  FSETP.GEU.AND P1, PT, |R29|, 4.2275390625, PT ;  /* 0x408748001d00780b */ /* 0x000fe20003f2e200 */
[C---:B------:R-:W-:Y:S02]  /*17010*/  DADD R26, R28.reuse, +INF ;  /* 0x7ff000001c1a7429 */ /* 0x040fe40000000000 */
[----:B------:R-:W-:-:S08]  /*17020*/  DSETP.GEU.AND P0, PT, R28, RZ, PT ;  /* 0x000000ff1c00722a */ /* 0x000fd00003f0e000 */
[----:B------:R-:W-:Y:S02]  /*17030*/  FSEL R26, R26, RZ, P0 ;  /* 0x000000ff1a1a7208 */ /* 0x000fe40000000000 */
[----:B------:R-:W-:Y:S02]  /*17040*/  @!P1 LEA.HI R23, R30, R30, RZ, 0x1 ;  /* 0x0000001e1e179211 */ /* 0x000fe400078f08ff */
[----:B------:R-:W-:Y:S02]  /*17050*/  @!P1 MOV R28, R34 ;  /* 0x00000022001c9202 */ /* 0x000fe40000000f00 */
[----:B------:R-:W-:Y:S02]  /*17060*/  @!P1 SHF.R.S32.HI R23, RZ, 0x1, R23 ;  /* 0x00000001ff179819 */ /* 0x000fe40000011417 */
[----:B------:R-:W-:-:S03]  /*17070*/  FSEL R27, R27, RZ, P0 ;  /* 0x000000ff1b1b7208 */ /* 0x000fc60000000000 */
[----:B------:R-:W-:Y:S02]  /*17080*/  @!P1 IMAD.IADD R30, R30, 0x1, -R23 ;  /* 0x000000011e1e9824 */ /* 0x000fe400078e0a17 */
[----:B------:R-:W-:-:S03]  /*17090*/  @!P1 IMAD R29, R23, 0x100000, R35 ;  /* 0x00100000171d9824 */ /* 0x000fc600078e0223 */
[----:B------:R-:W-:Y:S01]  /*170a0*/  @!P1 LEA R31, R30, 0x3ff00000, 0x14 ;  /* 0x3ff000001e1f9811 */ /* 0x000fe200078ea0ff */
[----:B------:R-:W-:-:S06]  /*170b0*/  @!P1 IMAD.MOV.U32 R30, RZ, RZ, RZ ;  /* 0x000000ffff1e9224 */ /* 0x000fcc00078e00ff */
[----:B------:R-:W-:-:S11]  /*170c0*/  @!P1 DMUL R26, R28, R30 ;  /* 0x0000001e1c1a9228 */ /* 0x000fd60000000000 */
.L_x_408:
[----:B------:R-:W-:Y:S01]  /*170d0*/  DFMA R28, R32, R26, R26 ;  /* 0x0000001a201c722b */ /* 0x000fe2000000001a */
[----:B------:R-:W-:Y:S01]  /*170e0*/  IMAD.MOV.U32 R23, RZ, RZ, 0x0 ;  /* 0x00000000ff177424 */ /* 0x000fe200078e00ff */
[----:B------:R-:W-:-:S08]  /*170f0*/  DSETP.NEU.AND P0, PT, |R26|, +INF , PT ;  /* 0x7ff000001a00742a */ /* 0x000fd00003f0d200 */
[----:B------:R-:W-:Y:S02]  /*17100*/  FSEL R28, R26, R28, !P0 ;  /* 0x0000001c1a1c7208 */ /* 0x000fe40004000000 */
[----:B------:R-:W-:Y:S01]  /*17110*/  FSEL R27, R27, R29, !P0 ;  /* 0x0000001d1b1b7208 */ /* 0x000fe20004000000 */
[----:B------:R-:W-:Y:S06]  /*17120*/  RET.REL.NODEC R22 `(_Z10Fit2DPeaksPiPdS0_S0_S_S_S0_S0_S0_S0_S0_S0_S0_S0_S0_S0_) ;  /* 0xfffffe8c16b47950 */ /* 0x000fec0003c3ffff */
        .type           $_Z10Fit2DPeaksPiPdS0_S0_S_S_S0_S0_S0_S0_S0_S0_S0_S0_S0_S0_$__internal_trig_reduction_slowpathd,@function
        .size           $_Z10Fit2DPeaksPiPdS0_S0_S_S_S0_S0_S0_S0_S0_S0_S0_S0_S0_S0_$__internal_trig_reduction_slowpathd,(.L_x_444 - $_Z10Fit2DPeaksPiPdS0_S0_S_S_S0_S0_S0_S0_S0_S0_S0_S0_S0_S0_$__internal_trig_reduction_slowpathd)
$_Z10Fit2DPeaksPiPdS0_S0_S_S_S0_S0_S0_S0_S0_S0_S0_S0_S0_S0_$__internal_trig_reduction_slowpathd:
[--C-:B------:R-:W-:Y:S01]  /*17130*/  SHF.R.U32.HI R16, RZ, 0x14, R27.reuse ;  /* 0x00000014ff107819 */ /* 0x100fe2000001161b */
[----:B------:R-:W-:Y:S01]  /*17140*/  IMAD.MOV.U32 R7, RZ, RZ, R27 ;  /* 0x000000ffff077224 */ /* 0x000fe200078e001b */
[----:B------:R-:W-:Y:S01]  /*17150*/  MOV R10, R5 ;  /* 0x00000005000a7202 */ /* 0x000fe20000000f00 */
[----:B------:R-:W-:Y:S01]  /*17160*/  IMAD.MOV.U32 R5, RZ, RZ, RZ ;  /* 0x000000ffff057224 */ /* 0x000fe200078e00ff */
[----:B------:R-:W-:-:S04]  /*17170*/  LOP3.LUT R6, R16, 0x7ff, RZ, 0xc0, !PT ;  /* 0x000007ff10067812 */ /* 0x000fc800078ec0ff */
[----:B------:R-:W-:-:S13]  /*17180*/  ISETP.NE.AND P0, PT, R6, 0x7ff, PT ;  /* 0x000007ff0600780c */ /* 0x000fda0003f05270 */
[----:B------:R-:W-:Y:S05]  /*17190*/  @!P0 BRA `(.L_x_409) ;  /* 0x0000000800448947 */ /* 0x000fea0003800000 */
[----:B------:R-:W-:Y:S01]  /*171a0*/  IADD3 R5, PT, PT, R6, -0x400, RZ ;  /* 0xfffffc0006057810 */ /* 0x000fe20007ffe0ff */
[----:B------:R-:W-:Y:S01]  /*171b0*/  BSSY.RECONVERGENT B2, `(.L_x_410) ;  /* 0x000002e000027945 */ /* 0x000fe20003800200 */
[----:B------:R-:W-:Y:S02]  /*171c0*/  CS2R R28, SRZ ;  /* 0x00000000001c7805 */ /* 0x000fe4000001ff00 */
[----:B------:R-:W-:Y:S02]  /*171d0*/  SHF.R.U32.HI R31, RZ, 0x6, R5 ;  /* 0x00000006ff1f7819 */ /* 0x000fe40000011605 */
[----:B------:R-:W-:Y:S02]  /*171e0*/  ISETP.GE.U32.AND P0, PT, R5, 0x80, PT ;  /* 0x000000800500780c */ /* 0x000fe40003f06070 */
[C---:B------:R-:W-:Y:S02]  /*171f0*/  IADD3 R5, PT, PT, -R31.reuse, 0x13, RZ ;  /* 0x000000131f057810 */ /* 0x040fe40007ffe1ff */
[----:B------:R-:W-:-:S02]  /*17200*/  IADD3 R6, PT, PT, -R31, 0xf, RZ ;  /* 0x0000000f1f067810 */ /* 0x000fc40007ffe1ff */
[----:B------:R-:W-:-:S04]  /*17210*/  SEL R18, R5, 0x12, P0 ;  /* 0x0000001205127807 */ /* 0x000fc80000000000 */
[----:B------:R-:W-:-:S13]  /*17220*/  ISETP.GE.AND P0, PT, R6, R18, PT ;  /* 0x000000120600720c */ /* 0x000fda0003f06270 */
[----:B------:R-:W-:Y:S05]  /*17230*/  @P0 BRA `(.L_x_411) ;  /* 0x0000000000940947 */ /* 0x000fea0003800000 */
[----:B------:R-:W0:Y:S01]  /*17240*/  LDC.64 R34, c[0x0][0x358] ;  /* 0x0000d600ff227b82 */ /* 0x000e220000000a00 */
[C---:B------:R-:W-:Y:S01]  /*17250*/  SHF.L.U64.HI R7, R10.reuse, 0xb, R7 ;  /* 0x0000000b0a077819 */ /* 0x040fe20000010207 */
[----:B------:R-:W-:Y:S02]  /*17260*/  IMAD.SHL.U32 R21, R10, 0x800, RZ ;  /* 0x000008000a157824 */ /* 0x000fe400078e00ff */
[----:B------:R-:W-:Y:S01]  /*17270*/  HFMA2 R10, -RZ, RZ, 0, 0 ;  /* 0x00000000ff0a7431 */ /* 0x000fe200000001ff */
[----:B------:R-:W-:Y:S01]  /*17280*/  BSSY.RECONVERGENT B3, `(.L_x_412) ;  /* 0x000001f000037945 */ /* 0x000fe20003800200 */
[----:B------:R-:W-:Y:S01]  /*17290*/  IMAD.MOV.U32 R17, RZ, RZ, R6 ;  /* 0x000000ffff117224 */ /* 0x000fe200078e0006 */
[----:B------:R-:W-:Y:S02]  /*172a0*/  IADD3 R5, PT, PT, RZ, -R31, -R18 ;  /* 0x8000001fff057210 */ /* 0x000fe40007ffe812 */
[----:B------:R-:W-:Y:S02]  /*172b0*/  CS2R R28, SRZ ;  /* 0x00000000001c7805 */ /* 0x000fe4000001ff00 */
[----:B------:R-:W-:-:S07]  /*172c0*/  LOP3.LUT R33, R7, 0x80000000, RZ, 0xfc, !PT ;  /* 0x8000000007217812 */ /* 0x000fce00078efcff */
.L_x_413:
[----:B------:R-:W1:Y:S01]  /*172d0*/  LDC.64 R6, c[0x4][RZ] ;  /* 0x01000000ff067b82 */ /* 0x000e620000000a00 */
[----:B0-----:R-:W-:Y:S02]  /*172e0*/  R2UR UR6, R34 ;  /* 0x00000000220672ca */ /* 0x001fe400000e0000 */
[----:B------:R-:W-:Y:S01]  /*172f0*/  R2UR UR7, R35 ;  /* 0x00000000230772ca */ /* 0x000fe200000e0000 */
[----:B-1----:R-:W-:-:S12]  /*17300*/  IMAD.WIDE R6, R17, 0x8, R6 ;  /* 0x0000000811067825 */ /* 0x002fd800078e0206 */
[----:B------:R-:W2:Y:S01]  /*17310*/  LDG.E.64.CONSTANT R6, desc[UR6][R6.64] ;  /* 0x0000000606067981 */ /* 0x000ea2000c1e9b00 */
[----:B------:R-:W-:Y:S01]  /*17320*/  IADD3 R5, PT, PT, R5, 0x1, RZ ;  /* 0x0000000105057810 */ /* 0x000fe20007ffe0ff */
[----:B------:R-:W-:Y:S02]  /*17330*/  VIADD R17, R17, 0x1 ;  /* 0x0000000111117836 */ /* 0x000fe40000000000 */
[----:B--2---:R-:W-:-:S04]  /*17340*/  IMAD.WIDE.U32 R14, P2, R6, R21, R28 ;  /* 0x00000015060e7225 */ /* 0x004fc8000784001c */
[----:B------:R-:W-:Y:S02]  /*17350*/  IMAD R19, R6, R33, RZ ;  /* 0x0000002106137224 */ /* 0x000fe400078e02ff */
[CC--:B------:R-:W-:Y:S02]  /*17360*/  IMAD R20, R7.reuse, R21.reuse, RZ ;  /* 0x0000001507147224 */ /* 0x0c0fe400078e02ff */
[----:B------:R-:W-:Y:S01]  /*17370*/  IMAD.HI.U32 R29, R7, R21, RZ ;  /* 0x00000015071d7227 */ /* 0x000fe200078e00ff */
[----:B------:R-:W-:-:S03]  /*17380*/  IADD3 R15, P0, PT, R19, R15, RZ ;  /* 0x0000000f130f7210 */ /* 0x000fc60007f1e0ff */
[----:B------:R-:W-:Y:S01]  /*17390*/  IMAD R19, R10, 0x8, R1 ;  /* 0x000000080a137824 */ /* 0x000fe200078e0201 */
[----:B------:R-:W-:Y:S01]  /*173a0*/  IADD3 R15, P1, PT, R20, R15, RZ ;  /* 0x0000000f140f7210 */ /* 0x000fe20007f3e0ff */
[----:B------:R-:W-:Y:S01]  /*173b0*/  IMAD.HI.U32 R20, R6, R33, RZ ;  /* 0x0000002106147227 */ /* 0x000fe200078e00ff */
[----:B------:R-:W-:-:S03]  /*173c0*/  IADD3 R10, PT, PT, R10, 0x1, RZ ;  /* 0x000000010a0a7810 */ /* 0x000fc60007ffe0ff */
[----:B------:R-:W-:Y:S01]  /*173d0*/  IMAD.X R6, RZ, RZ, R20, P2 ;  /* 0x000000ffff067224 */ /* 0x000fe200010e0614 */
[----:B------:R1:W-:Y:S01]  /*173e0*/  STL.64 [R19], R14 ;  /* 0x0000000e13007387 */ /* 0x0003e20000100a00 */
[----:B------:R-:W-:-:S03]  /*173f0*/  IMAD.HI.U32 R20, R7, R33, RZ ;  /* 0x0000002107147227 */ /* 0x000fc600078e00ff */
[----:B------:R-:W-:Y:S01]  /*17400*/  IADD3.X R6, P0, PT, R29, R6, RZ, P0, !PT ;  /* 0x000000061d067210 */ /* 0x000fe2000071e4ff */
[----:B------:R-:W-:-:S05]  /*17410*/  IMAD R7, R7, R33, RZ ;  /* 0x0000002107077224 */ /* 0x000fca00078e02ff */
[----:B------:R-:W-:Y:S01]  /*17420*/  IADD3.X R28, P1, PT, R7, R6, RZ, P1, !PT ;  /* 0x00000006071c7210 */ /* 0x000fe20000f3e4ff */
[----:B------:R-:W-:Y:S01]  /*17430*/  IMAD.X R6, RZ, RZ, R20, P0 ;  /* 0x000000ffff067224 */ /* 0x000fe200000e0614 */
[----:B------:R-:W-:-:S03]  /*17440*/  ISETP.NE.AND P0, PT, R5, -0xf, PT ;  /* 0xfffffff10500780c */ /* 0x000fc60003f05270 */
[----:B------:R-:W-:-:S10]  /*17450*/  IMAD.X R29, RZ, RZ, R6, P1 ;  /* 0x000000ffff1d7224 */ /* 0x000fd400008e0606 */
[----:B-1----:R-:W-:Y:S05]  /*17460*/  @P0 BRA `(.L_x_413) ;  /* 0xfffffffc00980947 */ /* 0x002fea000383ffff */
[----:B------:R-:W-:Y:S05]  /*17470*/  BSYNC.RECONVERGENT B3 ;  /* 0x0000000000037941 */ /* 0x000fea0003800200 */
.L_x_412:
[----:B------:R-:W-:-:S07]  /*17480*/  IMAD.MOV.U32 R6, RZ, RZ, R18 ;  /* 0x000000ffff067224 */ /* 0x000fce00078e0012 */
.L_x_411:
[----:B------:R-:W-:Y:S05]  /*17490*/  BSYNC.RECONVERGENT B2 ;  /* 0x0000000000027941 */ /* 0x000fea0003800200 */
.L_x_410:
[----:B------:R-:W-:Y:S02]  /*174a0*/  LOP3.LUT P0, R33, R16, 0x3f, RZ, 0xc0, !PT ;  /* 0x0000003f10217812 */ /* 0x000fe4000780c0ff */
[----:B------:R-:W-:-:S05]  /*174b0*/  IADD3 R6, PT, PT, R31, R6, RZ ;  /* 0x000000061f067210 */ /* 0x000fca0007ffe0ff */
[----:B------:R-:W-:-:S05]  /*174c0*/  IMAD.U32 R19, R6, 0x8, R1 ;  /* 0x0000000806137824 */ /* 0x000fca00078e0001 */
[----:B------:R0:W-:Y:S04]  /*174d0*/  STL.64 [R19+-0x78], R28 ;  /* 0xffff881c13007387 */ /* 0x0001e80000100a00 */
[----:B------:R-:W2:Y:S04]  /*174e0*/  @P0 LDL.64 R14, [R1+0x8] ;  /* 0x00000800010e0983 */ /* 0x000ea80000100a00 */
[----:B------:R-:W3:Y:S04]  /*174f0*/  LDL.64 R20, [R1+0x10] ;  /* 0x0000100001147983 */ /* 0x000ee80000100a00 */
[----:B------:R-:W0:Y:S01]  /*17500*/  LDL.64 R6, [R1+0x18] ;  /* 0x0000180001067983 */ /* 0x000e220000100a00 */
[----:B------:R-:W-:Y:S01]  /*17510*/  @P0 LOP3.LUT R5, R33, 0x3f, RZ, 0x3c, !PT ;  /* 0x0000003f21050812 */ /* 0x000fe200078e3cff */
[----:B------:R-:W-:Y:S01]  /*17520*/  BSSY.RECONVERGENT B2, `(.L_x_414) ;  /* 0x0000034000027945 */ /* 0x000fe20003800200 */
[----:B--2---:R-:W-:-:S02]  /*17530*/  @P0 SHF.R.U64 R10, R14, 0x1, R15 ;  /* 0x000000010e0a0819 */ /* 0x004fc4000000120f */
[----:B------:R-:W-:Y:S02]  /*17540*/  @P0 SHF.R.U32.HI R14, RZ, 0x1, R15 ;  /* 0x00000001ff0e0819 */ /* 0x000fe4000001160f */
[----:B---3--:R-:W-:Y:S02]  /*17550*/  @P0 SHF.L.U32 R15, R20, R33, RZ ;  /* 0x00000021140f0219 */ /* 0x008fe400000006ff */
[----:B------:R-:W-:Y:S02]  /*17560*/  @P0 SHF.R.U64 R10, R10, R5, R14 ;  /* 0x000000050a0a0219 */ /* 0x000fe4000000120e */
[--C-:B------:R-:W-:Y:S02]  /*17570*/  @P0 SHF.R.U32.HI R18, RZ, 0x1, R21.reuse ;  /* 0x00000001ff120819 */ /* 0x100fe40000011615 */
[C-C-:B------:R-:W-:Y:S02]  /*17580*/  @P0 SHF.R.U64 R16, R20.reuse, 0x1, R21.reuse ;  /* 0x0000000114100819 */ /* 0x140fe40000001215 */
[----:B------:R-:W-:-:S02]  /*17590*/  @P0 SHF.L.U64.HI R17, R20, R33, R21 ;  /* 0x0000002114110219 */ /* 0x000fc40000010215 */
[----:B------:R-:W-:Y:S02]  /*175a0*/  @P0 SHF.R.U32.HI R14, RZ, R5, R14 ;  /* 0x00000005ff0e0219 */ /* 0x000fe4000001160e */
[----:B------:R-:W-:Y:S02]  /*175b0*/  @P0 LOP3.LUT R20, R15, R10, RZ, 0xfc, !PT ;  /* 0x0000000a0f140212 */ /* 0x000fe400078efcff */
[----:B0-----:R-:W-:Y:S02]  /*175c0*/  @P0 SHF.L.U32 R19, R6, R33, RZ ;  /* 0x0000002106130219 */ /* 0x001fe400000006ff */
[----:B------:R-:W-:Y:S01]  /*175d0*/  @P0 SHF.R.U64 R16, R16, R5, R18 ;  /* 0x0000000510100219 */ /* 0x000fe20000001212 */
[----:B------:R-:W-:Y:S01]  /*175e0*/  IMAD.SHL.U32 R15, R20, 0x4, RZ ;  /* 0x00000004140f7824 */ /* 0x000fe200078e00ff */
[----:B------:R-:W-:Y:S02]  /*175f0*/  @P0 LOP3.LUT R21, R17, R14, RZ, 0xfc, !PT ;  /* 0x0000000e11150212 */ /* 0x000fe400078efcff */
[----:B------:R-:W-:-:S02]  /*17600*/  @P0 SHF.L.U64.HI R10, R6, R33, R7 ;  /* 0x00000021060a0219 */ /* 0x000fc40000010207 */
[----:B------:R-:W-:Y:S02]  /*17610*/  @P0 SHF.R.U32.HI R5, RZ, R5, R18 ;  /* 0x00000005ff050219 */ /* 0x000fe40000011612 */
[----:B------:R-:W-:Y:S02]  /*17620*/  @P0 LOP3.LUT R6, R19, R16, RZ, 0xfc, !PT ;  /* 0x0000001013060212 */ /* 0x000fe400078efcff */
[----:B------:R-:W-:Y:S02]  /*17630*/  SHF.L.U64.HI R17, R20, 0x2, R21 ;  /* 0x0000000214117819 */ /* 0x000fe40000010215 */
[----:B------:R-:W-:Y:S02]  /*17640*/  @P0 LOP3.LUT R7, R10, R5, RZ, 0xfc, !PT ;  /* 0x000000050a070212 */ /* 0x000fe400078efcff */
[----:B------:R-:W-:Y:S02]  /*17650*/  SHF.L.W.U32.HI R21, R21, 0x2, R6 ;  /* 0x0000000215157819 */ /* 0x000fe40000010e06 */
[----:B------:R-:W-:-:S02]  /*17660*/  IADD3 RZ, P0, PT, RZ, -R15, RZ ;  /* 0x8000000fffff7210 */ /* 0x000fc40007f1e0ff */
[----:B------:R-:W-:Y:S02]  /*17670*/  LOP3.LUT R10, RZ, R17, RZ, 0x33, !PT ;  /* 0x00000011ff0a7212 */ /* 0x000fe400078e33ff */
[----:B------:R-:W-:Y:S02]  /*17680*/  SHF.L.W.U32.HI R5, R6, 0x2, R7 ;  /* 0x0000000206057819 */ /* 0x000fe40000010e07 */
[----:B------:R-:W-:Y:S02]  /*17690*/  LOP3.LUT R6, RZ, R21, RZ, 0x33, !PT ;  /* 0x00000015ff067212 */ /* 0x000fe400078e33ff */
[----:B------:R-:W-:Y:S02]  /*176a0*/  IADD3.X R10, P0, PT, RZ, R10, RZ, P0, !PT ;  /* 0x0000000aff0a7210 */ /* 0x000fe4000071e4ff */
[----:B------:R-:W-:Y:S02]  /*176b0*/  LOP3.LUT R14, RZ, R5, RZ, 0x33, !PT ;  /* 0x00000005ff0e7212 */ /* 0x000fe400078e33ff */
[----:B------:R-:W-:-:S02]  /*176c0*/  ISETP.GT.U32.AND P2, PT, R21, -0x1, PT ;  /* 0xffffffff1500780c */ /* 0x000fc40003f44070 */
[----:B------:R-:W-:Y:S02]  /*176d0*/  IADD3.X R6, P1, PT, RZ, R6, RZ, P0, !PT ;  /* 0x00000006ff067210 */ /* 0x000fe4000073e4ff */
[----:B------:R-:W-:Y:S02]  /*176e0*/  ISETP.GT.AND.EX P0, PT, R5, -0x1, PT, P2 ;  /* 0xffffffff0500780c */ /* 0x000fe40003f04320 */
[----:B------:R-:W-:Y:S02]  /*176f0*/  IADD3.X R14, PT, PT, RZ, R14, RZ, P1, !PT ;  /* 0x0000000eff0e7210 */ /* 0x000fe40000ffe4ff */
[----:B------:R-:W-:Y:S02]  /*17700*/  SEL R19, R21, R6, P0 ;  /* 0x0000000615137207 */ /* 0x000fe40000000000 */
[----:B------:R-:W-:Y:S02]  /*17710*/  SEL R18, R5, R14, P0 ;  /* 0x0000000e05127207 */ /* 0x000fe40000000000 */
[----:B------:R-:W-:-:S02]  /*17720*/  SEL R10, R17, R10, P0 ;  /* 0x0000000a110a7207 */ /* 0x000fc40000000000 */
[----:B------:R-:W-:-:S03]  /*17730*/  ISETP.NE.U32.AND P1, PT, R18, RZ, PT ;  /* 0x000000ff1200720c */ /* 0x000fc60003f25070 */
[----:B------:R-:W-:Y:S01]  /*17740*/  @!P0 IMAD.MOV R15, RZ, RZ, -R15 ;  /* 0x000000ffff0f8224 */ /* 0x000fe200078e0a0f */
[----:B------:R-:W-:-:S06]  /*17750*/  SEL R6, R19, R18, !P1 ;  /* 0x0000001213067207 */ /* 0x000fcc0004800000 */
[----:B------:R-:W0:Y:S02]  /*17760*/  FLO.U32 R6, R6 ;  /* 0x0000000600067300 */ /* 0x000e2400000e0000 */
[C---:B0-----:R-:W-:Y:S02]  /*17770*/  IADD3 R14, PT, PT, -R6.reuse, 0x1f, RZ ;  /* 0x0000001f060e7810 */ /* 0x041fe40007ffe1ff */
[----:B------:R-:W-:-:S03]  /*17780*/  IADD3 R16, PT, PT, -R6, 0x3f, RZ ;  /* 0x0000003f06107810 */ /* 0x000fc60007ffe1ff */
[----:B------:R-:W-:-:S05]  /*17790*/  @P1 IMAD.MOV R16, RZ, RZ, R14 ;  /* 0x000000ffff101224 */ /* 0x000fca00078e020e */
[----:B------:R-:W-:-:S13]  /*177a0*/  ISETP.NE.AND P1, PT, R16, RZ, PT ;  /* 0x000000ff1000720c */ /* 0x000fda0003f25270 */
[----:B------:R-:W-:Y:S05]  /*177b0*/  @!P1 BRA `(.L_x_415) ;  /* 0x0000000000289947 */ /* 0x000fea0003800000 */
[C---:B------:R-:W-:Y:S02]  /*177c0*/  LOP3.LUT R6, R16.reuse, 0x3f, RZ, 0xc0, !PT ;  /* 0x0000003f10067812 */ /* 0x040fe400078ec0ff */
[--C-:B------:R-:W-:Y:S02]  /*177d0*/  SHF.R.U64 R15, R15, 0x1, R10.reuse ;  /* 0x000000010f0f7819 */ /* 0x100fe4000000120a */
[----:B------:R-:W-:Y:S02]  /*177e0*/  SHF.R.U32.HI R17, RZ, 0x1, R10 ;  /* 0x00000001ff117819 */ /* 0x000fe4000001160a */
[----:B------:R-:W-:Y:S02]  /*177f0*/  LOP3.LUT R10, R16, 0x3f, RZ, 0xc, !PT ;  /* 0x0000003f100a7812 */ /* 0x000fe400078e0cff */
[CC--:B------:R-:W-:Y:S02]  /*17800*/  SHF.L.U64.HI R21, R19.reuse, R6.reuse, R18 ;  /* 0x0000000613157219 */ /* 0x0c0fe40000010212 */
[----:B------:R-:W-:-:S02]  /*17810*/  SHF.L.U32 R19, R19, R6, RZ ;  /* 0x0000000613137219 */ /* 0x000fc400000006ff */
[-CC-:B------:R-:W-:Y:S02]  /*17820*/  SHF.R.U64 R6, R15, R10.reuse, R17.reuse ;  /* 0x0000000a0f067219 */ /* 0x180fe40000001211 */
[----:B------:R-:W-:Y:S02]  /*17830*/  SHF.R.U32.HI R10, RZ, R10, R17 ;  /* 0x0000000aff0a7219 */ /* 0x000fe40000011611 */
[----:B------:R-:W-:Y:S02]  /*17840*/  LOP3.LUT R19, R19, R6, RZ, 0xfc, !PT ;  /* 0x0000000613137212 */ /* 0x000fe400078efcff */
[----:B------:R-:W-:-:S07]  /*17850*/  LOP3.LUT R18, R21, R10, RZ, 0xfc, !PT ;  /* 0x0000000a15127212 */ /* 0x000fce00078efcff */
.L_x_415:
[----:B------:R-:W-:Y:S05]  /*17860*/  BSYNC.RECONVERGENT B2 ;  /* 0x0000000000027941 */ /* 0x000fea0003800200 */
.L_x_414:
[----:B------:R-:W-:-:S04]  /*17870*/  IMAD.WIDE.U32 R20, R19, 0x2168c235, RZ ;  /* 0x2168c23513147825 */ /* 0x000fc800078e00ff */
[----:B------:R-:W-:Y:S01]  /*17880*/  IMAD.MOV.U32 R15, RZ, RZ, RZ ;  /* 0x000000ffff0f7224 */ /* 0x000fe200078e00ff */
[----:B------:R-:W-:Y:S01]  /*17890*/  MOV R14, R21 ;  /* 0x00000015000e7202 */ /* 0x000fe20000000f00 */
[----:B------:R-:W-:Y:S01]  /*178a0*/  IMAD.HI.U32 R6, R18, -0x36f0255e, RZ ;  /* 0xc90fdaa212067827 */ /* 0x000fe200078e00ff */
[----:B------:R-:W-:-:S03]  /*178b0*/  IADD3 RZ, P1, PT, R20, R20, RZ ;  /* 0x0000001414ff7210 */ /* 0x000fc60007f3e0ff */
[----:B------:R-:W-:-:S04]  /*178c0*/  IMAD.WIDE.U32 R14, R19, -0x36f0255e, R14 ;  /* 0xc90fdaa2130e7825 */ /* 0x000fc800078e000e */
[C---:B------:R-:W-:Y:S02]  /*178d0*/  IMAD R17, R18.reuse, -0x36f0255e, RZ ;  /* 0xc90fdaa212117824 */ /* 0x040fe400078e02ff */
[----:B------:R-:W-:-:S04]  /*178e0*/  IMAD.WIDE.U32 R14, P2, R18, 0x2168c235, R14 ;  /* 0x2168c235120e7825 */ /* 0x000fc8000784000e */
[----:B------:R-:W-:Y:S01]  /*178f0*/  IMAD.X R6, RZ, RZ, R6, P2 ;  /* 0x000000ffff067224 */ /* 0x000fe200010e0606 */
[----:B------:R-:W-:Y:S02]  /*17900*/  IADD3 R10, P2, PT, R17, R15, RZ ;  /* 0x0000000f110a7210 */ /* 0x000fe40007f5e0ff */
[----:B------:R-:W-:Y:S02]  /*17910*/  IADD3.X RZ, P1, PT, R14, R14, RZ, P1, !PT ;  /* 0x0000000e0eff7210 */ /* 0x000fe40000f3e4ff */
[----:B------:R-:W-:Y:S02]  /*17920*/  IADD3.X R6, PT, PT, RZ, R6, RZ, P2, !PT ;  /* 0x00000006ff067210 */ /* 0x000fe400017fe4ff */
[C---:B------:R-:W-:Y:S02]  /*17930*/  ISETP.GT.U32.AND P3, PT, R10.reuse, RZ, PT ;  /* 0x000000ff0a00720c */ /* 0x040fe40003f64070 */
[----:B------:R-:W-:Y:S02]  /*17940*/  IADD3.X R15, P2, PT, R10, R10, RZ, P1, !PT ;  /* 0x0000000a0a0f7210 */ /* 0x000fe40000f5e4ff */
[----:B------:R-:W-:-:S02]  /*17950*/  ISETP.GT.AND.EX P1, PT, R6, RZ, PT, P3 ;  /* 0x000000ff0600720c */ /* 0x000fc40003f24330 */
[----:B------:R-:W-:Y:S01]  /*17960*/  SHF.R.U32.HI R14, RZ, 0x1e, R7 ;  /* 0x0000001eff0e7819 */ /* 0x000fe20000011607 */
[----:B------:R-:W-:Y:S01]  /*17970*/  IMAD.X R17, R6, 0x1, R6, P2 ;  /* 0x0000000106117824 */ /* 0x000fe200010e0606 */
[----:B------:R-:W-:Y:S02]  /*17980*/  SEL R10, R15, R10, P1 ;  /* 0x0000000a0f0a7207 */ /* 0x000fe40000800000 */
[----:B------:R-:W-:Y:S02]  /*17990*/  LEA.HI R5, R5, R14, RZ, 0x1 ;  /* 0x0000000e05057211 */ /* 0x000fe400078f08ff */
[----:B------:R-:W-:Y:S02]  /*179a0*/  SEL R15, R17, R6, P1 ;  /* 0x00000006110f7207 */ /* 0x000fe40000800000 */
[----:B------:R-:W-:Y:S02]  /*179b0*/  IADD3 R10, P2, PT, R10, 0x1, RZ ;  /* 0x000000010a0a7810 */ /* 0x000fe40007f5e0ff */
[----:B------:R-:W-:-:S02]  /*179c0*/  SEL R17, RZ, 0xffffffff, !P1 ;  /* 0xffffffffff117807 */ /* 0x000fc40004800000 */
[----:B------:R-:W-:Y:S01]  /*179d0*/  LOP3.LUT P1, R27, R27, 0x80000000, RZ, 0xc0, !PT ;  /* 0x800000001b1b7812 */ /* 0x000fe2000782c0ff */
[----:B------:R-:W-:Y:S01]  /*179e0*/  IMAD.X R15, RZ, RZ, R15, P2 ;  /* 0x000000ffff0f7224 */ /* 0x000fe200010e060f */
[----:B------:R-:W-:Y:S02]  /*179f0*/  IADD3 R6, PT, PT, R17, -R16, RZ ;  /* 0x8000001011067210 */ /* 0x000fe40007ffe0ff */
[----:B------:R-:W-:Y:S02]  /*17a00*/  @!P0 LOP3.LUT R27, R27, 0x80000000, RZ, 0x3c, !PT ;  /* 0x800000001b1b8812 */ /* 0x000fe400078e3cff */
[----:B------:R-:W-:Y:S01]  /*17a10*/  SHF.R.U64 R10, R10, 0xa, R15 ;  /* 0x0000000a0a0a7819 */ /* 0x000fe2000000120f */
[----:B------:R-:W-:-:S03]  /*17a20*/  IMAD.SHL.U32 R6, R6, 0x100000, RZ ;  /* 0x0010000006067824 */ /* 0x000fc600078e00ff */
[----:B------:R-:W-:-:S03]  /*17a30*/  IADD3 R10, P2, PT, R10, 0x1, RZ ;  /* 0x000000010a0a7810 */ /* 0x000fc60007f5e0ff */
[----:B------:R-:W-:Y:S01]  /*17a40*/  @P1 IMAD.MOV R5, RZ, RZ, -R5 ;  /* 0x000000ffff051224 */ /* 0x000fe200078e0a05 */
[----:B------:R-:W-:-:S04]  /*17a50*/  LEA.HI.X R15, R15, RZ, RZ, 0x16, P2 ;  /* 0x000000ff0f0f7211 */ /* 0x000fc800010fb4ff */
[--C-:B------:R-:W-:Y:S02]  /*17a60*/  SHF.R.U64 R10, R10, 0x1, R15.reuse ;  /* 0x000000010a0a7819 */ /* 0x100fe4000000120f */
[----:B------:R-:W-:Y:S02]  /*17a70*/  SHF.R.U32.HI R7, RZ, 0x1, R15 ;  /* 0x00000001ff077819 */ /* 0x000fe4000001160f */
[----:B------:R-:W-:-:S04]  /*17a80*/  IADD3 R10, P2, P3, RZ, RZ, R10 ;  /* 0x000000ffff0a7210 */ /* 0x000fc80007b5e00a */
[----:B------:R-:W-:-:S04]  /*17a90*/  IADD3.X R6, PT, PT, R6, 0x3fe00000, R7, P2, P3 ;  /* 0x3fe0000006067810 */ /* 0x000fc800017e6407 */
[----:B------:R-:W-:-:S07]  /*17aa0*/  LOP3.LUT R7, R6, R27, RZ, 0xfc, !PT ;  /* 0x0000001b06077212 */ /* 0x000fce00078efcff */
.L_x_409:
[----:B------:R-:W-:Y:S01]  /*17ab0*/  IMAD.MOV.U32 R27, RZ, RZ, 0x0 ;  /* 0x00000000ff1b7424 */ /* 0x000fe200078e00ff */
[----:B------:R-:W-:-:S03]  /*17ac0*/  MOV R6, R10 ;  /* 0x0000000a00067202 */ /* 0x000fc60000000f00 */
[----:B------:R-:W-:Y:S05]  /*17ad0*/  RET.REL.NODEC R26 `(_Z10Fit2DPeaksPiPdS0_S0_S_S_S0_S0_S0_S0_S0_S0_S0_S0_S0_S0_) ;  /* 0xfffffe841a487950 */ /* 0x000fea0003c3ffff */
.L_x_416:
[----:B------:R-:W-:-:S00]  /*17ae0*/  BRA `(.L_x_416) ;  /* 0xfffffffc00fc7947 */ /* 0x000fc0000383ffff */
[----:B------:R-:W-:-:S00]  /*17af0*/  NOP ;  /* 0x0000000000007918 */ /* 0x000fc00000000000 */
        /* <DEDUP_REMOVED lines=8> */
.L_x_444:


//--------------------- .text._Z12CalcOnePixelPKdPdiiS1_ --------------------------
	.section	.text._Z12CalcOnePixelPKdPdiiS1_,"ax",@progbits
	.align	128
        .global         _Z12CalcOnePixelPKdPdiiS1_
        .type           _Z12CalcOnePixelPKdPdiiS1_,@function
        .size           _Z12CalcOnePixelPKdPdiiS1_,(.L_x_446 - _Z12CalcOnePixelPKdPdiiS1_)
        .other          _Z12CalcOnePixelPKdPdiiS1_,@"STO_CUDA_ENTRY STV_DEFAULT"
_Z12CalcOnePixelPKdPdiiS1_:
.text._Z12CalcOnePixelPKdPdiiS1_:
[----:B------:R-:W-:Y:S01]  /*0000*/  LDC R1, c[0x0][0x37c] ;  /* 0x0000df00ff017b82 */ /* 0x000fe20000000800 */
[----:B------:R-:W0:Y:S07]  /*0010*/  S2R R0, SR_TID.X ;  /* 0x0000000000007919 */ /* 0x000e2e0000002100 */
[----:B------:R-:W0:Y:S01]  /*0020*/  S2UR UR4, SR_CTAID.X ;  /* 0x00000000000479c3 */ /* 0x000e220000002500 */
[----:B------:R-:W1:Y:S07]  /*0030*/  LDCU UR5, c[0x0][0x394] ;  /* 0x00007280ff0577ac */ /* 0x000e6e0008000800 */
[----:B------:R-:W0:Y:S02]  /*0040*/  LDC R3, c[0x0][0x360] ;  /* 0x0000d800ff037b82 */ /* 0x000e240000000800 */
[----:B0-----:R-:W-:-:S05]  /*0050*/  IMAD R3, R3, UR4, R0 ;  /* 0x0000000403037c24 */ /* 0x001fca000f8e0200 */
[----:B-1----:R-:W-:-:S13]  /*0060*/  ISETP.GE.AND P0, PT, R3, UR5, PT ;  /* 0x0000000503007c0c */ /* 0x002fda000bf06270 */
[----:B------:R-:W-:Y:S05]  /*0070*/  @P0 EXIT ;  /* 0x000000000000094d */ /* 0x000fea0003800000 */
[----:B------:R-:W0:Y:S01]  /*0080*/  LDC R4, c[0x0][0x390] ;  /* 0x0000e400ff047b82 */ /* 0x000e220000000800 */
[----:B------:R-:W1:Y:S07]  /*0090*/  LDCU.64 UR6, c[0x0][0x358] ;  /* 0x00006b00ff0677ac */ /* 0x000e6e0008000a00 */
[----:B------:R-:W2:Y:S01]  /*00a0*/  LDC.64 R16, c[0x0][0x398] ;  /* 0x0000e600ff107b82 */ /* 0x000ea20000000a00 */
[----:B0-----:R-:W-:Y:S01]  /*00b0*/  ISETP.GE.AND P0, PT, R4, 0x1, PT ;  /* 0x000000010400780c */ /* 0x001fe20003f06270 */
[----:B--2---:R-:W-:-:S05]  /*00c0*/  IMAD.WIDE R16, R3, 0x8, R16 ;  /* 0x0000000803107825 */ /* 0x004fca00078e0210 */
[----:B-1----:R0:W-:Y:S07]  /*00d0*/  STG.E.64 desc[UR6][R16.64], RZ ;  /* 0x000000ff10007986 */ /* 0x0021ee000c101b06 */
[----:B------:R-:W-:Y:S05]  /*00e0*/  @!P0 EXIT ;  /* 0x000000000000894d */ /* 0x000fea0003800000 */
[----:B------:R-:W1:Y:S01]  /*00f0*/  LDCU.64 UR4, c[0x0][0x380] ;  /* 0x00007000ff0477ac */ /* 0x000e620008000a00 */
[----:B------:R-:W2:Y:S01]  /*0100*/  LDC.64 R14, c[0x0][0x388] ;  /* 0x0000e200ff0e7b82 */ /* 0x000ea20000000a00 */
[----:B------:R-:W-:Y:S01]  /*0110*/  IMAD R3, R3, 0x3, RZ ;  /* 0x0000000303037824 */ /* 0x000fe200078e02ff */
[----:B------:R-:W-:Y:S01]  /*0120*/  CS2R R12, SRZ ;  /* 0x00000000000c7805 */ /* 0x000fe2000001ff00 */
[----:B------:R-:W-:Y:S01]  /*0130*/  IMAD.MOV R4, RZ, RZ, -R4 ;  /* 0x000000ffff047224 */ /* 0x000fe200078e0a04 */
[----:B-1----:R-:W-:-:S04]  /*0140*/  UIADD3 UR4, UP0, UPT, UR4, 0x20, URZ ;  /* 0x0000002004047890 */ /* 0x002fc8000ff1e0ff */
[----:B------:R-:W-:Y:S02]  /*0150*/  UIADD3.X UR5, UPT, UPT, URZ, UR5, URZ, UP0, !UPT ;  /* 0x00000005ff057290 */ /* 0x000fe400087fe4ff */
[----:B------:R-:W-:Y:S02]  /*0160*/  IMAD.U32 R10, RZ, RZ, UR4 ;  /* 0x00000004ff0a7e24 */ /* 0x000fe4000f8e00ff */
[----:B--2---:R-:W-:-:S04]  /*0170*/  IMAD.WIDE R14, R3, 0x8, R14 ;  /* 0x00000008030e7825 */ /* 0x004fc800078e020e */
[----:B------:R-:W-:-:S07]  /*0180*/  IMAD.U32 R11, RZ, RZ, UR5 ;  /* 0x00000005ff0b7e24 */ /* 0x000fce000f8e00ff */
.L_x_429:
[----:B------:R-:W2:Y:S04]  /*0190*/  LDG.E.64 R2, desc[UR6][R10.64+0x10] ;  /* 0x000010060a027981 */ /* 0x000ea8000c1e1b00 */
[----:B------:R-:W3:Y:S04]  /*01a0*/  LDG.E.64 R6, desc[UR6][R14.64] ;  /* 0x000000060e067981 */ /* 0x000ee8000c1e1b00 */
[----:B------:R-:W3:Y:S01]  /*01b0*/  LDG.E.64 R8, desc[UR6][R10.64+-0x10] ;  /* 0xfffff0060a087981 */ /* 0x000ee2000c1e1b00 */
[----:B------:R-:W-:Y:S01]  /*01c0*/  IMAD.MOV.U32 R18, RZ, RZ, 0x1 ;  /* 0x00000001ff127424 */ /* 0x000fe200078e00ff */
[----:B------:R-:W-:Y:S01]  /*01d0*/  BSSY.RECONVERGENT B0, `(.L_x_417) ;  /* 0x0000019000007945 */ /* 0x000fe20003800200 */
[----:B--2---:R-:W-:-:S06]  /*01e0*/  DMUL R2, R2, R2 ;  /* 0x0000000202027228 */ /* 0x004fcc0000000000 */
[----:B-1----:R-:W1:Y:S01]  /*01f0*/  MUFU.RCP64H R19, R3 ;  /* 0x0000000300137308 */ /* 0x002e620000001800 */
[----:B---3--:R-:W-:-:S08]  /*0200*/  DADD R8, R6, -R8 ;  /* 0x0000000006087229 */ /* 0x008fd00000000808 */
[----:B------:R-:W-:Y:S02]  /*0210*/  DMUL R8, R8, R8 ;  /* 0x0000000808087228 */ /* 0x000fe40000000000 */
[----:B-1----:R-:W-:-:S08]  /*0220*/  DFMA R20, -R2, R18, 1 ;  /* 0x3ff000000214742b */ /* 0x002fd00000000112 */
        /* <DEDUP_REMOVED lines=12> */
[----:B------:R-:W-:Y:S01]  /*02f0*/  MOV R0, 0x340 ;  /* 0x0000034000007802 */ /* 0x000fe20000000f00 */
[----:B------:R-:W-:Y:S02]  /*0300*/  IMAD.MOV.U32 R21, RZ, RZ, R3 ;  /* 0x000000ffff157224 */ /* 0x000fe400078e0003 */
[----:B------:R-:W-:Y:S02]  /*0310*/  IMAD.MOV.U32 R22, RZ, RZ, R8 ;  /* 0x000000ffff167224 */ /* 0x000fe400078e0008 */
[----:B------:R-:W-:-:S07]  /*0320*/  IMAD.MOV.U32 R23, RZ, RZ, R9 ;  /* 0x000000ffff177224 */ /* 0x000fce00078e0009 */
[----:B0-----:R-:W-:Y:S05]  /*0330*/  CALL.REL.NOINC `($__internal_4_$__cuda_sm20_div_rn_f64_full) ;  /* 0x0000000c006c7944 */ /* 0x001fea0003c00000 */
[----:B------:R-:W-:Y:S01]  /*0340*/  IMAD.MOV.U32 R32, RZ, RZ, R26 ;  /* 0x000000ffff207224 */ /* 0x000fe200078e001a */
[----:B------:R-:W-:-:S07]  /*0350*/  MOV R33, R27 ;  /* 0x0000001b00217202 */ /* 0x000fce0000000f00 */
.L_x_418:
[----:B------:R-:W-:Y:S05]  /*0360*/  BSYNC.RECONVERGENT B0 ;  /* 0x0000000000007941 */ /* 0x000fea0003800200 */
.L_x_417:
[----:B------:R-:W2:Y:S04]  /*0370*/  LDG.E.64 R2, desc[UR6][R10.64+0x20] ;  /* 0x000020060a027981 */ /* 0x000ea8000c1e1b00 */
[----:B------:R-:W3:Y:S04]  /*0380*/  LDG.E.64 R6, desc[UR6][R14.64+0x8] ;  /* 0x000008060e067981 */ /* 0x000ee8000c1e1b00 */
[----:B------:R-:W3:Y:S01]  /*0390*/  LDG.E.64 R18, desc[UR6][R10.64+-0x8] ;  /* 0xfffff8060a127981 */ /* 0x000ee2000c1e1b00 */
[----:B------:R-:W-:Y:S01]  /*03a0*/  IMAD.MOV.U32 R20, RZ, RZ, 0x1 ;  /* 0x00000001ff147424 */ /* 0x000fe200078e00ff */
[----:B------:R-:W-:Y:S01]  /*03b0*/  BSSY.RECONVERGENT B0, `(.L_x_419) ;  /* 0x000001a000007945 */ /* 0x000fe20003800200 */
[----:B------:R-:W-:-:S02]  /*03c0*/  DADD R32, R32, 1 ;  /* 0x3ff0000020207429 */ /* 0x000fc40000000000 */
[----:B--2---:R-:W-:-:S06]  /*03d0*/  DMUL R2, R2, R2 ;  /* 0x0000000202027228 */ /* 0x004fcc0000000000 */
[----:B------:R-:W1:Y:S01]  /*03e0*/  MUFU.RCP64H R21, R3 ;  /* 0x0000000300157308 */ /* 0x000e620000001800 */
        /* <DEDUP_REMOVED lines=20> */
[----:B------:R-:W-:Y:S02]  /*0530*/  IMAD.MOV.U32 R18, RZ, RZ, R26 ;  /* 0x000000ffff127224 */ /* 0x000fe400078e001a */
[----:B------:R-:W-:-:S07]  /*0540*/  IMAD.MOV.U32 R19, RZ, RZ, R27 ;  /* 0x000000ffff137224 */ /* 0x000fce00078e001b */
.L_x_420:
[----:B------:R-:W-:Y:S05]  /*0550*/  BSYNC.RECONVERGENT B0 ;  /* 0x0000000000007941 */ /* 0x000fea0003800200 */
.L_x_419:
[----:B------:R-:W2:Y:S01]  /*0560*/  LDG.E.64 R20, desc[UR6][R10.64+0x8] ;  /* 0x000008060a147981 */ /* 0x000ea2000c1e1b00 */
[----:B------:R-:W-:Y:S01]  /*0570*/  IMAD.MOV.U32 R2, RZ, RZ, 0x1 ;  /* 0x00000001ff027424 */ /* 0x000fe200078e00ff */
[----:B------:R-:W-:Y:S01]  /*0580*/  FSETP.GEU.AND P1, PT, |R9|, 6.5827683646048100446e-37, PT ;  /* 0x036000000900780b */ /* 0x000fe20003f2e200 */
[----:B------:R-:W-:Y:S01]  /*0590*/  DADD R18, R18, 1 ;  /* 0x3ff0000012127429 */ /* 0x000fe20000000000 */
[----:B------:R-:W-:Y:S07]  /*05a0*/  BSSY.RECONVERGENT B0, `(.L_x_421) ;  /* 0x0000015000007945 */ /* 0x000fee0003800200 */
[----:B------:R-:W-:-:S02]  /*05b0*/  DMUL R32, R32, R18 ;  /* 0x0000001220207228 */ /* 0x000fc40000000000 */
[----:B--2---:R-:W-:-:S06]  /*05c0*/  DMUL R20, R20, R20 ;  /* 0x0000001414147228 */ /* 0x004fcc0000000000 */
[----:B------:R-:W1:Y:S02]  /*05d0*/  MUFU.RCP64H R3, R21 ;  /* 0x0000001500037308 */ /* 0x000e640000001800 */
[----:B-1----:R-:W-:-:S08]  /*05e0*/  DFMA R22, -R20, R2, 1 ;  /* 0x3ff000001416742b */ /* 0x002fd00000000102 */
        /* <DEDUP_REMOVED lines=12> */
[----:B------:R-:W-:-:S07]  /*06b0*/  MOV R0, 0x6d0 ;  /* 0x000006d000007802 */ /* 0x000fce0000000f00 */
[----:B0-----:R-:W-:Y:S05]  /*06c0*/  CALL.REL.NOINC `($__internal_4_$__cuda_sm20_div_rn_f64_full) ;  /* 0x0000000800887944 */ /* 0x001fea0003c00000 */
[----:B------:R-:W-:Y:S02]  /*06d0*/  IMAD.MOV.U32 R2, RZ, RZ, R26 ;  /* 0x000000ffff027224 */ /* 0x000fe400078e001a */
[----:B------:R-:W-:-:S07]  /*06e0*/  IMAD.MOV.U32 R3, RZ, RZ, R27 ;  /* 0x000000ffff037224 */ /* 0x000fce00078e001b */
.L_x_422:
[----:B------:R-:W-:Y:S05]  /*06f0*/  BSYNC.RECONVERGENT B0 ;  /* 0x0000000000007941 */ /* 0x000fea0003800200 */
.L_x_421:
[----:B------:R-:W2:Y:S01]  /*0700*/  LDG.E.64 R18, desc[UR6][R10.64+0x18] ;  /* 0x000018060a127981 */ /* 0x000ea2000c1e1b00 */
[----:B------:R-:W-:Y:S01]  /*0710*/  IMAD.MOV.U32 R8, RZ, RZ, 0x1 ;  /* 0x00000001ff087424 */ /* 0x000fe200078e00ff */
[----:B------:R-:W-:Y:S01]  /*0720*/  FSETP.GEU.AND P1, PT, |R7|, 6.5827683646048100446e-37, PT ;  /* 0x036000000700780b */ /* 0x000fe20003f2e200 */
[----:B------:R-:W-:Y:S01]  /*0730*/  BSSY.RECONVERGENT B0, `(.L_x_423) ;  /* 0x0000016000007945 */ /* 0x000fe20003800200 */
        /* <DEDUP_REMOVED lines=19> */
[----:B------:R-:W-:Y:S01]  /*0870*/  MOV R8, R26 ;  /* 0x0000001a00087202 */ /* 0x000fe20000000f00 */
[----:B------:R-:W-:-:S07]  /*0880*/  IMAD.MOV.U32 R9, RZ, RZ, R27 ;  /* 0x000000ffff097224 */ /* 0x000fce00078e001b */
.L_x_424:
[----:B------:R-:W-:Y:S05]  /*0890*/  BSYNC.RECONVERGENT B0 ;  /* 0x0000000000007941 */ /* 0x000fea0003800200 */
.L_x_423:
[----:B------:R1:W5:Y:S04]  /*08a0*/  LDG.E.64 R18, desc[UR6][R10.64+-0x18] ;  /* 0xffffe8060a127981 */ /* 0x000368000c1e1b00 */
[----:B------:R1:W5:Y:S01]  /*08b0*/  LDG.E.64 R6, desc[UR6][R10.64] ;  /* 0x000000060a067981 */ /* 0x000362000c1e1b00 */
[----:B------:R-:W-:Y:S01]  /*08c0*/  DMUL R8, R8, -0.5 ;  /* 0xbfe0000008087828 */ /* 0x000fe20000000000 */
[----:B------:R-:W-:Y:S01]  /*08d0*/  UMOV UR4, 0xfefa39ef ;  /* 0xfefa39ef00047882 */ /* 0x000fe20000000000 */
[----:B------:R-:W-:Y:S01]  /*08e0*/  UMOV UR5, 0x3fe62e42 ;  /* 0x3fe62e4200057882 */ /* 0x000fe20000000000 */
[----:B------:R-:W-:Y:S05]  /*08f0*/  BSSY.RECONVERGENT B0, `(.L_x_425) ;  /* 0x0000041000007945 */ /* 0x000fea0003800200 */
[----:B------:R-:W-:Y:S01]  /*0900*/  DFMA R2, R2, -0.5, R8 ;  /* 0xbfe000000202782b */ /* 0x000fe20000000008 */
[----:B------:R-:W-:-:S02]  /*0910*/  IMAD.MOV.U32 R8, RZ, RZ, 0x652b82fe ;  /* 0x652b82feff087424 */ /* 0x000fc400078e00ff */
[----:B------:R-:W-:-:S06]  /*0920*/  IMAD.MOV.U32 R9, RZ, RZ, 0x3ff71547 ;  /* 0x3ff71547ff097424 */ /* 0x000fcc00078e00ff */
[----:B------:R-:W-:Y:S01]  /*0930*/  DFMA R8, R2, R8, 6.75539944105574400000e+15 ;  /* 0x433800000208742b */ /* 0x000fe20000000008 */
[----:B------:R-:W-:-:S07]  /*0940*/  FSETP.GEU.AND P0, PT, |R3|, 4.1917929649353027344, PT ;  /* 0x4086232b0300780b */ /* 0x000fce0003f0e200 */
[----:B------:R-:W-:-:S08]  /*0950*/  DADD R20, R8, -6.75539944105574400000e+15 ;  /* 0xc338000008147429 */ /* 0x000fd00000000000 */
[----:B------:R-:W-:Y:S01]  /*0960*/  DFMA R22, R20, -UR4, R2 ;  /* 0x8000000414167c2b */ /* 0x000fe20008000002 */
[----:B------:R-:W-:Y:S01]  /*0970*/  UMOV UR4, 0x3b39803f ;  /* 0x3b39803f00047882 */ /* 0x000fe20000000000 */
[----:B------:R-:W-:-:S06]  /*0980*/  UMOV UR5, 0x3c7abc9e ;  /* 0x3c7abc9e00057882 */ /* 0x000fcc0000000000 */
        /* <DEDUP_REMOVED lines=22> */
[----:B------:R-:W2:Y:S01]  /*0af0*/  MUFU.RCP64H R23, R33 ;  /* 0x0000002100177308 */ /* 0x000ea20000001800 */
[----:B------:R-:W-:Y:S01]  /*0b00*/  UMOV UR5, 0x3fa55555 ;  /* 0x3fa5555500057882 */ /* 0x000fe20000000000 */
[----:B------:R-:W-:-:S04]  /*0b10*/  VIADD R22, R33, 0x300402 ;  /* 0x0030040221167836 */ /* 0x000fc80000000000 */
[----:B------:R-:W-:Y:S01]  /*0b20*/  DFMA R24, R20, R24, UR4 ;  /* 0x0000000414187e2b */ /* 0x000fe20008000018 */
[----:B------:R-:W-:Y:S01]  /*0b30*/  UMOV UR4, 0x55555511 ;  /* 0x5555551100047882 */ /* 0x000fe20000000000 */
[----:B------:R-:W-:Y:S01]  /*0b40*/  UMOV UR5, 0x3fc55555 ;  /* 0x3fc5555500057882 */ /* 0x000fe20000000000 */
[----:B------:R-:W-:-:S05]  /*0b50*/  FSETP.GEU.AND P2, PT, |R22|, 5.8789094863358348022e-39, PT ;  /* 0x004004021600780b */ /* 0x000fca0003f4e200 */
[----:B------:R-:W-:Y:S01]  /*0b60*/  DFMA R24, R20, R24, UR4 ;  /* 0x0000000414187e2b */ /* 0x000fe20008000018 */
[----:B------:R-:W-:Y:S01]  /*0b70*/  UMOV UR4, 0xb ;  /* 0x0000000b00047882 */ /* 0x000fe20000000000 */
[----:B------:R-:W-:Y:S01]  /*0b80*/  UMOV UR5, 0x3fe00000 ;  /* 0x3fe0000000057882 */ /* 0x000fe20000000000 */
[----:B--2---:R-:W-:-:S05]  /*0b90*/  DFMA R26, -R32, R22, 1 ;  /* 0x3ff00000201a742b */ /* 0x004fca0000000116 */
[----:B------:R-:W-:-:S03]  /*0ba0*/  DFMA R24, R20, R24, UR4 ;  /* 0x0000000414187e2b */ /* 0x000fc60008000018 */
[----:B------:R-:W-:-:S05]  /*0bb0*/  DFMA R26, R26, R26, R26 ;  /* 0x0000001a1a1a722b */ /* 0x000fca000000001a */
[----:B------:R-:W-:-:S03]  /*0bc0*/  DFMA R24, R20, R24, 1 ;  /* 0x3ff000001418742b */ /* 0x000fc60000000018 */
[----:B------:R-:W-:-:S05]  /*0bd0*/  DFMA R26, R22, R26, R22 ;  /* 0x0000001a161a722b */ /* 0x000fca0000000016 */
[----:B------:R-:W-:-:S03]  /*0be0*/  DFMA R24, R20, R24, 1 ;  /* 0x3ff000001418742b */ /* 0x000fc60000000018 */
[----:B------:R-:W-:-:S08]  /*0bf0*/  DFMA R20, -R32, R26, 1 ;  /* 0x3ff000002014742b */ /* 0x000fd0000000011a */
[----:B------:R-:W-:Y:S01]  /*0c00*/  DFMA R22, R26, R20, R26 ;  /* 0x000000141a16722b */ /* 0x000fe2000000001a */
[----:B------:R-:W-:Y:S02]  /*0c10*/  IMAD R21, R8, 0x100000, R25 ;  /* 0x0010000008157824 */ /* 0x000fe400078e0219 */
[----:B------:R-:W-:Y:S01]  /*0c20*/  IMAD.MOV.U32 R20, RZ, RZ, R24 ;  /* 0x000000ffff147224 */ /* 0x000fe200078e0018 */
[----:B-1----:R-:W-:Y:S07]  /*0c30*/  @!P0 BRA `(.L_x_426) ;  /* 0x0000000000308947 */ /* 0x002fee0003800000 */
[----:B------:R-:W-:Y:S01]  /*0c40*/  FSETP.GEU.AND P1, PT, |R3|, 4.2275390625, PT ;  /* 0x408748000300780b */ /* 0x000fe20003f2e200 */
[C---:B------:R-:W-:Y:S02]  /*0c50*/  DADD R20, R2.reuse, +INF ;  /* 0x7ff0000002147429 */ /* 0x040fe40000000000 */
[----:B------:R-:W-:-:S08]  /*0c60*/  DSETP.GEU.AND P0, PT, R2, RZ, PT ;  /* 0x000000ff0200722a */ /* 0x000fd00003f0e000 */
[----:B------:R-:W-:Y:S02]  /*0c70*/  FSEL R20, R20, RZ, P0 ;  /* 0x000000ff14147208 */ /* 0x000fe40000000000 */
[----:B------:R-:W-:Y:S02]  /*0c80*/  @!P1 LEA.HI R0, R8, R8, RZ, 0x1 ;  /* 0x0000000808009211 */ /* 0x000fe400078f08ff */
[----:B------:R-:W-:Y:S02]  /*0c90*/  FSEL R21, R21, RZ, P0 ;  /* 0x000000ff15157208 */ /* 0x000fe40000000000 */
[----:B------:R-:W-:-:S04]  /*0ca0*/  @!P1 SHF.R.S32.HI R3, RZ, 0x1, R0 ;  /* 0x00000001ff039819 */ /* 0x000fc80000011400 */
[----:B------:R-:W-:Y:S01]  /*0cb0*/  @!P1 IADD3 R2, PT, PT, R8, -R3, RZ ;  /* 0x8000000308029210 */ /* 0x000fe20007ffe0ff */
[----:B------:R-:W-:-:S03]  /*0cc0*/  @!P1 IMAD R25, R3, 0x100000, R25 ;  /* 0x0010000003199824 */ /* 0x000fc600078e0219 */
[----:B------:R-:W-:Y:S01]  /*0cd0*/  @!P1 LEA R3, R2, 0x3ff00000, 0x14 ;  /* 0x3ff0000002039811 */ /* 0x000fe200078ea0ff */
[----:B------:R-:W-:-:S06]  /*0ce0*/  @!P1 IMAD.MOV.U32 R2, RZ, RZ, RZ ;  /* 0x000000ffff029224 */ /* 0x000fcc00078e00ff */
[----:B------:R-:W-:-:S11]  /*0cf0*/  @!P1 DMUL R20, R24, R2 ;  /* 0x0000000218149228 */ /* 0x000fd60000000000 */
.L_x_426:
[----:B------:R-:W-:Y:S05]  /*0d00*/  BSYNC.RECONVERGENT B0 ;  /* 0x0000000000007941 */ /* 0x000fea0003800200 */
.L_x_425:
[----:B------:R-:W-:Y:S04]  /*0d10*/  BSSY.RECONVERGENT B0, `(.L_x_427) ;  /* 0x0000006000007945 */ /* 0x000fe80003800200 */
[----:B------:R-:W-:Y:S05]  /*0d20*/  @P2 BRA `(.L_x_428) ;  /* 0x0000000000102947 */ /* 0x000fea0003800000 */
[----:B------:R-:W-:-:S05]  /*0d30*/  LOP3.LUT R0, R33, 0x7fffffff, RZ, 0xc0, !PT ;  /* 0x7fffffff21007812 */ /* 0x000fca00078ec0ff */
[----:B------:R-:W-:Y:S01]  /*0d40*/  VIADD R22, R0, 0xfff00000 ;  /* 0xfff0000000167836 */ /* 0x000fe20000000000 */
[----:B------:R-:W-:-:S07]  /*0d50*/  MOV R0, 0xd70 ;  /* 0x00000d7000007802 */ /* 0x000fce0000000f00 */
[----:B0----5:R-:W-:Y:S05]  /*0d60*/  CALL.REL.NOINC `($__internal_3_$__cuda_sm20_dblrcp_rn_slowpath_v3) ;  /* 0x0000000000307944 */ /* 0x021fea0003c00000 */
.L_x_428:
[----:B------:R-:W-:Y:S05]  /*0d70*/  BSYNC.RECONVERGENT B0 ;  /* 0x0000000000007941 */ /* 0x000fea0003800200 */
.L_x_427:
[----:B-----5:R-:W-:Y:S01]  /*0d80*/  DADD R2, -R6, 1 ;  /* 0x3ff0000006027429 */ /* 0x020fe20000000100 */
[----:B------:R-:W-:Y:S01]  /*0d90*/  VIADD R4, R4, 0x1 ;  /* 0x0000000104047836 */ /* 0x000fe20000000000 */
[----:B------:R-:W-:-:S04]  /*0da0*/  IADD3 R10, P1, PT, R10, 0x40, RZ ;  /* 0x000000400a0a7810 */ /* 0x000fc80007f3e0ff */
[----:B------:R-:W-:Y:S01]  /*0db0*/  ISETP.NE.AND P0, PT, R4, RZ, PT ;  /* 0x000000ff0400720c */ /* 0x000fe20003f05270 */
[----:B------:R-:W-:Y:S01]  /*0dc0*/  IMAD.X R11, RZ, RZ, R11, P1 ;  /* 0x000000ffff0b7224 */ /* 0x000fe200008e060b */
[----:B------:R-:W-:-:S08]  /*0dd0*/  DMUL R2, R2, R20 ;  /* 0x0000001402027228 */ /* 0x000fd00000000000 */
[----:B------:R-:W-:-:S08]  /*0de0*/  DFMA R2, R6, R22, R2 ;  /* 0x000000160602722b */ /* 0x000fd00000000002 */
[----:B------:R-:W-:-:S07]  /*0df0*/  DFMA R12, R18, R2, R12 ;  /* 0x00000002120c722b */ /* 0x000fce000000000c */
[----:B------:R1:W-:Y:S01]  /*0e00*/  STG.E.64 desc[UR6][R16.64], R12 ;  /* 0x0000000c10007986 */ /* 0x0003e2000c101b06 */
[----:B------:R-:W-:Y:S05]  /*0e10*/  @P0 BRA `(.L_x_429) ;  /* 0xfffffff000dc0947 */ /* 0x000fea000383ffff */
[----:B------:R-:W-:Y:S05]  /*0e20*/  EXIT ;  /* 0x000000000000794d */ /* 0x000fea0003800000 */
        .weak           $__internal_3_$__cuda_sm20_dblrcp_rn_slowpath_v3
        .type           $__internal_3_$__cuda_sm20_dblrcp_rn_slowpath_v3,@function
        .size           $__internal_3_$__cuda_sm20_dblrcp_rn_slowpath_v3,($__internal_4_$__cuda_sm20_div_rn_f64_full - $__internal_3_$__cuda_sm20_dblrcp_rn_slowpath_v3)
$__internal_3_$__cuda_sm20_dblrcp_rn_slowpath_v3:
[----:B------:R-:W-:Y:S01]  /*0e30*/  IMAD.MOV.U32 R2, RZ, RZ, R32 ;  /* 0x000000ffff027224 */ /* 0x000fe200078e0020 */
[----:B------:R-:W-:Y:S01]  /*0e40*/  BSSY.RECONVERGENT B1, `(.L_x_430) ;  /* 0x0000025000017945 */ /* 0x000fe20003800200 */
[----:B------:R-:W-:-:S06]  /*0e50*/  IMAD.MOV.U32 R3, RZ, RZ, R33 ;  /* 0x000000ffff037224 */ /* 0x000fcc00078e0021 */
        /* <DEDUP_REMOVED lines=23> */
.L_x_433:
[----:B------:R-:W-:Y:S01]  /*0fd0*/  DMUL R2, R2, 8.11296384146066816958e+31 ;  /* 0x4690000002027828 */ /* 0x000fe20000000000 */
[----:B------:R-:W-:-:S05]  /*0fe0*/  IMAD.MOV.U32 R8, RZ, RZ, R22 ;  /* 0x000000ffff087224 */ /* 0x000fca00078e0016 */
        /* <DEDUP_REMOVED lines=8> */
.L_x_431:
[----:B------:R-:W-:Y:S01]  /*1070*/  LOP3.LUT R9, R3, 0x80000, RZ, 0xfc, !PT ;  /* 0x0008000003097812 */ /* 0x000fe200078efcff */
[----:B------:R-:W-:-:S07]  /*1080*/  IMAD.MOV.U32 R8, RZ, RZ, R2 ;  /* 0x000000ffff087224 */ /* 0x000fce00078e0002 */
.L_x_432:
[----:B------:R-:W-:Y:S05]  /*1090*/  BSYNC.RECONVERGENT B1 ;  /* 0x0000000000017941 */ /* 0x000fea0003800200 */
.L_x_430:
[----:B------:R-:W-:Y:S02]  /*10a0*/  IMAD.MOV.U32 R2, RZ, RZ, R0 ;  /* 0x000000ffff027224 */ /* 0x000fe400078e0000 */
[----:B------:R-:W-:Y:S02]  /*10b0*/  IMAD.MOV.U32 R3, RZ, RZ, 0x0 ;  /* 0x00000000ff037424 */ /* 0x000fe400078e00ff */
[----:B------:R-:W-:Y:S02]  /*10c0*/  IMAD.MOV.U32 R22, RZ, RZ, R8 ;  /* 0x000000ffff167224 */ /* 0x000fe400078e0008 */
[----:B------:R-:W-:Y:S01]  /*10d0*/  IMAD.MOV.U32 R23, RZ, RZ, R9 ;  /* 0x000000ffff177224 */ /* 0x000fe200078e0009 */
[----:B------:R-:W-:Y:S06]  /*10e0*/  RET.REL.NODEC R2 `(_Z12CalcOnePixelPKdPdiiS1_) ;  /* 0xffffffec02c47950 */ /* 0x000fec0003c3ffff */
        .weak           $__internal_4_$__cuda_sm20_div_rn_f64_full
        .type           $__internal_4_$__cuda_sm20_div_rn_f64_full,@function
        .size           $__internal_4_$__cuda_sm20_div_rn_f64_full,(.L_x_446 - $__internal_4_$__cuda_sm20_div_rn_f64_full)
$__internal_4_$__cuda_sm20_div_rn_f64_full:
[C---:B------:R-:W-:Y:S01]  /*10f0*/  FSETP.GEU.AND P0, PT, |R21|.reuse, 1.469367938527859385e-39, PT ;  /* 0x001000001500780b */ /* 0x040fe20003f0e200 */
[----:B------:R-:W-:Y:S01]  /*1100*/  IMAD.MOV.U32 R24, RZ, RZ, 0x1 ;  /* 0x00000001ff187424 */ /* 0x000fe200078e00ff */
[----:B------:R-:W-:Y:S01]  /*1110*/  LOP3.LUT R18, R21, 0x800fffff, RZ, 0xc0, !PT ;  /* 0x800fffff15127812 */ /* 0x000fe200078ec0ff */
[----:B------:R-:W-:Y:S01]  /*1120*/  IMAD.MOV.U32 R34, RZ, RZ, 0x1ca00000 ;  /* 0x1ca00000ff227424 */ /* 0x000fe200078e00ff */
[C---:B------:R-:W-:Y:S01]  /*1130*/  FSETP.GEU.AND P2, PT, |R23|.reuse, 1.469367938527859385e-39, PT ;  /* 0x001000001700780b */ /* 0x040fe20003f4e200 */
[----:B------:R-:W-:Y:S01]  /*1140*/  BSSY.RECONVERGENT B1, `(.L_x_434) ;  /* 0x0000052000017945 */ /* 0x000fe20003800200 */
[----:B------:R-:W-:Y:S02]  /*1150*/  LOP3.LUT R19, R18, 0x3ff00000, RZ, 0xfc, !PT ;  /* 0x3ff0000012137812 */ /* 0x000fe400078efcff */
[----:B------:R-:W-:Y:S02]  /*1160*/  MOV R18, R20 ;  /* 0x0000001400127202 */ /* 0x000fe40000000f00 */
[----:B------:R-:W-:-:S02]  /*1170*/  LOP3.LUT R5, R23, 0x7ff00000, RZ, 0xc0, !PT ;  /* 0x7ff0000017057812 */ /* 0x000fc400078ec0ff */
[----:B------:R-:W-:Y:S01]  /*1180*/  LOP3.LUT R36, R21, 0x7ff00000, RZ, 0xc0, !PT ;  /* 0x7ff0000015247812 */ /* 0x000fe200078ec0ff */
[----:B------:R-:W-:-:S03]  /*1190*/  @!P0 DMUL R18, R20, 8.98846567431157953865e+307 ;  /* 0x7fe0000014128828 */ /* 0x000fc60000000000 */
[----:B------:R-:W-:Y:S02]  /*11a0*/  ISETP.GE.U32.AND P1, PT, R5, R36, PT ;  /* 0x000000240500720c */ /* 0x000fe40003f26070 */
[----:B------:R-:W-:Y:S01]  /*11b0*/  @!P2 LOP3.LUT R26, R21, 0x7ff00000, RZ, 0xc0, !PT ;  /* 0x7ff00000151aa812 */ /* 0x000fe200078ec0ff */
[----:B------:R-:W0:Y:S03]  /*11c0*/  MUFU.RCP64H R25, R19 ;  /* 0x0000001300197308 */ /* 0x000e260000001800 */
[----:B------:R-:W-:Y:S02]  /*11d0*/  @!P2 ISETP.GE.U32.AND P3, PT, R5, R26, PT ;  /* 0x0000001a0500a20c */ /* 0x000fe40003f66070 */
[----:B------:R-:W-:Y:S02]  /*11e0*/  @!P0 LOP3.LUT R36, R19, 0x7ff00000, RZ, 0xc0, !PT ;  /* 0x7ff0000013248812 */ /* 0x000fe400078ec0ff */
[----:B------:R-:W-:-:S04]  /*11f0*/  @!P2 SEL R27, R34, 0x63400000, !P3 ;  /* 0x63400000221ba807 */ /* 0x000fc80005800000 */
[----:B------:R-:W-:-:S04]  /*1200*/  @!P2 LOP3.LUT R30, R27, 0x80000000, R23, 0xf8, !PT ;  /* 0x800000001b1ea812 */ /* 0x000fc800078ef817 */
[----:B------:R-:W-:Y:S01]  /*1210*/  @!P2 LOP3.LUT R31, R30, 0x100000, RZ, 0xfc, !PT ;  /* 0x001000001e1fa812 */ /* 0x000fe200078efcff */
[----:B------:R-:W-:Y:S01]  /*1220*/  @!P2 IMAD.MOV.U32 R30, RZ, RZ, RZ ;  /* 0x000000ffff1ea224 */ /* 0x000fe200078e00ff */
[----:B0-----:R-:W-:-:S08]  /*1230*/  DFMA R28, R24, -R18, 1 ;  /* 0x3ff00000181c742b */ /* 0x001fd00000000812 */
[----:B------:R-:W-:-:S08]  /*1240*/  DFMA R28, R28, R28, R28 ;  /* 0x0000001c1c1c722b */ /* 0x000fd0000000001c */
[----:B------:R-:W-:Y:S01]  /*1250*/  DFMA R28, R24, R28, R24 ;  /* 0x0000001c181c722b */ /* 0x000fe20000000018 */
[----:B------:R-:W-:Y:S01]  /*1260*/  SEL R25, R34, 0x63400000, !P1 ;  /* 0x6340000022197807 */ /* 0x000fe20004800000 */
[----:B------:R-:W-:-:S03]  /*1270*/  IMAD.MOV.U32 R24, RZ, RZ, R22 ;  /* 0x000000ffff187224 */ /* 0x000fc600078e0016 */
[----:B------:R-:W-:-:S03]  /*1280*/  LOP3.LUT R25, R25, 0x800fffff, R23, 0xf8, !PT ;  /* 0x800fffff19197812 */ /* 0x000fc600078ef817 */
[----:B------:R-:W-:-:S03]  /*1290*/  DFMA R26, R28, -R18, 1 ;  /* 0x3ff000001c1a742b */ /* 0x000fc60000000812 */
[----:B------:R-:W-:-:S05]  /*12a0*/  @!P2 DFMA R24, R24, 2, -R30 ;  /* 0x400000001818a82b */ /* 0x000fca000000081e */
[----:B------:R-:W-:-:S08]  /*12b0*/  DFMA R26, R28, R26, R28 ;  /* 0x0000001a1c1a722b */ /* 0x000fd0000000001c */
[----:B------:R-:W-:-:S08]  /*12c0*/  DMUL R28, R26, R24 ;  /* 0x000000181a1c7228 */ /* 0x000fd00000000000 */
[----:B------:R-:W-:-:S08]  /*12d0*/  DFMA R30, R28, -R18, R24 ;  /* 0x800000121c1e722b */ /* 0x000fd00000000018 */
[----:B------:R-:W-:Y:S01]  /*12e0*/  DFMA R30, R26, R30, R28 ;  /* 0x0000001e1a1e722b */ /* 0x000fe2000000001c */
[----:B------:R-:W-:Y:S01]  /*12f0*/  IMAD.MOV.U32 R28, RZ, RZ, R5 ;  /* 0x000000ffff1c7224 */ /* 0x000fe200078e0005 */
[----:B------:R-:W-:Y:S01]  /*1300*/  @!P2 LOP3.LUT R28, R25, 0x7ff00000, RZ, 0xc0, !PT ;  /* 0x7ff00000191ca812 */ /* 0x000fe200078ec0ff */
[----:B------:R-:W-:-:S04]  /*1310*/  VIADD R27, R36, 0xffffffff ;  /* 0xffffffff241b7836 */ /* 0x000fc80000000000 */
[----:B------:R-:W-:-:S05]  /*1320*/  VIADD R26, R28, 0xffffffff ;  /* 0xffffffff1c1a7836 */ /* 0x000fca0000000000 */
[----:B------:R-:W-:-:S04]  /*1330*/  ISETP.GT.U32.AND P0, PT, R26, 0x7feffffe, PT ;  /* 0x7feffffe1a00780c */ /* 0x000fc80003f04070 */
[----:B------:R-:W-:-:S13]  /*1340*/  ISETP.GT.U32.OR P0, PT, R27, 0x7feffffe, P0 ;  /* 0x7feffffe1b00780c */ /* 0x000fda0000704470 */
[----:B------:R-:W-:Y:S05]  /*1350*/  @P0 BRA `(.L_x_435) ;  /* 0x00000000006c0947 */ /* 0x000fea0003800000 */
[----:B------:R-:W-:-:S04]  /*1360*/  LOP3.LUT R26, R21, 0x7ff00000, RZ, 0xc0, !PT ;  /* 0x7ff00000151a7812 */ /* 0x000fc800078ec0ff */
[CC--:B------:R-:W-:Y:S02]  /*1370*/  VIADDMNMX R22, R5.reuse, -R26.reuse, 0xb9600000, !PT ;  /* 0xb960000005167446 */ /* 0x0c0fe4000780091a */
[----:B------:R-:W-:Y:S02]  /*1380*/  ISETP.GE.U32.AND P0, PT, R5, R26, PT ;  /* 0x0000001a0500720c */ /* 0x000fe40003f06070 */
[----:B------:R-:W-:Y:S01]  /*1390*/  VIMNMX R5, PT, PT, R22, 0x46a00000, PT ;  /* 0x46a0000016057848 */ /* 0x000fe20003fe0100 */
[----:B------:R-:W-:Y:S01]  /*13a0*/  IMAD.MOV.U32 R22, RZ, RZ, RZ ;  /* 0x000000ffff167224 */ /* 0x000fe200078e00ff */
[----:B------:R-:W-:-:S04]  /*13b0*/  SEL R34, R34, 0x63400000, !P0 ;  /* 0x6340000022227807 */ /* 0x000fc80004000000 */
[----:B------:R-:W-:-:S05]  /*13c0*/  IADD3 R5, PT, PT, -R34, R5, RZ ;  /* 0x0000000522057210 */ /* 0x000fca0007ffe1ff */
[----:B------:R-:W-:-:S06]  /*13d0*/  VIADD R23, R5, 0x7fe00000 ;  /* 0x7fe0000005177836 */ /* 0x000fcc0000000000 */
[----:B------:R-:W-:-:S10]  /*13e0*/  DMUL R26, R30, R22 ;  /* 0x000000161e1a7228 */ /* 0x000fd40000000000 */
[----:B------:R-:W-:-:S13]  /*13f0*/  FSETP.GTU.AND P0, PT, |R27|, 1.469367938527859385e-39, PT ;  /* 0x001000001b00780b */ /* 0x000fda0003f0c200 */
[----:B------:R-:W-:Y:S05]  /*1400*/  @P0 BRA `(.L_x_436) ;  /* 0x0000000000940947 */ /* 0x000fea0003800000 */
[----:B------:R-:W-:Y:S01]  /*1410*/  DFMA R18, R30, -R18, R24 ;  /* 0x800000121e12722b */ /* 0x000fe20000000018 */
[----:B------:R-:W-:-:S09]  /*1420*/  IMAD.MOV.U32 R22, RZ, RZ, RZ ;  /* 0x000000ffff167224 */ /* 0x000fd200078e00ff */
[C---:B------:R-:W-:Y:S02]  /*1430*/  FSETP.NEU.AND P0, PT, R19.reuse, RZ, PT ;  /* 0x000000ff1300720b */ /* 0x040fe40003f0d000 */
[----:B------:R-:W-:-:S04]  /*1440*/  LOP3.LUT R21, R19, 0x80000000, R21, 0x48, !PT ;  /* 0x8000000013157812 */ /* 0x000fc800078e4815 */
[----:B------:R-:W-:-:S07]  /*1450*/  LOP3.LUT R23, R21, R23, RZ, 0xfc, !PT ;  /* 0x0000001715177212 */ /* 0x000fce00078efcff */
[----:B------:R-:W-:Y:S05]  /*1460*/  @!P0 BRA `(.L_x_436) ;  /* 0x00000000007c8947 */ /* 0x000fea0003800000 */
[----:B------:R-:W-:Y:S01]  /*1470*/  IMAD.MOV R19, RZ, RZ, -R5 ;  /* 0x000000ffff137224 */ /* 0x000fe200078e0a05 */
[----:B------:R-:W-:Y:S01]  /*1480*/  DMUL.RP R22, R30, R22 ;  /* 0x000000161e167228 */ /* 0x000fe20000008000 */
[----:B------:R-:W-:Y:S01]  /*1490*/  IMAD.MOV.U32 R18, RZ, RZ, RZ ;  /* 0x000000ffff127224 */ /* 0x000fe200078e00ff */
[----:B------:R-:W-:-:S05]  /*14a0*/  IADD3 R5, PT, PT, -R5, -0x43300000, RZ ;  /* 0xbcd0000005057810 */ /* 0x000fca0007ffe1ff */
[----:B------:R-:W-:-:S03]  /*14b0*/  DFMA R18, R26, -R18, R30 ;  /* 0x800000121a12722b */ /* 0x000fc6000000001e */
[----:B------:R-:W-:-:S07]  /*14c0*/  LOP3.LUT R21, R23, R21, RZ, 0x3c, !PT ;  /* 0x0000001517157212 */ /* 0x000fce00078e3cff */
[----:B------:R-:W-:-:S04]  /*14d0*/  FSETP.NEU.AND P0, PT, |R19|, R5, PT ;  /* 0x000000051300720b */ /* 0x000fc80003f0d200 */
[----:B------:R-:W-:Y:S02]  /*14e0*/  FSEL R26, R22, R26, !P0 ;  /* 0x0000001a161a7208 */ /* 0x000fe40004000000 */
[----:B------:R-:W-:Y:S01]  /*14f0*/  FSEL R27, R21, R27, !P0 ;  /* 0x0000001b151b7208 */ /* 0x000fe20004000000 */
[----:B------:R-:W-:Y:S06]  /*1500*/  BRA `(.L_x_436) ;  /* 0x0000000000547947 */ /* 0x000fec0003800000 */
.L_x_435:
[----:B------:R-:W-:-:S14]  /*1510*/  DSETP.NAN.AND P0, PT, R22, R22, PT ;  /* 0x000000161600722a */ /* 0x000fdc0003f08000 */
[----:B------:R-:W-:Y:S05]  /*1520*/  @P0 BRA `(.L_x_437) ;  /* 0x0000000000440947 */ /* 0x000fea0003800000 */
[----:B------:R-:W-:-:S14]  /*1530*/  DSETP.NAN.AND P0, PT, R20, R20, PT ;  /* 0x000000141400722a */ /* 0x000fdc0003f08000 */
[----:B------:R-:W-:Y:S05]  /*1540*/  @P0 BRA `(.L_x_438) ;  /* 0x0000000000300947 */ /* 0x000fea0003800000 */
[----:B------:R-:W-:Y:S01]  /*1550*/  ISETP.NE.AND P0, PT, R28, R36, PT ;  /* 0x000000241c00720c */ /* 0x000fe20003f05270 */
[----:B------:R-:W-:Y:S02]  /*1560*/  IMAD.MOV.U32 R26, RZ, RZ, 0x0 ;  /* 0x00000000ff1a7424 */ /* 0x000fe400078e00ff */
[----:B------:R-:W-:-:S10]  /*1570*/  IMAD.MOV.U32 R27, RZ, RZ, -0x80000 ;  /* 0xfff80000ff1b7424 */ /* 0x000fd400078e00ff */
[----:B------:R-:W-:Y:S05]  /*1580*/  @!P0 BRA `(.L_x_436) ;  /* 0x0000000000348947 */ /* 0x000fea0003800000 */
[----:B------:R-:W-:Y:S02]  /*1590*/  ISETP.NE.AND P0, PT, R28, 0x7ff00000, PT ;  /* 0x7ff000001c00780c */ /* 0x000fe40003f05270 */
[----:B------:R-:W-:Y:S02]  /*15a0*/  LOP3.LUT R27, R23, 0x80000000, R21, 0x48, !PT ;  /* 0x80000000171b7812 */ /* 0x000fe400078e4815 */
[----:B------:R-:W-:-:S13]  /*15b0*/  ISETP.EQ.OR P0, PT, R36, RZ, !P0 ;  /* 0x000000ff2400720c */ /* 0x000fda0004702670 */
[----:B------:R-:W-:Y:S02]  /*15c0*/  @P0 LOP3.LUT R5, R27, 0x7ff00000, RZ, 0xfc, !PT ;  /* 0x7ff000001b050812 */ /* 0x000fe400078efcff */
[----:B------:R-:W-:Y:S01]  /*15d0*/  @!P0 MOV R26, RZ ;  /* 0x000000ff001a8202 */ /* 0x000fe20000000f00 */
[----:B------:R-:W-:Y:S02]  /*15e0*/  @P0 IMAD.MOV.U32 R26, RZ, RZ, RZ ;  /* 0x000000ffff1a0224 */ /* 0x000fe400078e00ff */
[----:B------:R-:W-:Y:S01]  /*15f0*/  @P0 IMAD.MOV.U32 R27, RZ, RZ, R5 ;  /* 0x000000ffff1b0224 */ /* 0x000fe200078e0005 */
[----:B------:R-:W-:Y:S06]  /*1600*/  BRA `(.L_x_436) ;  /* 0x0000000000147947 */ /* 0x000fec0003800000 */
.L_x_438:
[----:B------:R-:W-:Y:S01]  /*1610*/  LOP3.LUT R27, R21, 0x80000, RZ, 0xfc, !PT ;  /* 0x00080000151b7812 */ /* 0x000fe200078efcff */
[----:B------:R-:W-:Y:S01]  /*1620*/  IMAD.MOV.U32 R26, RZ, RZ, R20 ;  /* 0x000000ffff1a7224 */ /* 0x000fe200078e0014 */
[----:B------:R-:W-:Y:S06]  /*1630*/  BRA `(.L_x_436) ;  /* 0x0000000000087947 */ /* 0x000fec0003800000 */
.L_x_437:
[----:B------:R-:W-:Y:S01]  /*1640*/  LOP3.LUT R27, R23, 0x80000, RZ, 0xfc, !PT ;  /* 0x00080000171b7812 */ /* 0x000fe200078efcff */
[----:B------:R-:W-:-:S07]  /*1650*/  IMAD.MOV.U32 R26, RZ, RZ, R22 ;  /* 0x000000ffff1a7224 */ /* 0x000fce00078e0016 */
.L_x_436:
[----:B------:R-:W-:Y:S05]  /*1660*/  BSYNC.RECONVERGENT B1 ;  /* 0x0000000000017941 */ /* 0x000fea0003800200 */
.L_x_434:
[----:B------:R-:W-:Y:S02]  /*1670*/  IMAD.MOV.U32 R18, RZ, RZ, R0 ;  /* 0x000000ffff127224 */ /* 0x000fe400078e0000 */
[----:B------:R-:W-:-:S04]  /*1680*/  IMAD.MOV.U32 R19, RZ, RZ, 0x0 ;  /* 0x00000000ff137424 */ /* 0x000fc800078e00ff */
[----:B------:R-:W-:Y:S05]  /*1690*/  RET.REL.NODEC R18 `(_Z12CalcOnePixelPKdPdiiS1_) ;  /* 0xffffffe812587950 */ /* 0x000fea0003c3ffff */
.L_x_439:
        /* <DEDUP_REMOVED lines=14> */
.L_x_446:


//--------------------- .nv.global.init           --------------------------
	.section	.nv.global.init,"aw",@progbits
	.align	16
.nv.global.init:
	.type		__cudart_sin_cos_coeffs,@object
	.size		__cudart_sin_cos_coeffs,(__cudart_i2opi_d - __cudart_sin_cos_coeffs)
__cudart_sin_cos_coeffs:
        /*0000*/ 	.byte	0x46, 0xd2, 0xb0, 0x2c, 0xf1, 0xe5, 0x5a, 0xbe, 0x92, 0xe3, 0xac, 0x69, 0xe3, 0x1d, 0xc7, 0x3e
        /*0010*/ 	.byte	0xa1, 0x62, 0xdb, 0x19, 0xa0, 0x01, 0x2a, 0xbf, 0x18, 0x08, 0x11, 0x11, 0x11, 0x11, 0x81, 0x3f
        /*0020*/ 	.byte	0x54, 0x55, 0x55, 0x55, 0x55, 0x55, 0xc5, 0xbf, 0x00, 0x00, 0x00, 0x00, 0x00, 0x00, 0x00, 0x00
        /*0030*/ 	.byte	0x00, 0x00, 0x00, 0x00, 0x00, 0x00, 0x00, 0x00, 0x64, 0x81, 0xfd, 0x20, 0x83, 0xff, 0xa8, 0xbd
        /*0040*/ 	.byte	0x28, 0x85, 0xef, 0xc1, 0xa7, 0xee, 0x21, 0x3e, 0xd9, 0xe6, 0x06, 0x8e, 0x4f, 0x7e, 0x92, 0xbe
        /*0050*/ 	.byte	0xe9, 0xbc, 0xdd, 0x19, 0xa0, 0x01, 0xfa, 0x3e, 0x47, 0x5d, 0xc1, 0x16, 0x6c, 0xc1, 0x56, 0xbf
        /*0060*/ 	.byte	0x51, 0x55, 0x55, 0x55, 0x55, 0x55, 0xa5, 0x3f, 0x00, 0x00, 0x00, 0x00, 0x00, 0x00, 0xe0, 0xbf
        /*0070*/ 	.byte	0x00, 0x00, 0x00, 0x00, 0x00, 0x00, 0xf0, 0x3f, 0x00, 0x00, 0x00, 0x00, 0x00, 0x00, 0x00, 0x00
	.type		__cudart_i2opi_d,@object
	.size		__cudart_i2opi_d,(.L_0 - __cudart_i2opi_d)
__cudart_i2opi_d:
        /* <DEDUP_REMOVED lines=9> */
.L_0:


//--------------------- .nv.shared.reserved.0     --------------------------
	.section	.nv.shared.reserved.0,"aw",@nobits
	.weak		__nv_reservedSMEM_offset_0_alias
	.size		__nv_reservedSMEM_offset_0_alias, 0, 64
	.other		__nv_reservedSMEM_offset_0_alias,@"STO_CUDA_RESERVED_SHARED STV_DEFAULT"
__nv_reservedSMEM_offset_0_alias:
	.zero		0
	.zero		64


//--------------------- .nv.constant0._Z10Fit2DPeaksPiPdS0_S0_S_S_S0_S0_S0_S0_S0_S0_S0_S0_S0_S0_ --------------------------
	.section	.nv.constant0._Z10Fit2DPeaksPiPdS0_S0_S_S_S0_S0_S0_S0_S0_S0_S0_S0_S0_S0_,"a",@progbits
	.sectionflags	@""
	.align	4
.nv.constant0._Z10Fit2DPeaksPiPdS0_S0_S_S_S0_S0_S0_S0_S0_S0_S0_S0_S0_S0_:
	.zero		1024


//--------------------- .nv.constant0._Z12CalcOnePixelPKdPdiiS1_ --------------------------
	.section	.nv.constant0._Z12CalcOnePixelPKdPdiiS1_,"a",@progbits
	.sectionflags	@""
	.align	4
.nv.constant0._Z12CalcOnePixelPKdPdiiS1_:
	.zero		928


//--------------------- SYMBOLS --------------------------

	.type		.nv.reservedSmem.offset0,@object
	.size		.nv.reservedSmem.offset0,0x4
